	.target	sm_90a

	.elftype	@"ET_EXEC"


//--------------------- .note.nv.tkinfo           --------------------------
	.section	.note.nv.tkinfo,"",@"SHT_NOTE"
	.sectionflags	@"SHF_NOTE_NV_TKINFO"
	.tkinfo
        /*0018*/ 	.word	0x00000002
        /*0030*/ 	.string	""
        /*0030*/ 	.string	"ptxas"
        /*0030*/ 	.string	"Cuda compilation tools, release 13.0, V13.0.88"
        /*0030*/ 	.string	"Build cuda_13.0.r13.0/compiler.36424714_0"
        /*0030*/ 	.string	"-v  -suppress-debug-info  -lineinfo  -arch sm_90a "



//--------------------- .note.nv.cuinfo           --------------------------
	.section	.note.nv.cuinfo,"",@"SHT_NOTE"
	.sectionflags	@"SHF_NOTE_NV_CUINFO"
        /*0018*/ 	.short	0x0002
        /*001a*/ 	.short	0x005a
        /*001c*/ 	.short	0x0082
	.zero		2


//--------------------- .nv.info                  --------------------------
	.section	.nv.info,"",@"SHT_CUDA_INFO"
	.align	4


	//----- nvinfo : EIATTR_REGCOUNT
	.align		4
        /*0000*/ 	.byte	0x04, 0x2f
        /*0002*/ 	.short	(.L_1 - .L_0)
	.align		4
.L_0:
        /*0004*/ 	.word	index@(matmul_kernel)
        /*0008*/ 	.word	0x000000ff


	//----- nvinfo : EIATTR_FRAME_SIZE
	.align		4
.L_1:
        /*000c*/ 	.byte	0x04, 0x11
        /*000e*/ 	.short	(.L_3 - .L_2)
	.align		4
.L_2:
        /*0010*/ 	.word	index@(matmul_kernel)
        /*0014*/ 	.word	0x00000f00


	//----- nvinfo : EIATTR_MIN_STACK_SIZE
	.align		4
.L_3:
        /*0018*/ 	.byte	0x04, 0x12
        /*001a*/ 	.short	(.L_5 - .L_4)
	.align		4
.L_4:
        /*001c*/ 	.word	index@(matmul_kernel)
        /*0020*/ 	.word	0x00000f00
.L_5:


//--------------------- .nv.compat                --------------------------
	.section	.nv.compat,"",@"SHT_CUDA_COMPAT_INFO"
	.align	4
        /*0000*/ 	.byte	0x02, 0x09, 0x01, 0x00, 0x02, 0x02, 0x04, 0x00, 0x02, 0x05, 0x05, 0x00, 0x03, 0x07, 0x01, 0x01
        /*0010*/ 	.byte	0x02, 0x03, 0x00, 0x00, 0x02, 0x06, 0x01, 0x00, 0x04, 0x0b, 0x08, 0x00, 0x00, 0x00, 0x00, 0x00
        /*0020*/ 	.byte	0x00, 0x00, 0x00, 0x00


//--------------------- .nv.info.matmul_kernel    --------------------------
	.section	.nv.info.matmul_kernel,"",@"SHT_CUDA_INFO"
	.sectionflags	@""
	.align	4


	//----- nvinfo : EIATTR_CUDA_API_VERSION
	.align		4
        /*0000*/ 	.byte	0x04, 0x37
        /*0002*/ 	.short	(.L_7 - .L_6)
.L_6:
        /*0004*/ 	.word	0x00000082


	//----- nvinfo : EIATTR_KPARAM_INFO
	.align		4
.L_7:
        /*0008*/ 	.byte	0x04, 0x17
        /*000a*/ 	.short	(.L_9 - .L_8)
.L_8:
        /*000c*/ 	.word	0x00000000
        /*0010*/ 	.short	0x000d
        /*0012*/ 	.short	0x0048
        /*0014*/ 	.byte	0x00, 0xf4, 0x21, 0x00


	//----- nvinfo : EIATTR_KPARAM_INFO
	.align		4
.L_9:
        /*0018*/ 	.byte	0x04, 0x17
        /*001a*/ 	.short	(.L_11 - .L_10)
.L_10:
        /*001c*/ 	.word	0x00000000
        /*0020*/ 	.short	0x000c
        /*0022*/ 	.short	0x0040
        /*0024*/ 	.byte	0x00, 0xf4, 0x21, 0x00


	//----- nvinfo : EIATTR_KPARAM_INFO
	.align		4
.L_11:
        /*0028*/ 	.byte	0x04, 0x17
        /*002a*/ 	.short	(.L_13 - .L_12)
.L_12:
        /*002c*/ 	.word	0x00000000
        /*0030*/ 	.short	0x000b
        /*0032*/ 	.short	0x0038
        /*0034*/ 	.byte	0x00, 0xf0, 0x11, 0x00


	//----- nvinfo : EIATTR_KPARAM_INFO
	.align		4
.L_13:
        /*0038*/ 	.byte	0x04, 0x17
        /*003a*/ 	.short	(.L_15 - .L_14)
.L_14:
        /*003c*/ 	.word	0x00000000
        /*0040*/ 	.short	0x000a
        /*0042*/ 	.short	0x0034
        /*0044*/ 	.byte	0x00, 0xf0, 0x11, 0x00


	//----- nvinfo : EIATTR_KPARAM_INFO
	.align		4
.L_15:
        /*0048*/ 	.byte	0x04, 0x17
        /*004a*/ 	.short	(.L_17 - .L_16)
.L_16:
        /*004c*/ 	.word	0x00000000
        /*0050*/ 	.short	0x0009
        /*0052*/ 	.short	0x0030
        /*0054*/ 	.byte	0x00, 0xf0, 0x11, 0x00


	//----- nvinfo : EIATTR_KPARAM_INFO
	.align		4
.L_17:
        /*0058*/ 	.byte	0x04, 0x17
        /*005a*/ 	.short	(.L_19 - .L_18)
.L_18:
        /*005c*/ 	.word	0x00000000
        /*0060*/ 	.short	0x0008
        /*0062*/ 	.short	0x002c
        /*0064*/ 	.byte	0x00, 0xf0, 0x11, 0x00


	//----- nvinfo : EIATTR_KPARAM_INFO
	.align		4
.L_19:
        /*0068*/ 	.byte	0x04, 0x17
        /*006a*/ 	.short	(.L_21 - .L_20)
.L_20:
        /*006c*/ 	.word	0x00000000
        /*0070*/ 	.short	0x0007
        /*0072*/ 	.short	0x0028
        /*0074*/ 	.byte	0x00, 0xf0, 0x11, 0x00


	//----- nvinfo : EIATTR_KPARAM_INFO
	.align		4
.L_21:
        /*0078*/ 	.byte	0x04, 0x17
        /*007a*/ 	.short	(.L_23 - .L_22)
.L_22:
        /*007c*/ 	.word	0x00000000
        /*0080*/ 	.short	0x0006
        /*0082*/ 	.short	0x0024
        /*0084*/ 	.byte	0x00, 0xf0, 0x11, 0x00


	//----- nvinfo : EIATTR_KPARAM_INFO
	.align		4
.L_23:
        /*0088*/ 	.byte	0x04, 0x17
        /*008a*/ 	.short	(.L_25 - .L_24)
.L_24:
        /*008c*/ 	.word	0x00000000
        /*0090*/ 	.short	0x0005
        /*0092*/ 	.short	0x0020
        /*0094*/ 	.byte	0x00, 0xf0, 0x11, 0x00


	//----- nvinfo : EIATTR_KPARAM_INFO
	.align		4
.L_25:
        /*0098*/ 	.byte	0x04, 0x17
        /*009a*/ 	.short	(.L_27 - .L_26)
.L_26:
        /*009c*/ 	.word	0x00000000
        /*00a0*/ 	.short	0x0004
        /*00a2*/ 	.short	0x001c
        /*00a4*/ 	.byte	0x00, 0xf0, 0x11, 0x00


	//----- nvinfo : EIATTR_KPARAM_INFO
	.align		4
.L_27:
        /*00a8*/ 	.byte	0x04, 0x17
        /*00aa*/ 	.short	(.L_29 - .L_28)
.L_28:
        /*00ac*/ 	.word	0x00000000
        /*00b0*/ 	.short	0x0003
        /*00b2*/ 	.short	0x0018
        /*00b4*/ 	.byte	0x00, 0xf0, 0x11, 0x00


	//----- nvinfo : EIATTR_KPARAM_INFO
	.align		4
.L_29:
        /*00b8*/ 	.byte	0x04, 0x17
        /*00ba*/ 	.short	(.L_31 - .L_30)
.L_30:
        /*00bc*/ 	.word	0x00000000
        /*00c0*/ 	.short	0x0002
        /*00c2*/ 	.short	0x0010
        /*00c4*/ 	.byte	0x00, 0xf4, 0x21, 0x00


	//----- nvinfo : EIATTR_KPARAM_INFO
	.align		4
.L_31:
        /*00c8*/ 	.byte	0x04, 0x17
        /*00ca*/ 	.short	(.L_33 - .L_32)
.L_32:
        /*00cc*/ 	.word	0x00000000
        /*00d0*/ 	.short	0x0001
        /*00d2*/ 	.short	0x0008
        /*00d4*/ 	.byte	0x00, 0xf4, 0x21, 0x00


	//----- nvinfo : EIATTR_KPARAM_INFO
	.align		4
.L_33:
        /*00d8*/ 	.byte	0x04, 0x17
        /*00da*/ 	.short	(.L_35 - .L_34)
.L_34:
        /*00dc*/ 	.word	0x00000000
        /*00e0*/ 	.short	0x0000
        /*00e2*/ 	.short	0x0000
        /*00e4*/ 	.byte	0x00, 0xf4, 0x21, 0x00


	//----- nvinfo : EIATTR_SPARSE_MMA_MASK
	.align		4
.L_35:
        /*00e8*/ 	.byte	0x03, 0x50
        /*00ea*/ 	.short	0x0000


	//----- nvinfo : EIATTR_MAXREG_COUNT
	.align		4
        /*00ec*/ 	.byte	0x03, 0x1b
        /*00ee*/ 	.short	0x00ff


	//----- nvinfo : EIATTR_NUM_BARRIERS
	.align		4
        /*00f0*/ 	.byte	0x02, 0x4c
        /*00f2*/ 	.byte	0x01
	.zero		1


	//----- nvinfo : EIATTR_ANNOTATIONS
	.align		4
        /*00f4*/ 	.byte	0x04, 0x55
        /*00f6*/ 	.short	(.L_37 - .L_36)


	//   ....[0]....
.L_36:
        /*00f8*/ 	.word	0x00000001
        /*00fc*/ 	.byte	0x60, 0x3b, 0x00, 0x00, 0x01, 0x00, 0x00, 0x00, 0xa0, 0x3b, 0x00, 0x00, 0x01, 0x00, 0x00, 0x00
        /* <DEDUP_REMOVED lines=1553> */
        /*621c*/ 	.byte	0x90, 0xce, 0x01, 0x00


	//----- nvinfo : EIATTR_MERCURY_ISA_VERSION
	.align		4
.L_37:
        /*6220*/ 	.byte	0x03, 0x5f
        /*6222*/ 	.short	0x0101


	//----- nvinfo : EIATTR_EXIT_INSTR_OFFSETS
	.align		4
        /*6224*/ 	.byte	0x04, 0x1c
        /*6226*/ 	.short	(.L_39 - .L_38)


	//   ....[0]....
.L_38:
        /*6228*/ 	.word	0x000205e0


	//   ....[1]....
        /*622c*/ 	.word	0x00020610


	//----- nvinfo : EIATTR_REQNTID
	.align		4
.L_39:
        /*6230*/ 	.byte	0x04, 0x10
        /*6232*/ 	.short	(.L_41 - .L_40)
.L_40:
        /*6234*/ 	.word	0x00000080
        /*6238*/ 	.word	0x00000001
        /*623c*/ 	.word	0x00000001


	//----- nvinfo : EIATTR_CBANK_PARAM_SIZE
	.align		4
.L_41:
        /*6240*/ 	.byte	0x03, 0x19
        /*6242*/ 	.short	0x0050


	//----- nvinfo : EIATTR_PARAM_CBANK
	.align		4
        /*6244*/ 	.byte	0x04, 0x0a
        /*6246*/ 	.short	(.L_43 - .L_42)
	.align		4
.L_42:
        /*6248*/ 	.word	index@(.nv.constant0.matmul_kernel)
        /*624c*/ 	.short	0x0210
        /*624e*/ 	.short	0x0050


	//----- nvinfo : EIATTR_SW_WAR
	.align		4
.L_43:
        /*6250*/ 	.byte	0x04, 0x36
        /*6252*/ 	.short	(.L_45 - .L_44)
.L_44:
        /*6254*/ 	.word	0x00000008
.L_45:


//--------------------- .nv.callgraph             --------------------------
	.section	.nv.callgraph,"",@"SHT_CUDA_CALLGRAPH"
	.align	4
	.sectionentsize	8
	.align		4
        /*0000*/ 	.word	0x00000000
	.align		4
        /*0004*/ 	.word	0xffffffff
	.align		4
        /*0008*/ 	.word	0x00000000
	.align		4
        /*000c*/ 	.word	0xfffffffe
	.align		4
        /*0010*/ 	.word	0x00000000
	.align		4
        /*0014*/ 	.word	0xfffffffd
	.align		4
        /*0018*/ 	.word	0x00000000
	.align		4
        /*001c*/ 	.word	0xfffffffc


//--------------------- .text.matmul_kernel       --------------------------
	.section	.text.matmul_kernel,"ax",@progbits
	.align	128
        .global         matmul_kernel
        .type           matmul_kernel,@function
        .size           matmul_kernel,(.L_x_3 - matmul_kernel)
        .other          matmul_kernel,@"STO_CUDA_ENTRY STV_DEFAULT"
matmul_kernel:
.text.matmul_kernel:
[----:B------:R-:W0:Y:S08]  /*0000*/  LDC R1, c[0x0][0x28] ;  /* 0x00000a00ff017b82 */ /* 0x000e300000000800 */
[----:B------:R-:W1:Y:S01]  /*0010*/  LDC.64 R24, c[0x0][0x228] ;  /* 0x00008a00ff187b82 */ /* 0x000e620000000a00 */
[----:B------:R-:W2:Y:S01]  /*0020*/  S2R R5, SR_CTAID.X ;  /* 0x0000000000057919 */ /* 0x000ea20000002500 */
[----:B------:R-:W-:Y:S01]  /*0030*/  ULDC.64 UR60, c[0x0][0x208] ;  /* 0x00008200003c7ab9 */ /* 0x000fe20000000a00 */
[----:B0-----:R-:W-:Y:S01]  /*0040*/  VIADD R1, R1, 0xfffff100 ;  /* 0xfffff10001017836 */ /* 0x001fe20000000000 */
[----:B------:R-:W-:Y:S01]  /*0050*/  CS2R R60, SRZ ;  /* 0x00000000003c7805 */ /* 0x000fe2000001ff00 */
[----:B------:R-:W0:Y:S01]  /*0060*/  S2R R27, SR_TID.X ;  /* 0x00000000001b7919 */ /* 0x000e220000002100 */
[----:B------:R-:W-:-:S02]  /*0070*/  CS2R R62, SRZ ;  /* 0x00000000003e7805 */ /* 0x000fc4000001ff00 */
[----:B------:R-:W-:Y:S01]  /*0080*/  CS2R R32, SRZ ;  /* 0x0000000000207805 */ /* 0x000fe2000001ff00 */
[----:B------:R-:W3:Y:S01]  /*0090*/  LDC R26, c[0x0][0x230] ;  /* 0x00008c00ff1a7b82 */ /* 0x000ee20000000800 */
[----:B------:R-:W-:Y:S02]  /*00a0*/  CS2R R34, SRZ ;  /* 0x0000000000227805 */ /* 0x000fe4000001ff00 */
[----:B------:R-:W-:Y:S02]  /*00b0*/  CS2R R64, SRZ ;  /* 0x0000000000407805 */ /* 0x000fe4000001ff00 */
[----:B------:R-:W-:Y:S02]  /*00c0*/  CS2R R66, SRZ ;  /* 0x0000000000427805 */ /* 0x000fe4000001ff00 */
[----:B------:R-:W-:Y:S02]  /*00d0*/  CS2R R36, SRZ ;  /* 0x0000000000247805 */ /* 0x000fe4000001ff00 */
[----:B------:R-:W-:-:S02]  /*00e0*/  CS2R R38, SRZ ;  /* 0x0000000000267805 */ /* 0x000fc4000001ff00 */
[----:B------:R-:W-:Y:S02]  /*00f0*/  CS2R R40, SRZ ;  /* 0x0000000000287805 */ /* 0x000fe4000001ff00 */
        /* <DEDUP_REMOVED lines=8> */
[----:B------:R-:W-:Y:S01]  /*0180*/  CS2R R82, SRZ ;  /* 0x0000000000527805 */ /* 0x000fe2000001ff00 */
[----:B-1----:R-:W-:Y:S01]  /*0190*/  VIADD R0, R25, 0x3f ;  /* 0x0000003f19007836 */ /* 0x002fe20000000000 */
[----:B------:R-:W-:Y:S02]  /*01a0*/  CS2R R76, SRZ ;  /* 0x00000000004c7805 */ /* 0x000fe4000001ff00 */
[----:B------:R-:W-:-:S02]  /*01b0*/  CS2R R78, SRZ ;  /* 0x00000000004e7805 */ /* 0x000fc4000001ff00 */
[----:B------:R-:W-:Y:S02]  /*01c0*/  CS2R R44, SRZ ;  /* 0x00000000002c7805 */ /* 0x000fe4000001ff00 */
[----:B------:R-:W-:Y:S02]  /*01d0*/  CS2R R46, SRZ ;  /* 0x00000000002e7805 */ /* 0x000fe4000001ff00 */
[----:B------:R-:W-:Y:S02]  /*01e0*/  SHF.R.S32.HI R3, RZ, 0x1f, R0 ;  /* 0x0000001fff037819 */ /* 0x000fe40000011400 */
[----:B------:R-:W-:Y:S02]  /*01f0*/  CS2R R20, SRZ ;  /* 0x0000000000147805 */ /* 0x000fe4000001ff00 */
[----:B------:R-:W-:Y:S01]  /*0200*/  CS2R R22, SRZ ;  /* 0x0000000000167805 */ /* 0x000fe2000001ff00 */
[----:B---3--:R-:W-:Y:S01]  /*0210*/  VIADD R26, R26, 0x7f ;  /* 0x0000007f1a1a7836 */ /* 0x008fe20000000000 */
[----:B------:R-:W-:-:S02]  /*0220*/  LEA.HI R3, R3, R0, RZ, 0x6 ;  /* 0x0000000003037211 */ /* 0x000fc400078f30ff */
[----:B------:R-:W-:Y:S02]  /*0230*/  CS2R R16, SRZ ;  /* 0x0000000000107805 */ /* 0x000fe4000001ff00 */
[----:B--2---:R-:W-:Y:S02]  /*0240*/  IABS R8, R5 ;  /* 0x0000000500087213 */ /* 0x004fe40000000000 */
[----:B------:R-:W-:Y:S02]  /*0250*/  CS2R R18, SRZ ;  /* 0x0000000000127805 */ /* 0x000fe4000001ff00 */
[----:B------:R-:W-:Y:S02]  /*0260*/  SHF.R.S32.HI R4, RZ, 0x6, R3 ;  /* 0x00000006ff047819 */ /* 0x000fe40000011403 */
[----:B------:R-:W-:Y:S02]  /*0270*/  CS2R R12, SRZ ;  /* 0x00000000000c7805 */ /* 0x000fe4000001ff00 */
[----:B0-----:R-:W-:-:S02]  /*0280*/  LOP3.LUT R153, R27, 0x7f, RZ, 0xc0, !PT ;  /* 0x0000007f1b997812 */ /* 0x001fc400078ec0ff */
[----:B------:R-:W-:Y:S02]  /*0290*/  CS2R R14, SRZ ;  /* 0x00000000000e7805 */ /* 0x000fe4000001ff00 */
[-C--:B------:R-:W-:Y:S02]  /*02a0*/  IABS R7, R4.reuse ;  /* 0x0000000400077213 */ /* 0x080fe40000000000 */
[----:B------:R-:W-:Y:S02]  /*02b0*/  IABS R10, R4 ;  /* 0x00000004000a7213 */ /* 0x000fe40000000000 */
[----:B------:R-:W0:Y:S08]  /*02c0*/  I2F.RP R0, R7 ;  /* 0x0000000700007306 */ /* 0x000e300000209400 */
[----:B0-----:R-:W0:Y:S02]  /*02d0*/  MUFU.RCP R0, R0 ;  /* 0x0000000000007308 */ /* 0x001e240000001000 */
[----:B0-----:R-:W-:-:S02]  /*02e0*/  VIADD R2, R0, 0xffffffe ;  /* 0x0ffffffe00027836 */ /* 0x001fc40000000000 */
[----:B------:R-:W-:-:S04]  /*02f0*/  IMAD.MOV R0, RZ, RZ, -R10 ;  /* 0x000000ffff007224 */ /* 0x000fc800078e0a0a */
[----:B------:R0:W1:Y:S02]  /*0300*/  F2I.FTZ.U32.TRUNC.NTZ R3, R2 ;  /* 0x0000000200037305 */ /* 0x000064000021f000 */
[----:B0-----:R-:W-:Y:S02]  /*0310*/  IMAD.MOV.U32 R2, RZ, RZ, RZ ;  /* 0x000000ffff027224 */ /* 0x001fe400078e00ff */
[----:B-1----:R-:W-:-:S04]  /*0320*/  IMAD.MOV R6, RZ, RZ, -R3 ;  /* 0x000000ffff067224 */ /* 0x002fc800078e0a03 */
[----:B------:R-:W-:Y:S02]  /*0330*/  IMAD R9, R6, R7, RZ ;  /* 0x0000000706097224 */ /* 0x000fe400078e02ff */
[----:B------:R-:W-:Y:S02]  /*0340*/  IMAD.MOV.U32 R6, RZ, RZ, R8 ;  /* 0x000000ffff067224 */ /* 0x000fe400078e0008 */
[----:B------:R-:W-:-:S06]  /*0350*/  IMAD.HI.U32 R3, R3, R9, R2 ;  /* 0x0000000903037227 */ /* 0x000fcc00078e0002 */
[----:B------:R-:W-:-:S04]  /*0360*/  IMAD.HI.U32 R3, R3, R6, RZ ;  /* 0x0000000603037227 */ /* 0x000fc800078e00ff */
[----:B------:R-:W-:-:S05]  /*0370*/  IMAD R0, R3, R0, R6 ;  /* 0x0000000003007224 */ /* 0x000fca00078e0206 */
[----:B------:R-:W-:-:S13]  /*0380*/  ISETP.GT.U32.AND P1, PT, R7, R0, PT ;  /* 0x000000000700720c */ /* 0x000fda0003f24070 */
[----:B------:R-:W-:Y:S02]  /*0390*/  @!P1 IMAD.IADD R0, R0, 0x1, -R7 ;  /* 0x0000000100009824 */ /* 0x000fe400078e0a07 */
[----:B------:R-:W-:Y:S01]  /*03a0*/  @!P1 VIADD R3, R3, 0x1 ;  /* 0x0000000103039836 */ /* 0x000fe20000000000 */
[----:B------:R-:W-:Y:S02]  /*03b0*/  ISETP.NE.AND P1, PT, R4, RZ, PT ;  /* 0x000000ff0400720c */ /* 0x000fe40003f25270 */
[----:B------:R-:W-:Y:S02]  /*03c0*/  ISETP.GE.U32.AND P0, PT, R0, R7, PT ;  /* 0x000000070000720c */ /* 0x000fe40003f06070 */
[----:B------:R-:W-:-:S04]  /*03d0*/  LOP3.LUT R0, R5, R4, RZ, 0x3c, !PT ;  /* 0x0000000405007212 */ /* 0x000fc800078e3cff */
[----:B------:R-:W-:Y:S01]  /*03e0*/  ISETP.GE.AND P2, PT, R0, RZ, PT ;  /* 0x000000ff0000720c */ /* 0x000fe20003f46270 */
[----:B------:R-:W-:-:S06]  /*03f0*/  VIADD R0, R24, 0xff ;  /* 0x000000ff18007836 */ /* 0x000fcc0000000000 */
[----:B------:R-:W-:-:S04]  /*0400*/  @P0 VIADD R3, R3, 0x1 ;  /* 0x0000000103030836 */ /* 0x000fc80000000000 */
[----:B------:R-:W-:Y:S01]  /*0410*/  IMAD.MOV.U32 R8, RZ, RZ, R3 ;  /* 0x000000ffff087224 */ /* 0x000fe200078e0003 */
[----:B------:R-:W-:-:S03]  /*0420*/  SHF.R.S32.HI R3, RZ, 0x1f, R0 ;  /* 0x0000001fff037819 */ /* 0x000fc60000011400 */
[----:B------:R-:W-:Y:S01]  /*0430*/  @!P2 IMAD.MOV R8, RZ, RZ, -R8 ;  /* 0x000000ffff08a224 */ /* 0x000fe200078e0a08 */
[----:B------:R-:W-:Y:S02]  /*0440*/  LEA.HI R3, R3, R0, RZ, 0x8 ;  /* 0x0000000003037211 */ /* 0x000fe400078f40ff */
[----:B------:R-:W-:-:S04]  /*0450*/  @!P1 LOP3.LUT R8, RZ, R4, RZ, 0x33, !PT ;  /* 0x00000004ff089212 */ /* 0x000fc800078e33ff */
[----:B------:R-:W-:Y:S01]  /*0460*/  LEA.HI.SX32 R3, R3, -R8, 0x18 ;  /* 0x8000000803037211 */ /* 0x000fe200078fc2ff */
[----:B------:R-:W-:-:S03]  /*0470*/  IMAD.MOV R6, RZ, RZ, -R8 ;  /* 0x000000ffff067224 */ /* 0x000fc600078e0a08 */
[----:B------:R-:W-:Y:S01]  /*0480*/  VIMNMX R9, R3, 0x1, PT ;  /* 0x0000000103097848 */ /* 0x000fe20003fe0100 */
[----:B------:R-:W-:-:S03]  /*0490*/  IMAD R6, R4, R6, R5 ;  /* 0x0000000604067224 */ /* 0x000fc600078e0205 */
        /* <DEDUP_REMOVED lines=9> */
[----:B------:R-:W-:Y:S01]  /*0530*/  IMAD.MOV.U32 R4, RZ, RZ, R10 ;  /* 0x000000ffff047224 */ /* 0x000fe200078e000a */
[----:B------:R-:W-:-:S03]  /*0540*/  IABS R10, R6 ;  /* 0x00000006000a7213 */ /* 0x000fc60000000000 */
[----:B------:R-:W-:Y:S02]  /*0550*/  IMAD R5, R4, R7, RZ ;  /* 0x0000000704057224 */ /* 0x000fe400078e02ff */
[----:B------:R-:W-:Y:S01]  /*0560*/  IMAD.MOV.U32 R4, RZ, RZ, R10 ;  /* 0x000000ffff047224 */ /* 0x000fe200078e000a */
[----:B------:R-:W-:Y:S01]  /*0570*/  CS2R R10, SRZ ;  /* 0x00000000000a7805 */ /* 0x000fe2000001ff00 */
[----:B------:R-:W-:Y:S01]  /*0580*/  IMAD.HI.U32 R3, R3, R5, R2 ;  /* 0x0000000503037227 */ /* 0x000fe200078e0002 */
[----:B------:R-:W-:Y:S01]  /*0590*/  MOV R2, 0x400 ;  /* 0x0000040000027802 */ /* 0x000fe20000000f00 */
[----:B------:R-:W0:Y:S04]  /*05a0*/  S2R R5, SR_CgaCtaId ;  /* 0x0000000000057919 */ /* 0x000e280000008800 */
[----:B------:R-:W-:-:S04]  /*05b0*/  IMAD.HI.U32 R3, R3, R4, RZ ;  /* 0x0000000403037227 */ /* 0x000fc800078e00ff */
[----:B------:R-:W-:-:S05]  /*05c0*/  IMAD R0, R3, R0, R4 ;  /* 0x0000000003007224 */ /* 0x000fca00078e0204 */
[----:B------:R-:W-:-:S13]  /*05d0*/  ISETP.GT.U32.AND P1, PT, R7, R0, PT ;  /* 0x000000000700720c */ /* 0x000fda0003f24070 */
[----:B------:R-:W-:Y:S02]  /*05e0*/  @!P1 IMAD.IADD R0, R0, 0x1, -R7 ;  /* 0x0000000100009824 */ /* 0x000fe400078e0a07 */
[----:B------:R-:W-:Y:S01]  /*05f0*/  @!P1 VIADD R3, R3, 0x1 ;  /* 0x0000000103039836 */ /* 0x000fe20000000000 */
[----:B------:R-:W-:Y:S02]  /*0600*/  ISETP.NE.AND P1, PT, R9, RZ, PT ;  /* 0x000000ff0900720c */ /* 0x000fe40003f25270 */
[----:B------:R-:W-:Y:S02]  /*0610*/  ISETP.GE.U32.AND P0, PT, R0, R7, PT ;  /* 0x000000070000720c */ /* 0x000fe40003f06070 */
[----:B------:R-:W-:Y:S02]  /*0620*/  LOP3.LUT R0, R6, R9, RZ, 0x3c, !PT ;  /* 0x0000000906007212 */ /* 0x000fe400078e3cff */
[----:B0-----:R-:W-:Y:S02]  /*0630*/  LEA R152, R5, R2, 0x18 ;  /* 0x0000000205987211 */ /* 0x001fe400078ec0ff */
[----:B------:R-:W-:-:S02]  /*0640*/  CS2R R4, SRZ ;  /* 0x0000000000047805 */ /* 0x000fc4000001ff00 */
[----:B------:R-:W-:-:S05]  /*0650*/  ISETP.GE.AND P2, PT, R0, RZ, PT ;  /* 0x000000ff0000720c */ /* 0x000fca0003f46270 */
[----:B------:R-:W-:Y:S01]  /*0660*/  @P0 VIADD R3, R3, 0x1 ;  /* 0x0000000103030836 */ /* 0x000fe20000000000 */
[----:B------:R-:W-:-:S07]  /*0670*/  ISETP.GE.AND P0, PT, R26, 0x80, PT ;  /* 0x000000801a00780c */ /* 0x000fce0003f06270 */
[----:B------:R-:W-:Y:S01]  /*0680*/  @!P2 IMAD.MOV R3, RZ, RZ, -R3 ;  /* 0x000000ffff03a224 */ /* 0x000fe200078e0a03 */
[----:B------:R-:W-:-:S05]  /*0690*/  @!P1 LOP3.LUT R3, RZ, R9, RZ, 0x33, !PT ;  /* 0x00000009ff039212 */ /* 0x000fca00078e33ff */
[----:B------:R-:W-:-:S04]  /*06a0*/  IMAD.MOV R0, RZ, RZ, -R3 ;  /* 0x000000ffff007224 */ /* 0x000fc800078e0a03 */
[----:B------:R-:W-:Y:S01]  /*06b0*/  IMAD R0, R9, R0, R6 ;  /* 0x0000000009007224 */ /* 0x000fe200078e0206 */
[----:B------:R-:W-:-:S03]  /*06c0*/  CS2R R6, SRZ ;  /* 0x0000000000067805 */ /* 0x000fc6000001ff00 */
[----:B------:R-:W-:Y:S01]  /*06d0*/  IMAD.IADD R2, R8, 0x1, R0 ;  /* 0x0000000108027824 */ /* 0x000fe200078e0200 */
[----:B------:R-:W-:Y:S01]  /*06e0*/  CS2R R8, SRZ ;  /* 0x0000000000087805 */ /* 0x000fe2000001ff00 */
[----:B------:R-:W-:-:S03]  /*06f0*/  IMAD.SHL.U32 R0, R3, 0x40, RZ ;  /* 0x0000004003007824 */ /* 0x000fc600078e00ff */
[----:B------:R-:W-:Y:S01]  /*0700*/  LEA R2, R2, R153, 0x8 ;  /* 0x0000009902027211 */ /* 0x000fe200078e40ff */
[C---:B------:R-:W-:Y:S02]  /*0710*/  VIADD R68, R0.reuse, 0x1 ;  /* 0x0000000100447836 */ /* 0x040fe40000000000 */
[C---:B------:R-:W-:Y:S02]  /*0720*/  VIADD R94, R0.reuse, 0x2 ;  /* 0x00000002005e7836 */ /* 0x040fe40000000000 */
[C---:B------:R-:W-:Y:S02]  /*0730*/  VIADD R93, R0.reuse, 0x3 ;  /* 0x00000003005d7836 */ /* 0x040fe40000000000 */
[C---:B------:R-:W-:Y:S02]  /*0740*/  VIADD R92, R0.reuse, 0x4 ;  /* 0x00000004005c7836 */ /* 0x040fe40000000000 */
[C---:B------:R-:W-:Y:S02]  /*0750*/  VIADD R91, R0.reuse, 0x5 ;  /* 0x00000005005b7836 */ /* 0x040fe40000000000 */
[----:B------:R-:W-:-:S02]  /*0760*/  VIADD R89, R0, 0x6 ;  /* 0x0000000600597836 */ /* 0x000fc40000000000 */
        /* <DEDUP_REMOVED lines=56> */
[----:B------:R-:W-:Y:S02]  /*0af0*/  VIADD R134, R0, 0x3f ;  /* 0x0000003f00867836 */ /* 0x000fe40000000000 */
[----:B------:R-:W-:Y:S01]  /*0b00*/  VIADD R3, R2, 0x80 ;  /* 0x0000008002037836 */ /* 0x000fe20000000000 */
[----:B------:R-:W-:Y:S06]  /*0b10*/  @!P0 BRA `(.L_x_0) ;  /* 0x000001c400e88947 */ /* 0x000fec0003800000 */
[----:B------:R-:W-:Y:S01]  /*0b20*/  IABS R20, R24 ;  /* 0x0000001800147213 */ /* 0x000fe20000000000 */
[----:B------:R-:W0:Y:S01]  /*0b30*/  LDC.64 R190, c[0x0][0x210] ;  /* 0x00008400ffbe7b82 */ /* 0x000e220000000a00 */
[----:B------:R-:W-:Y:S01]  /*0b40*/  IABS R6, R25 ;  /* 0x0000001900067213 */ /* 0x000fe20000000000 */
[----:B------:R-:W-:Y:S01]  /*0b50*/  IMAD.MOV.U32 R195, RZ, RZ, RZ ;  /* 0x000000ffffc37224 */ /* 0x000fe200078e00ff */
[----:B------:R-:W1:Y:S01]  /*0b60*/  I2F.RP R7, R20 ;  /* 0x0000001400077306 */ /* 0x000e620000209400 */
[----:B------:R-:W-:Y:S02]  /*0b70*/  IABS R12, R2 ;  /* 0x00000002000c7213 */ /* 0x000fe40000000000 */
[----:B------:R-:W-:Y:S02]  /*0b80*/  CS2R R142, SRZ ;  /* 0x00000000008e7805 */ /* 0x000fe4000001ff00 */
[----:B------:R-:W-:Y:S02]  /*0b90*/  IABS R15, R133 ;  /* 0x00000085000f7213 */ /* 0x000fe40000000000 */
[----:B------:R-:W-:-:S02]  /*0ba0*/  CS2R R144, SRZ ;  /* 0x0000000000907805 */ /* 0x000fc4000001ff00 */
[----:B------:R-:W-:Y:S01]  /*0bb0*/  IABS R17, R115 ;  /* 0x0000007300117213 */ /* 0x000fe20000000000 */
[----:B------:R-:W2:Y:S01]  /*0bc0*/  LDC R137, c[0x0][0x240] ;  /* 0x00009000ff897b82 */ /* 0x000ea20000000800 */
[----:B------:R-:W-:Y:S01]  /*0bd0*/  IABS R19, R131 ;  /* 0x0000008300137213 */ /* 0x000fe20000000000 */
[----:B------:R-:W3:Y:S01]  /*0be0*/  I2F.RP R10, R6 ;  /* 0x00000006000a7306 */ /* 0x000ee20000209400 */
[----:B------:R-:W-:Y:S02]  /*0bf0*/  IABS R21, R130 ;  /* 0x0000008200157213 */ /* 0x000fe40000000000 */
[----:B------:R-:W-:Y:S02]  /*0c00*/  CS2R R146, SRZ ;  /* 0x0000000000927805 */ /* 0x000fe4000001ff00 */
[----:B------:R-:W-:Y:S02]  /*0c10*/  ISETP.GE.AND P4, PT, R2, RZ, PT ;  /* 0x000000ff0200720c */ /* 0x000fe40003f86270 */
[----:B------:R-:W-:-:S02]  /*0c20*/  CS2R R148, SRZ ;  /* 0x0000000000947805 */ /* 0x000fc4000001ff00 */
[----:B------:R-:W-:Y:S02]  /*0c30*/  ISETP.GE.AND P3, PT, R134, RZ, PT ;  /* 0x000000ff8600720c */ /* 0x000fe40003f66270 */
[----:B------:R-:W-:Y:S02]  /*0c40*/  CS2R R150, SRZ ;  /* 0x0000000000967805 */ /* 0x000fe4000001ff00 */
[----:B------:R-:W-:Y:S01]  /*0c50*/  ISETP.GE.AND P2, PT, R115, RZ, PT ;  /* 0x000000ff7300720c */ /* 0x000fe20003f46270 */
[----:B-1----:R-:W1:Y:S01]  /*0c60*/  MUFU.RCP R7, R7 ;  /* 0x0000000700077308 */ /* 0x002e620000001000 */
[----:B------:R-:W-:Y:S01]  /*0c70*/  IABS R23, R125 ;  /* 0x0000007d00177213 */ /* 0x000fe20000000000 */
[----:B------:R-:W-:Y:S01]  /*0c80*/  UMOV UR35, 0x40000040 ;  /* 0x4000004000237882 */ /* 0x000fe20000000000 */
[----:B------:R-:W-:Y:S02]  /*0c90*/  ISETP.GE.AND P5, PT, R133, RZ, PT ;  /* 0x000000ff8500720c */ /* 0x000fe40003fa6270 */
[----:B------:R-:W-:-:S02]  /*0ca0*/  IABS R33, R123 ;  /* 0x0000007b00217213 */ /* 0x000fc40000000000 */
[----:B------:R-:W-:Y:S01]  /*0cb0*/  IABS R35, R121 ;  /* 0x0000007900237213 */ /* 0x000fe20000000000 */
[----:B---3--:R-:W3:Y:S01]  /*0cc0*/  MUFU.RCP R10, R10 ;  /* 0x0000000a000a7308 */ /* 0x008ee20000001000 */
[----:B------:R-:W-:Y:S02]  /*0cd0*/  IABS R37, R119 ;  /* 0x0000007700257213 */ /* 0x000fe40000000000 */
[----:B------:R-:W-:Y:S02]  /*0ce0*/  IABS R39, R117 ;  /* 0x0000007500277213 */ /* 0x000fe40000000000 */
[----:B------:R-:W-:Y:S02]  /*0cf0*/  IABS R41, R113 ;  /* 0x0000007100297213 */ /* 0x000fe40000000000 */
[----:B------:R-:W-:Y:S01]  /*0d00*/  IABS R43, R111 ;  /* 0x0000006f002b7213 */ /* 0x000fe20000000000 */
[----:B-1----:R-:W-:Y:S01]  /*0d10*/  VIADD R4, R7, 0xffffffe ;  /* 0x0ffffffe07047836 */ /* 0x002fe20000000000 */
[----:B------:R-:W-:-:S02]  /*0d20*/  IABS R45, R109 ;  /* 0x0000006d002d7213 */ /* 0x000fc40000000000 */
[----:B------:R-:W-:Y:S01]  /*0d30*/  IABS R47, R107 ;  /* 0x0000006b002f7213 */ /* 0x000fe20000000000 */
[----:B------:R1:W4:Y:S01]  /*0d40*/  F2I.FTZ.U32.TRUNC.NTZ R5, R4 ;  /* 0x0000000400057305 */ /* 0x000322000021f000 */
[----:B------:R-:W-:Y:S02]  /*0d50*/  IABS R49, R105 ;  /* 0x0000006900317213 */ /* 0x000fe40000000000 */
[----:B------:R-:W-:Y:S01]  /*0d60*/  IABS R51, R103 ;  /* 0x0000006700337213 */ /* 0x000fe20000000000 */
[----:B---3--:R-:W-:Y:S01]  /*0d70*/  VIADD R8, R10, 0xffffffe ;  /* 0x0ffffffe0a087836 */ /* 0x008fe20000000000 */
[----:B------:R-:W-:Y:S02]  /*0d80*/  IABS R10, R3 ;  /* 0x00000003000a7213 */ /* 0x000fe40000000000 */
[----:B------:R-:W-:Y:S01]  /*0d90*/  IABS R53, R100 ;  /* 0x0000006400357213 */ /* 0x000fe20000000000 */
[----:B------:R3:W5:Y:S01]  /*0da0*/  F2I.FTZ.U32.TRUNC.NTZ R9, R8 ;  /* 0x0000000800097305 */ /* 0x000762000021f000 */
[----:B-1----:R-:W-:Y:S01]  /*0db0*/  IMAD.MOV.U32 R4, RZ, RZ, RZ ;  /* 0x000000ffff047224 */ /* 0x002fe200078e00ff */
[----:B------:R-:W-:-:S02]  /*0dc0*/  IABS R55, R102 ;  /* 0x0000006600377213 */ /* 0x000fc40000000000 */
[----:B------:R-:W-:Y:S02]  /*0dd0*/  IABS R61, R31 ;  /* 0x0000001f003d7213 */ /* 0x000fe40000000000 */
[----:B------:R-:W-:Y:S01]  /*0de0*/  IABS R65, R97 ;  /* 0x0000006100417213 */ /* 0x000fe20000000000 */
[----:B----4-:R-:W-:Y:S01]  /*0df0*/  IMAD.MOV R11, RZ, RZ, -R5 ;  /* 0x000000ffff0b7224 */ /* 0x010fe200078e0a05 */
[----:B------:R-:W-:Y:S01]  /*0e00*/  IABS R63, R59 ;  /* 0x0000003b003f7213 */ /* 0x000fe20000000000 */
[----:B---3--:R-:W-:Y:S01]  /*0e10*/  IMAD.MOV.U32 R8, RZ, RZ, RZ ;  /* 0x000000ffff087224 */ /* 0x008fe200078e00ff */
[----:B------:R-:W-:Y:S01]  /*0e20*/  IABS R67, R90 ;  /* 0x0000005a00437213 */ /* 0x000fe20000000000 */
[----:B------:R-:W-:Y:S02]  /*0e30*/  IMAD R11, R11, R20, RZ ;  /* 0x000000140b0b7224 */ /* 0x000fe400078e02ff */
[----:B-----5:R-:W-:Y:S02]  /*0e40*/  IMAD.MOV R13, RZ, RZ, -R9 ;  /* 0x000000ffff0d7224 */ /* 0x020fe400078e0a09 */
[----:B------:R-:W-:-:S04]  /*0e50*/  IMAD.HI.U32 R5, R5, R11, R4 ;  /* 0x0000000b05057227 */ /* 0x000fc800078e0004 */
[----:B------:R-:W-:Y:S01]  /*0e60*/  IMAD R7, R13, R6, RZ ;  /* 0x000000060d077224 */ /* 0x000fe200078e02ff */
[----:B------:R-:W-:-:S03]  /*0e70*/  IABS R13, R134 ;  /* 0x00000086000d7213 */ /* 0x000fc60000000000 */
[----:B------:R-:W-:-:S04]  /*0e80*/  IMAD.HI.U32 R4, R9, R7, R8 ;  /* 0x0000000709047227 */ /* 0x000fc800078e0008 */
[----:B------:R-:W-:Y:S02]  /*0e90*/  IMAD.MOV.U32 R9, RZ, RZ, R12 ;  /* 0x000000ffff097224 */ /* 0x000fe400078e000c */
[----:B------:R-:W-:-:S04]  /*0ea0*/  IMAD.HI.U32 R8, R4, R13, RZ ;  /* 0x0000000d04087227 */ /* 0x000fc800078e00ff */
[----:B------:R-:W-:-:S04]  /*0eb0*/  IMAD.HI.U32 R7, R5, R9, RZ ;  /* 0x0000000905077227 */ /* 0x000fc800078e00ff */
[----:B------:R-:W-:-:S04]  /*0ec0*/  IMAD.HI.U32 R5, R5, R10, RZ ;  /* 0x0000000a05057227 */ /* 0x000fc800078e00ff */
[----:B------:R-:W-:Y:S02]  /*0ed0*/  IMAD.MOV R7, RZ, RZ, -R7 ;  /* 0x000000ffff077224 */ /* 0x000fe400078e0a07 */
[----:B------:R-:W-:Y:S02]  /*0ee0*/  IMAD.MOV R11, RZ, RZ, -R5 ;  /* 0x000000ffff0b7224 */ /* 0x000fe400078e0a05 */
[C---:B------:R-:W-:Y:S01]  /*0ef0*/  IMAD R5, R20.reuse, R7, R9 ;  /* 0x0000000714057224 */ /* 0x040fe200078e0209 */
[----:B------:R-:W-:Y:S01]  /*0f00*/  IABS R9, R132 ;  /* 0x0000008400097213 */ /* 0x000fe20000000000 */
[C---:B------:R-:W-:Y:S02]  /*0f10*/  IMAD R7, R20.reuse, R11, R10 ;  /* 0x0000000b14077224 */ /* 0x040fe400078e020a */
[----:B------:R-:W-:Y:S01]  /*0f20*/  IMAD.MOV R8, RZ, RZ, -R8 ;  /* 0x000000ffff087224 */ /* 0x000fe200078e0a08 */
[----:B------:R-:W-:Y:S01]  /*0f30*/  ISETP.GT.U32.AND P0, PT, R20, R5, PT ;  /* 0x000000051400720c */ /* 0x000fe20003f04070 */
[----:B------:R-:W-:Y:S01]  /*0f40*/  IMAD.HI.U32 R10, R4, R19, RZ ;  /* 0x00000013040a7227 */ /* 0x000fe200078e00ff */
[----:B------:R-:W-:-:S03]  /*0f50*/  ISETP.GT.U32.AND P1, PT, R20, R7, PT ;  /* 0x000000071400720c */ /* 0x000fc60003f24070 */
[----:B------:R-:W-:Y:S02]  /*0f60*/  IMAD R11, R6, R8, R13 ;  /* 0x00000008060b7224 */ /* 0x000fe400078e020d */
[----:B------:R-:W-:-:S04]  /*0f70*/  IMAD.HI.U32 R8, R4, R15, RZ ;  /* 0x0000000f04087227 */ /* 0x000fc800078e00ff */
[----:B------:R-:W-:Y:S02]  /*0f80*/  IMAD.MOV R8, RZ, RZ, -R8 ;  /* 0x000000ffff087224 */ /* 0x000fe400078e0a08 */
[--C-:B------:R-:W-:Y:S02]  /*0f90*/  @!P0 IMAD.IADD R5, R5, 0x1, -R20.reuse ;  /* 0x0000000105058824 */ /* 0x100fe400078e0a14 */
[----:B------:R-:W-:Y:S01]  /*0fa0*/  @!P1 IMAD.IADD R7, R7, 0x1, -R20 ;  /* 0x0000000107079824 */ /* 0x000fe200078e0a14 */
[C---:B------:R-:W-:Y:S01]  /*0fb0*/  ISETP.GT.U32.AND P1, PT, R6.reuse, R11, PT ;  /* 0x0000000b0600720c */ /* 0x040fe20003f24070 */
[----:B------:R-:W-:Y:S01]  /*0fc0*/  IMAD R12, R6, R8, R15 ;  /* 0x00000008060c7224 */ /* 0x000fe200078e020f */
[----:B------:R-:W-:Y:S01]  /*0fd0*/  ISETP.GT.U32.AND P6, PT, R20, R5, PT ;  /* 0x000000051400720c */ /* 0x000fe20003fc4070 */
[----:B------:R-:W-:Y:S01]  /*0fe0*/  IMAD.HI.U32 R8, R4, R17, RZ ;  /* 0x0000001104087227 */ /* 0x000fe200078e00ff */
[----:B------:R-:W-:-:S03]  /*0ff0*/  ISETP.GT.U32.AND P0, PT, R20, R7, PT ;  /* 0x000000071400720c */ /* 0x000fc60003f04070 */
[----:B------:R-:W-:Y:S02]  /*1000*/  IMAD.MOV.U32 R15, RZ, RZ, R9 ;  /* 0x000000ffff0f7224 */ /* 0x000fe400078e0009 */
[----:B------:R-:W-:Y:S02]  /*1010*/  IMAD.MOV R8, RZ, RZ, -R8 ;  /* 0x000000ffff087224 */ /* 0x000fe400078e0a08 */
[----:B------:R-:W-:-:S04]  /*1020*/  IMAD.HI.U32 R13, R4, R21, RZ ;  /* 0x00000015040d7227 */ /* 0x000fc800078e00ff */
[----:B------:R-:W-:Y:S01]  /*1030*/  @!P6 IMAD.IADD R5, R5, 0x1, -R20 ;  /* 0x000000010505e824 */ /* 0x000fe200078e0a14 */
[----:B------:R-:W-:Y:S01]  /*1040*/  ISETP.GE.AND P6, PT, R3, RZ, PT ;  /* 0x000000ff0300720c */ /* 0x000fe20003fc6270 */
[----:B------:R-:W-:Y:S02]  /*1050*/  @!P1 IMAD.IADD R11, R11, 0x1, -R6 ;  /* 0x000000010b0b9824 */ /* 0x000fe400078e0a06 */
[----:B------:R-:W-:Y:S01]  /*1060*/  @!P0 IMAD.IADD R7, R7, 0x1, -R20 ;  /* 0x0000000107078824 */ /* 0x000fe200078e0a14 */
[----:B------:R-:W-:Y:S01]  /*1070*/  ISETP.NE.AND P0, PT, R24, RZ, PT ;  /* 0x000000ff1800720c */ /* 0x000fe20003f05270 */
[----:B------:R-:W-:Y:S01]  /*1080*/  IMAD.MOV R10, RZ, RZ, -R10 ;  /* 0x000000ffff0a7224 */ /* 0x000fe200078e0a0a */
[----:B------:R-:W-:Y:S01]  /*1090*/  ISETP.GT.U32.AND P1, PT, R6, R11, PT ;  /* 0x0000000b0600720c */ /* 0x000fe20003f24070 */
[----:B------:R-:W-:Y:S01]  /*10a0*/  IMAD.HI.U32 R9, R4, R15, RZ ;  /* 0x0000000f04097227 */ /* 0x000fe200078e00ff */
[----:B------:R-:W-:-:S03]  /*10b0*/  LOP3.LUT R24, RZ, R24, RZ, 0x33, !PT ;  /* 0x00000018ff187212 */ /* 0x000fc600078e33ff */
[C---:B------:R-:W-:Y:S02]  /*10c0*/  IMAD R14, R6.reuse, R8, R17 ;  /* 0x00000008060e7224 */ /* 0x040fe400078e0211 */
[----:B------:R-:W-:Y:S01]  /*10d0*/  @!P6 IMAD.MOV R7, RZ, RZ, -R7 ;  /* 0x000000ffff07e224 */ /* 0x000fe200078e0a07 */
[C---:B------:R-:W-:Y:S01]  /*10e0*/  ISETP.GT.U32.AND P6, PT, R6.reuse, R12, PT ;  /* 0x0000000c0600720c */ /* 0x040fe20003fc4070 */
[----:B------:R-:W-:Y:S02]  /*10f0*/  IMAD.MOV R13, RZ, RZ, -R13 ;  /* 0x000000ffff0d7224 */ /* 0x000fe400078e0a0d */
[C---:B------:R-:W-:Y:S01]  /*1100*/  IMAD R17, R6.reuse, R10, R19 ;  /* 0x0000000a06117224 */ /* 0x040fe200078e0213 */
[----:B------:R-:W-:Y:S01]  /*1110*/  IABS R19, R129 ;  /* 0x0000008100137213 */ /* 0x000fe20000000000 */
[----:B------:R-:W-:Y:S02]  /*1120*/  IMAD.MOV R9, RZ, RZ, -R9 ;  /* 0x000000ffff097224 */ /* 0x000fe400078e0a09 */
[C---:B------:R-:W-:Y:S01]  /*1130*/  IMAD R18, R6.reuse, R13, R21 ;  /* 0x0000000d06127224 */ /* 0x040fe200078e0215 */
[----:B------:R-:W-:Y:S01]  /*1140*/  IABS R21, R127 ;  /* 0x0000007f00157213 */ /* 0x000fe20000000000 */
[----:B------:R-:W-:Y:S01]  /*1150*/  @!P4 IMAD.MOV R5, RZ, RZ, -R5 ;  /* 0x000000ffff05c224 */ /* 0x000fe200078e0a05 */
[C---:B------:R-:W-:Y:S01]  /*1160*/  ISETP.GT.U32.AND P4, PT, R6.reuse, R14, PT ;  /* 0x0000000e0600720c */ /* 0x040fe20003f84070 */
[--C-:B------:R-:W-:Y:S01]  /*1170*/  @!P1 IMAD.IADD R11, R11, 0x1, -R6.reuse ;  /* 0x000000010b0b9824 */ /* 0x100fe200078e0a06 */
[C---:B------:R-:W-:Y:S01]  /*1180*/  ISETP.GT.U32.AND P1, PT, R6.reuse, R17, PT ;  /* 0x000000110600720c */ /* 0x040fe20003f24070 */
[----:B------:R-:W-:Y:S01]  /*1190*/  IMAD R16, R6, R9, R15 ;  /* 0x0000000906107224 */ /* 0x000fe200078e020f */
[----:B------:R-:W-:Y:S01]  /*11a0*/  SEL R8, R24, R5, !P0 ;  /* 0x0000000518087207 */ /* 0x000fe20004000000 */
[----:B------:R-:W-:Y:S01]  /*11b0*/  @!P6 IMAD.IADD R12, R12, 0x1, -R6 ;  /* 0x000000010c0ce824 */ /* 0x000fe200078e0a06 */
[----:B------:R-:W-:Y:S01]  /*11c0*/  ISETP.GT.U32.AND P6, PT, R6, R18, PT ;  /* 0x000000120600720c */ /* 0x000fe20003fc4070 */
[----:B------:R-:W-:Y:S01]  /*11d0*/  IMAD.HI.U32 R5, R4, R19, RZ ;  /* 0x0000001304057227 */ /* 0x000fe200078e00ff */
[----:B------:R-:W-:-:S02]  /*11e0*/  SEL R9, R24, R7, !P0 ;  /* 0x0000000718097207 */ /* 0x000fc40004000000 */
[----:B------:R-:W-:Y:S01]  /*11f0*/  ISETP.GT.U32.AND P0, PT, R6, R16, PT ;  /* 0x000000100600720c */ /* 0x000fe20003f04070 */
[----:B------:R-:W-:Y:S01]  /*1200*/  IMAD.HI.U32 R10, R4, R21, RZ ;  /* 0x00000015040a7227 */ /* 0x000fe200078e00ff */
[----:B------:R-:W-:Y:S02]  /*1210*/  IABS R13, R128 ;  /* 0x00000080000d7213 */ /* 0x000fe40000000000 */
[----:B------:R-:W-:Y:S01]  /*1220*/  IABS R15, R99 ;  /* 0x00000063000f7213 */ /* 0x000fe20000000000 */
[--C-:B------:R-:W-:Y:S01]  /*1230*/  @!P4 IMAD.IADD R14, R14, 0x1, -R6.reuse ;  /* 0x000000010e0ec824 */ /* 0x100fe200078e0a06 */
[----:B------:R-:W-:Y:S01]  /*1240*/  ISETP.GT.U32.AND P4, PT, R6, R12, PT ;  /* 0x0000000c0600720c */ /* 0x000fe20003f84070 */
[--C-:B------:R-:W-:Y:S02]  /*1250*/  @!P1 IMAD.IADD R17, R17, 0x1, -R6.reuse ;  /* 0x0000000111119824 */ /* 0x100fe400078e0a06 */
[--C-:B------:R-:W-:Y:S01]  /*1260*/  @!P6 IMAD.IADD R18, R18, 0x1, -R6.reuse ;  /* 0x000000011212e824 */ /* 0x100fe200078e0a06 */
[C---:B------:R-:W-:Y:S01]  /*1270*/  ISETP.GT.U32.AND P1, PT, R6.reuse, R14, PT ;  /* 0x0000000e0600720c */ /* 0x040fe20003f24070 */
[----:B------:R-:W-:Y:S01]  /*1280*/  IMAD.MOV R5, RZ, RZ, -R5 ;  /* 0x000000ffff057224 */ /* 0x000fe200078e0a05 */
[----:B------:R-:W-:Y:S01]  /*1290*/  ISETP.GT.U32.AND P6, PT, R6, R17, PT ;  /* 0x000000110600720c */ /* 0x000fe20003fc4070 */
[----:B------:R-:W-:-:S02]  /*12a0*/  @!P0 IMAD.IADD R16, R16, 0x1, -R6 ;  /* 0x0000000110108824 */ /* 0x000fc400078e0a06 */
[----:B------:R-:W-:Y:S02]  /*12b0*/  IMAD.MOV R10, RZ, RZ, -R10 ;  /* 0x000000ffff0a7224 */ /* 0x000fe400078e0a0a */
[C---:B------:R-:W-:Y:S01]  /*12c0*/  IMAD R19, R6.reuse, R5, R19 ;  /* 0x0000000506137224 */ /* 0x040fe200078e0213 */
[----:B------:R-:W-:Y:S01]  /*12d0*/  ISETP.GT.U32.AND P0, PT, R6, R16, PT ;  /* 0x000000100600720c */ /* 0x000fe20003f04070 */
[----:B------:R-:W-:-:S04]  /*12e0*/  IMAD.HI.U32 R7, R4, R13, RZ ;  /* 0x0000000d04077227 */ /* 0x000fc800078e00ff */
[----:B------:R-:W-:Y:S02]  /*12f0*/  IMAD R21, R6, R10, R21 ;  /* 0x0000000a06157224 */ /* 0x000fe400078e0215 */
[--C-:B------:R-:W-:Y:S01]  /*1300*/  @!P4 IMAD.IADD R12, R12, 0x1, -R6.reuse ;  /* 0x000000010c0cc824 */ /* 0x100fe200078e0a06 */
[C---:B------:R-:W-:Y:S01]  /*1310*/  ISETP.GT.U32.AND P4, PT, R6.reuse, R19, PT ;  /* 0x000000130600720c */ /* 0x040fe20003f84070 */
[----:B------:R-:W-:Y:S02]  /*1320*/  IMAD.MOV R7, RZ, RZ, -R7 ;  /* 0x000000ffff077224 */ /* 0x000fe400078e0a07 */
[--C-:B------:R-:W-:Y:S01]  /*1330*/  @!P6 IMAD.IADD R17, R17, 0x1, -R6.reuse ;  /* 0x000000011111e824 */ /* 0x100fe200078e0a06 */
[C---:B------:R-:W-:Y:S01]  /*1340*/  ISETP.GT.U32.AND P6, PT, R6.reuse, R21, PT ;  /* 0x000000150600720c */ /* 0x040fe20003fc4070 */
[----:B------:R-:W-:Y:S01]  /*1350*/  IMAD R20, R6, R7, R13 ;  /* 0x0000000706147224 */ /* 0x000fe200078e020d */
[----:B------:R-:W-:Y:S01]  /*1360*/  IABS R13, R124 ;  /* 0x0000007c000d7213 */ /* 0x000fe20000000000 */
[----:B------:R-:W-:Y:S01]  /*1370*/  IMAD.MOV.U32 R7, RZ, RZ, R11 ;  /* 0x000000ffff077224 */ /* 0x000fe200078e000b */
[----:B------:R-:W-:Y:S01]  /*1380*/  IABS R11, R126 ;  /* 0x0000007e000b7213 */ /* 0x000fe20000000000 */
[--C-:B------:R-:W-:Y:S01]  /*1390*/  @!P0 IMAD.IADD R16, R16, 0x1, -R6.reuse ;  /* 0x0000000110108824 */ /* 0x100fe200078e0a06 */
[----:B------:R-:W-:Y:S01]  /*13a0*/  ISETP.GE.AND P0, PT, R132, RZ, PT ;  /* 0x000000ff8400720c */ /* 0x000fe20003f06270 */
[----:B------:R-:W-:Y:S01]  /*13b0*/  @!P1 IMAD.IADD R14, R14, 0x1, -R6 ;  /* 0x000000010e0e9824 */ /* 0x000fe200078e0a06 */
[----:B------:R-:W-:Y:S01]  /*13c0*/  ISETP.GT.U32.AND P1, PT, R6, R20, PT ;  /* 0x000000140600720c */ /* 0x000fe20003f24070 */
[----:B------:R-:W-:-:S04]  /*13d0*/  IMAD.HI.U32 R5, R4, R11, RZ ;  /* 0x0000000b04057227 */ /* 0x000fc800078e00ff */
[--C-:B------:R-:W-:Y:S01]  /*13e0*/  @!P4 IMAD.IADD R19, R19, 0x1, -R6.reuse ;  /* 0x000000011313c824 */ /* 0x100fe200078e0a06 */
[----:B------:R-:W-:Y:S01]  /*13f0*/  ISETP.GE.AND P4, PT, R130, RZ, PT ;  /* 0x000000ff8200720c */ /* 0x000fe20003f86270 */
[----:B------:R-:W-:Y:S01]  /*1400*/  @!P3 IMAD.MOV R7, RZ, RZ, -R7 ;  /* 0x000000ffff07b224 */ /* 0x000fe200078e0a07 */
[C---:B------:R-:W-:Y:S01]  /*1410*/  ISETP.GT.U32.AND P3, PT, R6.reuse, R18, PT ;  /* 0x000000120600720c */ /* 0x040fe20003f64070 */
[----:B------:R-:W-:Y:S02]  /*1420*/  IMAD.MOV R5, RZ, RZ, -R5 ;  /* 0x000000ffff057224 */ /* 0x000fe400078e0a05 */
[----:B------:R-:W-:Y:S01]  /*1430*/  @!P6 IMAD.IADD R21, R21, 0x1, -R6 ;  /* 0x000000011515e824 */ /* 0x000fe200078e0a06 */
[C---:B------:R-:W-:Y:S01]  /*1440*/  ISETP.GT.U32.AND P6, PT, R6.reuse, R19, PT ;  /* 0x000000130600720c */ /* 0x040fe20003fc4070 */
[----:B------:R-:W-:Y:S02]  /*1450*/  IMAD R22, R6, R5, R11 ;  /* 0x0000000506167224 */ /* 0x000fe400078e020b */
[----:B------:R-:W-:-:S04]  /*1460*/  IMAD.HI.U32 R10, R4, R23, RZ ;  /* 0x00000017040a7227 */ /* 0x000fc800078e00ff */
[----:B------:R-:W-:Y:S01]  /*1470*/  @!P0 IMAD.MOV R16, RZ, RZ, -R16 ;  /* 0x000000ffff108224 */ /* 0x000fe200078e0a10 */
[----:B------:R-:W-:Y:S01]  /*1480*/  ISETP.GT.U32.AND P0, PT, R6, R22, PT ;  /* 0x000000160600720c */ /* 0x000fe20003f04070 */
[----:B------:R-:W-:Y:S02]  /*1490*/  IMAD.MOV R10, RZ, RZ, -R10 ;  /* 0x000000ffff0a7224 */ /* 0x000fe400078e0a0a */
[----:B------:R-:W-:Y:S01]  /*14a0*/  @!P1 IMAD.IADD R20, R20, 0x1, -R6 ;  /* 0x0000000114149824 */ /* 0x000fe200078e0a06 */
[----:B------:R-:W-:Y:S01]  /*14b0*/  ISETP.GE.AND P1, PT, R129, RZ, PT ;  /* 0x000000ff8100720c */ /* 0x000fe20003f26270 */
[----:B------:R-:W-:Y:S01]  /*14c0*/  @!P2 IMAD.MOV R14, RZ, RZ, -R14 ;  /* 0x000000ffff0ea224 */ /* 0x000fe200078e0a0e */
[----:B------:R-:W-:Y:S01]  /*14d0*/  ISETP.GT.U32.AND P2, PT, R6, R21, PT ;  /* 0x000000150600720c */ /* 0x000fe20003f44070 */
[----:B------:R-:W-:Y:S01]  /*14e0*/  @!P3 IMAD.IADD R18, R18, 0x1, -R6 ;  /* 0x000000011212b824 */ /* 0x000fe200078e0a06 */
[----:B------:R-:W-:Y:S01]  /*14f0*/  ISETP.GE.AND P3, PT, R131, RZ, PT ;  /* 0x000000ff8300720c */ /* 0x000fe20003f66270 */
[----:B------:R-:W-:-:S02]  /*1500*/  IMAD R23, R6, R10, R23 ;  /* 0x0000000a06177224 */ /* 0x000fc400078e0217 */
[----:B------:R-:W-:Y:S01]  /*1510*/  IMAD.MOV.U32 R11, RZ, RZ, R13 ;  /* 0x000000ffff0b7224 */ /* 0x000fe200078e000d */
[----:B------:R-:W-:Y:S01]  /*1520*/  IABS R13, R122 ;  /* 0x0000007a000d7213 */ /* 0x000fe20000000000 */
[----:B------:R-:W-:Y:S01]  /*1530*/  @!P5 IMAD.MOV R12, RZ, RZ, -R12 ;  /* 0x000000ffff0cd224 */ /* 0x000fe200078e0a0c */
[----:B------:R-:W-:Y:S01]  /*1540*/  ISETP.GT.U32.AND P5, PT, R6, R20, PT ;  /* 0x000000140600720c */ /* 0x000fe20003fa4070 */
[----:B------:R-:W-:Y:S01]  /*1550*/  @!P6 IMAD.IADD R19, R19, 0x1, -R6 ;  /* 0x000000011313e824 */ /* 0x000fe200078e0a06 */
[----:B------:R-:W-:Y:S01]  /*1560*/  ISETP.GE.AND P6, PT, R127, RZ, PT ;  /* 0x000000ff7f00720c */ /* 0x000fe20003fc6270 */
[----:B------:R-:W-:-:S04]  /*1570*/  IMAD.HI.U32 R5, R4, R11, RZ ;  /* 0x0000000b04057227 */ /* 0x000fc800078e00ff */
[----:B------:R-:W-:Y:S01]  /*1580*/  @!P4 IMAD.MOV R18, RZ, RZ, -R18 ;  /* 0x000000ffff12c224 */ /* 0x000fe200078e0a12 */
[----:B------:R-:W-:Y:S01]  /*1590*/  ISETP.GT.U32.AND P4, PT, R6, R23, PT ;  /* 0x000000170600720c */ /* 0x000fe20003f84070 */
[----:B------:R-:W-:Y:S02]  /*15a0*/  IMAD.MOV R5, RZ, RZ, -R5 ;  /* 0x000000ffff057224 */ /* 0x000fe400078e0a05 */
[--C-:B------:R-:W-:Y:S01]  /*15b0*/  @!P0 IMAD.IADD R22, R22, 0x1, -R6.reuse ;  /* 0x0000000116168824 */ /* 0x100fe200078e0a06 */
[----:B------:R-:W-:Y:S01]  /*15c0*/  ISETP.GE.AND P0, PT, R124, RZ, PT ;  /* 0x000000ff7c00720c */ /* 0x000fe20003f06270 */
[--C-:B------:R-:W-:Y:S01]  /*15d0*/  @!P2 IMAD.IADD R21, R21, 0x1, -R6.reuse ;  /* 0x000000011515a824 */ /* 0x100fe200078e0a06 */
[----:B------:R-:W-:Y:S01]  /*15e0*/  ISETP.GE.AND P2, PT, R125, RZ, PT ;  /* 0x000000ff7d00720c */ /* 0x000fe20003f46270 */
[C---:B------:R-:W-:Y:S01]  /*15f0*/  IMAD R24, R6.reuse, R5, R11 ;  /* 0x0000000506187224 */ /* 0x040fe200078e020b */
[----:B------:R-:W-:Y:S01]  /*1600*/  IABS R11, R114 ;  /* 0x00000072000b7213 */ /* 0x000fe20000000000 */
[----:B------:R-:W-:Y:S01]  /*1610*/  @!P1 IMAD.MOV R19, RZ, RZ, -R19 ;  /* 0x000000ffff139224 */ /* 0x000fe200078e0a13 */
[----:B------:R-:W-:Y:S01]  /*1620*/  ISETP.GT.U32.AND P1, PT, R6, R22, PT ;  /* 0x000000160600720c */ /* 0x000fe20003f24070 */
[--C-:B------:R-:W-:Y:S01]  /*1630*/  @!P5 IMAD.IADD R20, R20, 0x1, -R6.reuse ;  /* 0x000000011414d824 */ /* 0x100fe200078e0a06 */
[----:B------:R-:W-:Y:S01]  /*1640*/  ISETP.GE.AND P5, PT, R126, RZ, PT ;  /* 0x000000ff7e00720c */ /* 0x000fe20003fa6270 */
[----:B------:R-:W-:Y:S01]  /*1650*/  @!P6 IMAD.MOV R21, RZ, RZ, -R21 ;  /* 0x000000ffff15e224 */ /* 0x000fe200078e0a15 */
[----:B------:R-:W-:Y:S01]  /*1660*/  ISETP.GT.U32.AND P6, PT, R6, R24, PT ;  /* 0x000000180600720c */ /* 0x000fe20003fc4070 */
[----:B------:R-:W-:-:S02]  /*1670*/  @!P4 IMAD.IADD R23, R23, 0x1, -R6 ;  /* 0x000000011717c824 */ /* 0x000fc400078e0a06 */
[----:B------:R-:W-:-:S03]  /*1680*/  IMAD.HI.U32 R5, R4, R11, RZ ;  /* 0x0000000b04057227 */ /* 0x000fc600078e00ff */
[----:B------:R-:W-:Y:S01]  /*1690*/  ISETP.GT.U32.AND P4, PT, R6, R23, PT ;  /* 0x000000170600720c */ /* 0x000fe20003f84070 */
[----:B------:R-:W-:Y:S02]  /*16a0*/  IMAD.MOV R32, RZ, RZ, -R5 ;  /* 0x000000ffff207224 */ /* 0x000fe400078e0a05 */
[----:B------:R-:W-:-:S04]  /*16b0*/  IMAD.HI.U32 R5, R4, R13, RZ ;  /* 0x0000000d04057227 */ /* 0x000fc800078e00ff */
[----:B------:R-:W-:Y:S01]  /*16c0*/  @!P1 IMAD.IADD R22, R22, 0x1, -R6 ;  /* 0x0000000116169824 */ /* 0x000fe200078e0a06 */
[----:B------:R-:W-:Y:S01]  /*16d0*/  ISETP.GE.AND P1, PT, R123, RZ, PT ;  /* 0x000000ff7b00720c */ /* 0x000fe20003f26270 */
[----:B------:R-:W-:Y:S01]  /*16e0*/  IMAD R32, R6, R32, R11 ;  /* 0x0000002006207224 */ /* 0x000fe200078e020b */
[----:B------:R-:W-:Y:S01]  /*16f0*/  IABS R11, R120 ;  /* 0x00000078000b7213 */ /* 0x000fe20000000000 */
[----:B------:R-:W-:Y:S02]  /*1700*/  IMAD.MOV R5, RZ, RZ, -R5 ;  /* 0x000000ffff057224 */ /* 0x000fe400078e0a05 */
[----:B------:R-:W-:-:S04]  /*1710*/  IMAD.HI.U32 R10, R4, R33, RZ ;  /* 0x00000021040a7227 */ /* 0x000fc800078e00ff */
[----:B------:R-:W-:Y:S02]  /*1720*/  @!P6 IMAD.IADD R24, R24, 0x1, -R6 ;  /* 0x000000011818e824 */ /* 0x000fe400078e0a06 */
[----:B------:R-:W-:Y:S01]  /*1730*/  @!P5 IMAD.MOV R22, RZ, RZ, -R22 ;  /* 0x000000ffff16d224 */ /* 0x000fe200078e0a16 */
[C---:B------:R-:W-:Y:S01]  /*1740*/  ISETP.GT.U32.AND P5, PT, R6.reuse, R32, PT ;  /* 0x000000200600720c */ /* 0x040fe20003fa4070 */
[C---:B------:R-:W-:Y:S01]  /*1750*/  IMAD R34, R6.reuse, R5, R13 ;  /* 0x0000000506227224 */ /* 0x040fe200078e020d */
[----:B------:R-:W-:Y:S01]  /*1760*/  ISETP.GT.U32.AND P6, PT, R6, R24, PT ;  /* 0x000000180600720c */ /* 0x000fe20003fc4070 */
[----:B------:R-:W-:Y:S01]  /*1770*/  IMAD.MOV R10, RZ, RZ, -R10 ;  /* 0x000000ffff0a7224 */ /* 0x000fe200078e0a0a */
[----:B------:R-:W-:Y:S01]  /*1780*/  IABS R13, R118 ;  /* 0x00000076000d7213 */ /* 0x000fe20000000000 */
[----:B------:R-:W-:-:S04]  /*1790*/  IMAD.HI.U32 R5, R4, R35, RZ ;  /* 0x0000002304057227 */ /* 0x000fc800078e00ff */
[--C-:B------:R-:W-:Y:S01]  /*17a0*/  @!P4 IMAD.IADD R23, R23, 0x1, -R6.reuse ;  /* 0x000000011717c824 */ /* 0x100fe200078e0a06 */
[----:B------:R-:W-:Y:S01]  /*17b0*/  ISETP.GE.AND P4, PT, R122, RZ, PT ;  /* 0x000000ff7a00720c */ /* 0x000fe20003f86270 */
[C---:B------:R-:W-:Y:S02]  /*17c0*/  IMAD R33, R6.reuse, R10, R33 ;  /* 0x0000000a06217224 */ /* 0x040fe400078e0221 */
[----:B------:R-:W-:Y:S02]  /*17d0*/  IMAD.MOV R5, RZ, RZ, -R5 ;  /* 0x000000ffff057224 */ /* 0x000fe400078e0a05 */
[----:B------:R-:W-:Y:S01]  /*17e0*/  @!P2 IMAD.MOV R23, RZ, RZ, -R23 ;  /* 0x000000ffff17a224 */ /* 0x000fe200078e0a17 */
[C---:B------:R-:W-:Y:S01]  /*17f0*/  ISETP.GT.U32.AND P2, PT, R6.reuse, R33, PT ;  /* 0x000000210600720c */ /* 0x040fe20003f44070 */
[----:B------:R-:W-:Y:S02]  /*1800*/  IMAD R35, R6, R5, R35 ;  /* 0x0000000506237224 */ /* 0x000fe400078e0223 */
[----:B------:R-:W-:-:S02]  /*1810*/  @!P5 IMAD.IADD R32, R32, 0x1, -R6 ;  /* 0x000000012020d824 */ /* 0x000fc400078e0a06 */
[----:B------:R-:W-:Y:S01]  /*1820*/  @!P6 IMAD.IADD R24, R24, 0x1, -R6 ;  /* 0x000000011818e824 */ /* 0x000fe200078e0a06 */
[----:B------:R-:W-:Y:S01]  /*1830*/  ISETP.GT.U32.AND P5, PT, R6, R35, PT ;  /* 0x000000230600720c */ /* 0x000fe20003fa4070 */
[----:B------:R-:W-:Y:S01]  /*1840*/  IMAD.HI.U32 R5, R4, R11, RZ ;  /* 0x0000000b04057227 */ /* 0x000fe200078e00ff */
[----:B------:R-:W-:-:S03]  /*1850*/  ISETP.GT.U32.AND P6, PT, R6, R34, PT ;  /* 0x000000220600720c */ /* 0x000fc60003fc4070 */
[----:B------:R-:W-:Y:S02]  /*1860*/  @!P0 IMAD.MOV R24, RZ, RZ, -R24 ;  /* 0x000000ffff188224 */ /* 0x000fe400078e0a18 */
[----:B------:R-:W-:Y:S01]  /*1870*/  @!P2 IMAD.IADD R33, R33, 0x1, -R6 ;  /* 0x000000012121a824 */ /* 0x000fe200078e0a06 */
[----:B------:R-:W-:Y:S01]  /*1880*/  ISETP.GT.U32.AND P2, PT, R6, R32, PT ;  /* 0x000000200600720c */ /* 0x000fe20003f44070 */
[----:B------:R-:W-:Y:S02]  /*1890*/  IMAD.MOV R5, RZ, RZ, -R5 ;  /* 0x000000ffff057224 */ /* 0x000fe400078e0a05 */
[----:B------:R-:W-:Y:S01]  /*18a0*/  IMAD.HI.U32 R10, R4, R37, RZ ;  /* 0x00000025040a7227 */ /* 0x000fe200078e00ff */
[----:B------:R-:W-:-:S03]  /*18b0*/  ISETP.GT.U32.AND P0, PT, R6, R33, PT ;  /* 0x000000210600720c */ /* 0x000fc60003f04070 */
[--C-:B------:R-:W-:Y:S02]  /*18c0*/  @!P5 IMAD.IADD R35, R35, 0x1, -R6.reuse ;  /* 0x000000012323d824 */ /* 0x100fe400078e0a06 */
[----:B------:R-:W-:Y:S02]  /*18d0*/  @!P6 IMAD.IADD R34, R34, 0x1, -R6 ;  /* 0x000000012222e824 */ /* 0x000fe400078e0a06 */
[C---:B------:R-:W-:Y:S01]  /*18e0*/  IMAD R36, R6.reuse, R5, R11 ;  /* 0x0000000506247224 */ /* 0x040fe200078e020b */
[C---:B------:R-:W-:Y:S01]  /*18f0*/  ISETP.GT.U32.AND P5, PT, R6.reuse, R35, PT ;  /* 0x000000230600720c */ /* 0x040fe20003fa4070 */
[----:B------:R-:W-:Y:S01]  /*1900*/  IMAD.MOV R10, RZ, RZ, -R10 ;  /* 0x000000ffff0a7224 */ /* 0x000fe200078e0a0a */
[----:B------:R-:W-:Y:S01]  /*1910*/  ISETP.GT.U32.AND P6, PT, R6, R34, PT ;  /* 0x000000220600720c */ /* 0x000fe20003fc4070 */
[----:B------:R-:W-:Y:S01]  /*1920*/  IMAD.HI.U32 R5, R4, R13, RZ ;  /* 0x0000000d04057227 */ /* 0x000fe200078e00ff */
[----:B------:R-:W-:-:S03]  /*1930*/  IABS R11, R116 ;  /* 0x00000074000b7213 */ /* 0x000fc60000000000 */
[C---:B------:R-:W-:Y:S02]  /*1940*/  IMAD R37, R6.reuse, R10, R37 ;  /* 0x0000000a06257224 */ /* 0x040fe400078e0225 */
[----:B------:R-:W-:Y:S02]  /*1950*/  IMAD.MOV R5, RZ, RZ, -R5 ;  /* 0x000000ffff057224 */ /* 0x000fe400078e0a05 */
[--C-:B------:R-:W-:Y:S01]  /*1960*/  @!P0 IMAD.IADD R33, R33, 0x1, -R6.reuse ;  /* 0x0000000121218824 */ /* 0x100fe200078e0a06 */
[C---:B------:R-:W-:Y:S01]  /*1970*/  ISETP.GT.U32.AND P0, PT, R6.reuse, R37, PT ;  /* 0x000000250600720c */ /* 0x040fe20003f04070 */
[----:B------:R-:W-:Y:S01]  /*1980*/  IMAD R38, R6, R5, R13 ;  /* 0x0000000506267224 */ /* 0x000fe200078e020d */
[----:B------:R-:W-:Y:S01]  /*1990*/  IABS R13, R110 ;  /* 0x0000006e000d7213 */ /* 0x000fe20000000000 */
[----:B------:R-:W-:Y:S01]  /*19a0*/  @!P5 IMAD.IADD R35, R35, 0x1, -R6 ;  /* 0x000000012323d824 */ /* 0x000fe200078e0a06 */
[----:B------:R-:W-:Y:S01]  /*19b0*/  @!P6 IADD3 R34, R34, -R6, RZ ;  /* 0x800000062222e210 */ /* 0x000fe20007ffe0ff */
[----:B------:R-:W-:Y:S01]  /*19c0*/  IMAD.HI.U32 R5, R4, R39, RZ ;  /* 0x0000002704057227 */ /* 0x000fe200078e00ff */
[----:B------:R-:W-:-:S02]  /*19d0*/  ISETP.GT.U32.AND P5, PT, R6, R38, PT ;  /* 0x000000260600720c */ /* 0x000fc40003fa4070 */
[----:B------:R-:W-:Y:S01]  /*19e0*/  ISETP.GE.AND P6, PT, R121, RZ, PT ;  /* 0x000000ff7900720c */ /* 0x000fe20003fc6270 */
[----:B------:R-:W-:Y:S02]  /*19f0*/  IMAD.MOV R5, RZ, RZ, -R5 ;  /* 0x000000ffff057224 */ /* 0x000fe400078e0a05 */
[----:B------:R-:W-:-:S04]  /*1a00*/  IMAD.HI.U32 R10, R4, R41, RZ ;  /* 0x00000029040a7227 */ /* 0x000fc800078e00ff */
[--C-:B------:R-:W-:Y:S01]  /*1a10*/  @!P0 IMAD.IADD R37, R37, 0x1, -R6.reuse ;  /* 0x0000000125258824 */ /* 0x100fe200078e0a06 */
[----:B------:R-:W-:Y:S01]  /*1a20*/  ISETP.GE.AND P0, PT, R119, RZ, PT ;  /* 0x000000ff7700720c */ /* 0x000fe20003f06270 */
[----:B------:R-:W-:Y:S02]  /*1a30*/  IMAD R39, R6, R5, R39 ;  /* 0x0000000506277224 */ /* 0x000fe400078e0227 */
[----:B------:R-:W-:Y:S01]  /*1a40*/  @!P5 IMAD.IADD R38, R38, 0x1, -R6 ;  /* 0x000000012626d824 */ /* 0x000fe200078e0a06 */
[----:B------:R-:W-:Y:S01]  /*1a50*/  ISETP.GT.U32.AND P5, PT, R6, R37, PT ;  /* 0x000000250600720c */ /* 0x000fe20003fa4070 */
[----:B------:R-:W-:-:S04]  /*1a60*/  IMAD.HI.U32 R5, R4, R11, RZ ;  /* 0x0000000b04057227 */ /* 0x000fc800078e00ff */
[----:B------:R-:W-:Y:S01]  /*1a70*/  @!P6 IMAD.MOV R35, RZ, RZ, -R35 ;  /* 0x000000ffff23e224 */ /* 0x000fe200078e0a23 */
[C---:B------:R-:W-:Y:S01]  /*1a80*/  ISETP.GT.U32.AND P6, PT, R6.reuse, R39, PT ;  /* 0x000000270600720c */ /* 0x040fe20003fc4070 */
[----:B------:R-:W-:Y:S02]  /*1a90*/  IMAD.MOV R5, RZ, RZ, -R5 ;  /* 0x000000ffff057224 */ /* 0x000fe400078e0a05 */
[----:B------:R-:W-:Y:S02]  /*1aa0*/  IMAD.MOV R10, RZ, RZ, -R10 ;  /* 0x000000ffff0a7224 */ /* 0x000fe400078e0a0a */
[C---:B------:R-:W-:Y:S01]  /*1ab0*/  IMAD R40, R6.reuse, R5, R11 ;  /* 0x0000000506287224 */ /* 0x040fe200078e020b */
[----:B------:R-:W-:Y:S01]  /*1ac0*/  IABS R11, R112 ;  /* 0x00000070000b7213 */ /* 0x000fe20000000000 */
[C---:B------:R-:W-:Y:S02]  /*1ad0*/  IMAD R41, R6.reuse, R10, R41 ;  /* 0x0000000a06297224 */ /* 0x040fe400078e0229 */
[--C-:B------:R-:W-:Y:S01]  /*1ae0*/  @!P5 IMAD.IADD R37, R37, 0x1, -R6.reuse ;  /* 0x000000012525d824 */ /* 0x100fe200078e0a06 */
[----:B------:R-:W-:Y:S01]  /*1af0*/  ISETP.GT.U32.AND P5, PT, R6, R40, PT ;  /* 0x000000280600720c */ /* 0x000fe20003fa4070 */
[----:B------:R-:W-:Y:S01]  /*1b00*/  @!P3 IMAD.MOV R17, RZ, RZ, -R17 ;  /* 0x000000ffff11b224 */ /* 0x000fe200078e0a11 */
[----:B------:R-:W-:Y:S01]  /*1b10*/  ISETP.GE.AND P3, PT, R128, RZ, PT ;  /* 0x000000ff8000720c */ /* 0x000fe20003f66270 */
[----:B------:R-:W-:Y:S01]  /*1b20*/  @!P6 IMAD.IADD R39, R39, 0x1, -R6 ;  /* 0x000000012727e824 */ /* 0x000fe200078e0a06 */
[----:B------:R-:W-:Y:S01]  /*1b30*/  ISETP.GT.U32.AND P6, PT, R6, R41, PT ;  /* 0x000000290600720c */ /* 0x000fe20003fc4070 */
[----:B------:R-:W-:-:S04]  /*1b40*/  IMAD.HI.U32 R10, R4, R43, RZ ;  /* 0x0000002b040a7227 */ /* 0x000fc800078e00ff */
[----:B------:R-:W-:Y:S02]  /*1b50*/  IMAD.MOV R10, RZ, RZ, -R10 ;  /* 0x000000ffff0a7224 */ /* 0x000fe400078e0a0a */
[--C-:B------:R-:W-:Y:S01]  /*1b60*/  @!P2 IMAD.IADD R32, R32, 0x1, -R6.reuse ;  /* 0x000000012020a824 */ /* 0x100fe200078e0a06 */
[----:B------:R-:W-:Y:S01]  /*1b70*/  ISETP.GT.U32.AND P2, PT, R6, R36, PT ;  /* 0x000000240600720c */ /* 0x000fe20003f44070 */
[--C-:B------:R-:W-:Y:S01]  /*1b80*/  @!P5 IMAD.IADD R40, R40, 0x1, -R6.reuse ;  /* 0x000000012828d824 */ /* 0x100fe200078e0a06 */
[----:B------:R-:W-:Y:S01]  /*1b90*/  ISETP.GE.AND P5, PT, R113, RZ, PT ;  /* 0x000000ff7100720c */ /* 0x000fe20003fa6270 */
[C---:B------:R-:W-:Y:S02]  /*1ba0*/  IMAD R43, R6.reuse, R10, R43 ;  /* 0x0000000a062b7224 */ /* 0x040fe400078e022b */
[----:B------:R-:W-:Y:S01]  /*1bb0*/  @!P6 IMAD.IADD R41, R41, 0x1, -R6 ;  /* 0x000000012929e824 */ /* 0x000fe200078e0a06 */
[----:B------:R-:W-:Y:S01]  /*1bc0*/  ISETP.GT.U32.AND P6, PT, R6, R40, PT ;  /* 0x000000280600720c */ /* 0x000fe20003fc4070 */
[----:B------:R-:W-:Y:S01]  /*1bd0*/  @!P3 IMAD.MOV R20, RZ, RZ, -R20 ;  /* 0x000000ffff14b224 */ /* 0x000fe200078e0a14 */
[----:B------:R-:W-:Y:S01]  /*1be0*/  ISETP.GE.AND P3, PT, R114, RZ, PT ;  /* 0x000000ff7200720c */ /* 0x000fe20003f66270 */
[----:B------:R-:W-:-:S04]  /*1bf0*/  IMAD.HI.U32 R5, R4, R11, RZ ;  /* 0x0000000b04057227 */ /* 0x000fc800078e00ff */
[----:B------:R-:W-:Y:S02]  /*1c00*/  IMAD.MOV R5, RZ, RZ, -R5 ;  /* 0x000000ffff057224 */ /* 0x000fe400078e0a05 */
[----:B------:R-:W-:Y:S01]  /*1c10*/  @!P0 IMAD.MOV R37, RZ, RZ, -R37 ;  /* 0x000000ffff258224 */ /* 0x000fe200078e0a25 */
[C---:B------:R-:W-:Y:S01]  /*1c20*/  ISETP.GT.U32.AND P0, PT, R6.reuse, R41, PT ;  /* 0x000000290600720c */ /* 0x040fe20003f04070 */
[----:B------:R-:W-:Y:S01]  /*1c30*/  IMAD R42, R6, R5, R11 ;  /* 0x00000005062a7224 */ /* 0x000fe200078e020b */
[----:B------:R-:W-:Y:S01]  /*1c40*/  IABS R11, R108 ;  /* 0x0000006c000b7213 */ /* 0x000fe20000000000 */
[----:B------:R-:W-:Y:S01]  /*1c50*/  @!P6 IMAD.IADD R40, R40, 0x1, -R6 ;  /* 0x000000012828e824 */ /* 0x000fe200078e0a06 */
[----:B------:R-:W-:Y:S01]  /*1c60*/  ISETP.GT.U32.AND P6, PT, R6, R43, PT ;  /* 0x0000002b0600720c */ /* 0x000fe20003fc4070 */
[----:B------:R-:W-:-:S04]  /*1c70*/  IMAD.HI.U32 R5, R4, R13, RZ ;  /* 0x0000000d04057227 */ /* 0x000fc800078e00ff */
[----:B------:R-:W-:Y:S01]  /*1c80*/  @!P2 IMAD.IADD R36, R36, 0x1, -R6 ;  /* 0x000000012424a824 */ /* 0x000fe200078e0a06 */
[----:B------:R-:W-:Y:S01]  /*1c90*/  ISETP.GE.AND P2, PT, R120, RZ, PT ;  /* 0x000000ff7800720c */ /* 0x000fe20003f46270 */
[----:B------:R-:W-:Y:S02]  /*1ca0*/  IMAD.MOV R5, RZ, RZ, -R5 ;  /* 0x000000ffff057224 */ /* 0x000fe400078e0a05 */
[----:B------:R-:W-:Y:S01]  /*1cb0*/  @!P3 IMAD.MOV R32, RZ, RZ, -R32 ;  /* 0x000000ffff20b224 */ /* 0x000fe200078e0a20 */
[C---:B------:R-:W-:Y:S01]  /*1cc0*/  ISETP.GT.U32.AND P3, PT, R6.reuse, R36, PT ;  /* 0x000000240600720c */ /* 0x040fe20003f64070 */
[----:B------:R-:W-:Y:S01]  /*1cd0*/  IMAD R44, R6, R5, R13 ;  /* 0x00000005062c7224 */ /* 0x000fe200078e020d */
[----:B------:R-:W-:Y:S01]  /*1ce0*/  IABS R13, R104 ;  /* 0x00000068000d7213 */ /* 0x000fe20000000000 */
[----:B------:R-:W-:Y:S02]  /*1cf0*/  @!P6 IMAD.IADD R43, R43, 0x1, -R6 ;  /* 0x000000012b2be824 */ /* 0x000fe400078e0a06 */
[----:B------:R-:W-:-:S03]  /*1d00*/  IMAD.HI.U32 R5, R4, R45, RZ ;  /* 0x0000002d04057227 */ /* 0x000fc600078e00ff */
[C---:B------:R-:W-:Y:S01]  /*1d10*/  ISETP.GT.U32.AND P6, PT, R6.reuse, R43, PT ;  /* 0x0000002b0600720c */ /* 0x040fe20003fc4070 */
[----:B------:R-:W-:Y:S01]  /*1d20*/  @!P0 IMAD.IADD R41, R41, 0x1, -R6 ;  /* 0x0000000129298824 */ /* 0x000fe200078e0a06 */
[----:B------:R-:W-:Y:S01]  /*1d30*/  ISETP.GT.U32.AND P0, PT, R6, R44, PT ;  /* 0x0000002c0600720c */ /* 0x000fe20003f04070 */
[----:B------:R-:W-:Y:S02]  /*1d40*/  IMAD.MOV R10, RZ, RZ, -R5 ;  /* 0x000000ffff0a7224 */ /* 0x000fe400078e0a05 */
[----:B------:R-:W-:-:S04]  /*1d50*/  IMAD.HI.U32 R5, R4, R11, RZ ;  /* 0x0000000b04057227 */ /* 0x000fc800078e00ff */
[----:B------:R-:W-:Y:S02]  /*1d60*/  IMAD R45, R6, R10, R45 ;  /* 0x0000000a062d7224 */ /* 0x000fe400078e022d */
[--C-:B------:R-:W-:Y:S01]  /*1d70*/  @!P3 IMAD.IADD R36, R36, 0x1, -R6.reuse ;  /* 0x000000012424b824 */ /* 0x100fe200078e0a06 */
[----:B------:R-:W-:Y:S01]  /*1d80*/  ISETP.GE.AND P3, PT, R117, RZ, PT ;  /* 0x000000ff7500720c */ /* 0x000fe20003f66270 */
[----:B------:R-:W-:Y:S01]  /*1d90*/  @!P6 IMAD.IADD R43, R43, 0x1, -R6 ;  /* 0x000000012b2be824 */ /* 0x000fe200078e0a06 */
[C---:B------:R-:W-:Y:S01]  /*1da0*/  ISETP.GT.U32.AND P6, PT, R6.reuse, R45, PT ;  /* 0x0000002d0600720c */ /* 0x040fe20003fc4070 */
[----:B------:R-:W-:Y:S02]  /*1db0*/  IMAD.MOV R46, RZ, RZ, -R5 ;  /* 0x000000ffff2e7224 */ /* 0x000fe400078e0a05 */
[----:B------:R-:W-:Y:S01]  /*1dc0*/  @!P2 IMAD.MOV R36, RZ, RZ, -R36 ;  /* 0x000000ffff24a224 */ /* 0x000fe200078e0a24 */
[----:B------:R-:W-:Y:S01]  /*1dd0*/  ISETP.GT.U32.AND P2, PT, R6, R39, PT ;  /* 0x000000270600720c */ /* 0x000fe20003f44070 */
[----:B------:R-:W-:-:S04]  /*1de0*/  IMAD.HI.U32 R5, R4, R47, RZ ;  /* 0x0000002f04057227 */ /* 0x000fc800078e00ff */
[--C-:B------:R-:W-:Y:S02]  /*1df0*/  @!P0 IMAD.IADD R44, R44, 0x1, -R6.reuse ;  /* 0x000000012c2c8824 */ /* 0x100fe400078e0a06 */
[----:B------:R-:W-:Y:S02]  /*1e00*/  IMAD.MOV R5, RZ, RZ, -R5 ;  /* 0x000000ffff057224 */ /* 0x000fe400078e0a05 */
[----:B------:R-:W-:Y:S01]  /*1e10*/  @!P1 IMAD.MOV R33, RZ, RZ, -R33 ;  /* 0x000000ffff219224 */ /* 0x000fe200078e0a21 */
[C---:B------:R-:W-:Y:S01]  /*1e20*/  ISETP.GT.U32.AND P0, PT, R6.reuse, R44, PT ;  /* 0x0000002c0600720c */ /* 0x040fe20003f04070 */
[C---:B------:R-:W-:Y:S01]  /*1e30*/  IMAD R47, R6.reuse, R5, R47 ;  /* 0x00000005062f7224 */ /* 0x040fe200078e022f */
[C---:B------:R-:W-:Y:S01]  /*1e40*/  ISETP.GT.U32.AND P1, PT, R6.reuse, R38, PT ;  /* 0x000000260600720c */ /* 0x040fe20003f24070 */
[--C-:B------:R-:W-:Y:S02]  /*1e50*/  @!P6 IMAD.IADD R45, R45, 0x1, -R6.reuse ;  /* 0x000000012d2de824 */ /* 0x100fe400078e0a06 */
[----:B------:R-:W-:Y:S01]  /*1e60*/  @!P2 IMAD.IADD R39, R39, 0x1, -R6 ;  /* 0x000000012727a824 */ /* 0x000fe200078e0a06 */
[----:B------:R-:W-:Y:S01]  /*1e70*/  ISETP.GT.U32.AND P6, PT, R6, R47, PT ;  /* 0x0000002f0600720c */ /* 0x000fe20003fc4070 */
[----:B------:R-:W-:Y:S01]  /*1e80*/  IMAD.HI.U32 R5, R4, R49, RZ ;  /* 0x0000003104057227 */ /* 0x000fe200078e00ff */
[----:B------:R-:W-:-:S03]  /*1e90*/  ISETP.GT.U32.AND P2, PT, R6, R42, PT ;  /* 0x0000002a0600720c */ /* 0x000fc60003f44070 */
[----:B------:R-:W-:Y:S02]  /*1ea0*/  IMAD R46, R6, R46, R11 ;  /* 0x0000002e062e7224 */ /* 0x000fe400078e020b */
[----:B------:R-:W-:Y:S02]  /*1eb0*/  IMAD.MOV R5, RZ, RZ, -R5 ;  /* 0x000000ffff057224 */ /* 0x000fe400078e0a05 */
[----:B------:R-:W-:Y:S01]  /*1ec0*/  @!P4 IMAD.MOV R34, RZ, RZ, -R34 ;  /* 0x000000ffff22c224 */ /* 0x000fe200078e0a22 */
[----:B------:R-:W-:Y:S01]  /*1ed0*/  ISETP.GE.AND P4, PT, R118, RZ, PT ;  /* 0x000000ff7600720c */ /* 0x000fe20003f86270 */
[----:B------:R-:W-:Y:S01]  /*1ee0*/  @!P0 IMAD.IADD R44, R44, 0x1, -R6 ;  /* 0x000000012c2c8824 */ /* 0x000fe200078e0a06 */
[C---:B------:R-:W-:Y:S01]  /*1ef0*/  ISETP.GT.U32.AND P0, PT, R6.reuse, R46, PT ;  /* 0x0000002e0600720c */ /* 0x040fe20003f04070 */
[----:B------:R-:W-:Y:S02]  /*1f00*/  IMAD R49, R6, R5, R49 ;  /* 0x0000000506317224 */ /* 0x000fe400078e0231 */
[----:B------:R-:W-:-:S04]  /*1f10*/  IMAD.HI.U32 R10, R4, R13, RZ ;  /* 0x0000000d040a7227 */ /* 0x000fc800078e00ff */
[--C-:B------:R-:W-:Y:S01]  /*1f20*/  @!P1 IMAD.IADD R38, R38, 0x1, -R6.reuse ;  /* 0x0000000126269824 */ /* 0x100fe200078e0a06 */
[----:B------:R-:W-:Y:S01]  /*1f30*/  ISETP.GE.AND P1, PT, R116, RZ, PT ;  /* 0x000000ff7400720c */ /* 0x000fe20003f26270 */
[--C-:B------:R-:W-:Y:S01]  /*1f40*/  @!P6 IMAD.IADD R47, R47, 0x1, -R6.reuse ;  /* 0x000000012f2fe824 */ /* 0x100fe200078e0a06 */
[----:B------:R-:W-:Y:S01]  /*1f50*/  ISETP.GT.U32.AND P6, PT, R6, R49, PT ;  /* 0x000000310600720c */ /* 0x000fe20003fc4070 */
[----:B------:R-:W-:Y:S02]  /*1f60*/  @!P2 IMAD.IADD R42, R42, 0x1, -R6 ;  /* 0x000000012a2aa824 */ /* 0x000fe400078e0a06 */
[----:B------:R-:W-:Y:S02]  /*1f70*/  IMAD.MOV R10, RZ, RZ, -R10 ;  /* 0x000000ffff0a7224 */ /* 0x000fe400078e0a0a */
[----:B------:R-:W-:Y:S01]  /*1f80*/  @!P3 IMAD.MOV R39, RZ, RZ, -R39 ;  /* 0x000000ffff27b224 */ /* 0x000fe200078e0a27 */
[----:B------:R-:W-:Y:S01]  /*1f90*/  ISETP.GE.AND P3, PT, R111, RZ, PT ;  /* 0x000000ff6f00720c */ /* 0x000fe20003f66270 */
[C---:B------:R-:W-:Y:S01]  /*1fa0*/  IMAD R48, R6.reuse, R10, R13 ;  /* 0x0000000a06307224 */ /* 0x040fe200078e020d */
[----:B------:R-:W-:Y:S01]  /*1fb0*/  ISETP.GT.U32.AND P2, PT, R6, R42, PT ;  /* 0x0000002a0600720c */ /* 0x000fe20003f44070 */
[----:B------:R-:W-:Y:S01]  /*1fc0*/  @!P4 IMAD.MOV R38, RZ, RZ, -R38 ;  /* 0x000000ffff26c224 */ /* 0x000fe200078e0a26 */
[----:B------:R-:W-:Y:S01]  /*1fd0*/  IABS R13, R106 ;  /* 0x0000006a000d7213 */ /* 0x000fe20000000000 */
[----:B------:R-:W-:Y:S01]  /*1fe0*/  @!P0 IMAD.IADD R46, R46, 0x1, -R6 ;  /* 0x000000012e2e8824 */ /* 0x000fe200078e0a06 */
[----:B------:R-:W-:Y:S01]  /*1ff0*/  ISETP.GE.AND P4, PT, R112, RZ, PT ;  /* 0x000000ff7000720c */ /* 0x000fe20003f86270 */
[----:B------:R-:W-:Y:S01]  /*2000*/  @!P1 IMAD.MOV R40, RZ, RZ, -R40 ;  /* 0x000000ffff289224 */ /* 0x000fe200078e0a28 */
[----:B------:R-:W-:Y:S01]  /*2010*/  ISETP.GT.U32.AND P0, PT, R6, R48, PT ;  /* 0x000000300600720c */ /* 0x000fe20003f04070 */
[----:B------:R-:W-:Y:S01]  /*2020*/  @!P6 IMAD.IADD R49, R49, 0x1, -R6 ;  /* 0x000000013131e824 */ /* 0x000fe200078e0a06 */
[----:B------:R-:W-:Y:S01]  /*2030*/  ISETP.GE.AND P1, PT, R110, RZ, PT ;  /* 0x000000ff6e00720c */ /* 0x000fe20003f26270 */
[----:B------:R-:W-:Y:S01]  /*2040*/  @!P5 IMAD.MOV R41, RZ, RZ, -R41 ;  /* 0x000000ffff29d224 */ /* 0x000fe200078e0a29 */
[----:B------:R-:W-:Y:S01]  /*2050*/  ISETP.GT.U32.AND P6, PT, R6, R45, PT ;  /* 0x0000002d0600720c */ /* 0x000fe20003fc4070 */
[----:B------:R-:W-:Y:S01]  /*2060*/  IMAD.HI.U32 R5, R4, R13, RZ ;  /* 0x0000000d04057227 */ /* 0x000fe200078e00ff */
[----:B------:R-:W-:-:S03]  /*2070*/  ISETP.GT.U32.AND P5, PT, R6, R46, PT ;  /* 0x0000002e0600720c */ /* 0x000fc60003fa4070 */
[----:B------:R-:W-:-:S04]  /*2080*/  IMAD.HI.U32 R10, R4, R51, RZ ;  /* 0x00000033040a7227 */ /* 0x000fc800078e00ff */
[----:B------:R-:W-:Y:S01]  /*2090*/  @!P3 IMAD.MOV R43, RZ, RZ, -R43 ;  /* 0x000000ffff2bb224 */ /* 0x000fe200078e0a2b */
[----:B------:R-:W-:Y:S01]  /*20a0*/  ISETP.GT.U32.AND P3, PT, R6, R49, PT ;  /* 0x000000310600720c */ /* 0x000fe20003f64070 */
[----:B------:R-:W-:Y:S02]  /*20b0*/  IMAD.MOV R50, RZ, RZ, -R5 ;  /* 0x000000ffff327224 */ /* 0x000fe400078e0a05 */
[----:B------:R-:W-:Y:S01]  /*20c0*/  @!P2 IMAD.IADD R42, R42, 0x1, -R6 ;  /* 0x000000012a2aa824 */ /* 0x000fe200078e0a06 */
[----:B------:R-:W-:Y:S01]  /*20d0*/  ISETP.GE.AND P2, PT, R109, RZ, PT ;  /* 0x000000ff6d00720c */ /* 0x000fe20003f46270 */
[----:B------:R-:W-:Y:S02]  /*20e0*/  IMAD.MOV R10, RZ, RZ, -R10 ;  /* 0x000000ffff0a7224 */ /* 0x000fe400078e0a0a */
[----:B------:R-:W-:-:S04]  /*20f0*/  IMAD.HI.U32 R5, R4, R53, RZ ;  /* 0x0000003504057227 */ /* 0x000fc800078e00ff */
[----:B------:R-:W-:Y:S01]  /*2100*/  @!P0 IMAD.IADD R48, R48, 0x1, -R6 ;  /* 0x0000000130308824 */ /* 0x000fe200078e0a06 */
[----:B------:R-:W-:Y:S01]  /*2110*/  ISETP.GE.AND P0, PT, R108, RZ, PT ;  /* 0x000000ff6c00720c */ /* 0x000fe20003f06270 */
[C---:B------:R-:W-:Y:S02]  /*2120*/  IMAD R50, R6.reuse, R50, R13 ;  /* 0x0000003206327224 */ /* 0x040fe400078e020d */
[C---:B------:R-:W-:Y:S02]  /*2130*/  IMAD R51, R6.reuse, R10, R51 ;  /* 0x0000000a06337224 */ /* 0x040fe400078e0233 */
[----:B------:R-:W-:Y:S02]  /*2140*/  IMAD.MOV R5, RZ, RZ, -R5 ;  /* 0x000000ffff057224 */ /* 0x000fe400078e0a05 */
[----:B------:R-:W-:Y:S01]  /*2150*/  @!P4 IMAD.MOV R42, RZ, RZ, -R42 ;  /* 0x000000ffff2ac224 */ /* 0x000fe200078e0a2a */
[----:B------:R-:W-:Y:S01]  /*2160*/  ISETP.GT.U32.AND P4, PT, R6, R47, PT ;  /* 0x0000002f0600720c */ /* 0x000fe20003f84070 */
[----:B------:R-:W-:-:S04]  /*2170*/  IMAD.HI.U32 R11, R4, R15, RZ ;  /* 0x0000000f040b7227 */ /* 0x000fc800078e00ff */
[----:B------:R-:W-:Y:S01]  /*2180*/  @!P1 IMAD.MOV R44, RZ, RZ, -R44 ;  /* 0x000000ffff2c9224 */ /* 0x000fe200078e0a2c */
[C---:B------:R-:W-:Y:S01]  /*2190*/  ISETP.GT.U32.AND P1, PT, R6.reuse, R48, PT ;  /* 0x000000300600720c */ /* 0x040fe20003f24070 */
[C---:B------:R-:W-:Y:S02]  /*21a0*/  IMAD R53, R6.reuse, R5, R53 ;  /* 0x0000000506357224 */ /* 0x040fe400078e0235 */
[--C-:B------:R-:W-:Y:S01]  /*21b0*/  @!P6 IMAD.IADD R45, R45, 0x1, -R6.reuse ;  /* 0x000000012d2de824 */ /* 0x100fe200078e0a06 */
[----:B------:R-:W-:Y:S01]  /*21c0*/  ISETP.GT.U32.AND P6, PT, R6, R50, PT ;  /* 0x000000320600720c */ /* 0x000fe20003fc4070 */
[--C-:B------:R-:W-:Y:S01]  /*21d0*/  @!P5 IMAD.IADD R46, R46, 0x1, -R6.reuse ;  /* 0x000000012e2ed824 */ /* 0x100fe200078e0a06 */
[C---:B------:R-:W-:Y:S01]  /*21e0*/  ISETP.GT.U32.AND P5, PT, R6.reuse, R51, PT ;  /* 0x000000330600720c */ /* 0x040fe20003fa4070 */
[----:B------:R-:W-:Y:S02]  /*21f0*/  IMAD.MOV R11, RZ, RZ, -R11 ;  /* 0x000000ffff0b7224 */ /* 0x000fe400078e0a0b */
[--C-:B------:R-:W-:Y:S01]  /*2200*/  @!P3 IMAD.IADD R49, R49, 0x1, -R6.reuse ;  /* 0x000000013131b824 */ /* 0x100fe200078e0a06 */
[C---:B------:R-:W-:Y:S01]  /*2210*/  ISETP.GT.U32.AND P3, PT, R6.reuse, R53, PT ;  /* 0x000000350600720c */ /* 0x040fe20003f64070 */
[----:B------:R-:W-:Y:S01]  /*2220*/  IMAD R52, R6, R11, R15 ;  /* 0x0000000b06347224 */ /* 0x000fe200078e020f */
[----:B------:R-:W-:Y:S01]  /*2230*/  IABS R11, R101 ;  /* 0x00000065000b7213 */ /* 0x000fe20000000000 */
[----:B------:R-:W-:-:S02]  /*2240*/  @!P4 IMAD.IADD R47, R47, 0x1, -R6 ;  /* 0x000000012f2fc824 */ /* 0x000fc400078e0a06 */
[--C-:B------:R-:W-:Y:S01]  /*2250*/  @!P1 IMAD.IADD R48, R48, 0x1, -R6.reuse ;  /* 0x0000000130309824 */ /* 0x100fe200078e0a06 */
[----:B------:R-:W-:Y:S01]  /*2260*/  ISETP.GT.U32.AND P4, PT, R6, R52, PT ;  /* 0x000000340600720c */ /* 0x000fe20003f84070 */
[--C-:B------:R-:W-:Y:S01]  /*2270*/  @!P6 IMAD.IADD R50, R50, 0x1, -R6.reuse ;  /* 0x000000013232e824 */ /* 0x100fe200078e0a06 */
[----:B------:R-:W-:Y:S01]  /*2280*/  ISETP.GE.AND P1, PT, R107, RZ, PT ;  /* 0x000000ff6b00720c */ /* 0x000fe20003f26270 */
[----:B------:R-:W-:Y:S01]  /*2290*/  @!P5 IMAD.IADD R51, R51, 0x1, -R6 ;  /* 0x000000013333d824 */ /* 0x000fe200078e0a06 */
[----:B------:R-:W-:Y:S01]  /*22a0*/  ISETP.GE.AND P6, PT, R104, RZ, PT ;  /* 0x000000ff6800720c */ /* 0x000fe20003fc6270 */
[----:B------:R-:W-:Y:S01]  /*22b0*/  IMAD.HI.U32 R5, R4, R11, RZ ;  /* 0x0000000b04057227 */ /* 0x000fe200078e00ff */
[----:B------:R-:W-:-:S03]  /*22c0*/  ISETP.GE.AND P5, PT, R105, RZ, PT ;  /* 0x000000ff6900720c */ /* 0x000fc60003fa6270 */
[----:B------:R-:W-:Y:S01]  /*22d0*/  @!P3 IMAD.IADD R53, R53, 0x1, -R6 ;  /* 0x000000013535b824 */ /* 0x000fe200078e0a06 */
[C---:B------:R-:W-:Y:S01]  /*22e0*/  ISETP.GT.U32.AND P3, PT, R6.reuse, R50, PT ;  /* 0x000000320600720c */ /* 0x040fe20003f64070 */
[----:B------:R-:W-:Y:S01]  /*22f0*/  @!P0 IMAD.MOV R46, RZ, RZ, -R46 ;  /* 0x000000ffff2e8224 */ /* 0x000fe200078e0a2e */
[----:B------:R-:W-:Y:S01]  /*2300*/  ISETP.GT.U32.AND P0, PT, R6, R51, PT ;  /* 0x000000330600720c */ /* 0x000fe20003f04070 */
[----:B------:R-:W-:-:S04]  /*2310*/  IMAD.HI.U32 R10, R4, R55, RZ ;  /* 0x00000037040a7227 */ /* 0x000fc800078e00ff */
[----:B------:R-:W-:Y:S02]  /*2320*/  IMAD.MOV R5, RZ, RZ, -R5 ;  /* 0x000000ffff057224 */ /* 0x000fe400078e0a05 */
[----:B------:R-:W-:Y:S02]  /*2330*/  IMAD.MOV R10, RZ, RZ, -R10 ;  /* 0x000000ffff0a7224 */ /* 0x000fe400078e0a0a */
[----:B------:R-:W-:Y:S01]  /*2340*/  @!P4 IMAD.IADD R52, R52, 0x1, -R6 ;  /* 0x000000013434c824 */ /* 0x000fe200078e0a06 */
[----:B------:R-:W-:Y:S01]  /*2350*/  ISETP.GE.AND P4, PT, R106, RZ, PT ;  /* 0x000000ff6a00720c */ /* 0x000fe20003f86270 */
[C---:B------:R-:W-:Y:S01]  /*2360*/  IMAD R54, R6.reuse, R5, R11 ;  /* 0x0000000506367224 */ /* 0x040fe200078e020b */
[----:B------:R-:W-:Y:S01]  /*2370*/  IABS R11, R98 ;  /* 0x00000062000b7213 */ /* 0x000fe20000000000 */
[C---:B------:R-:W-:Y:S01]  /*2380*/  IMAD R55, R6.reuse, R10, R55 ;  /* 0x0000000a06377224 */ /* 0x040fe200078e0237 */
[----:B------:R-:W-:Y:S01]  /*2390*/  IABS R10, R57 ;  /* 0x00000039000a7213 */ /* 0x000fe20000000000 */
[----:B------:R-:W-:Y:S01]  /*23a0*/  @!P1 IMAD.MOV R47, RZ, RZ, -R47 ;  /* 0x000000ffff2f9224 */ /* 0x000fe200078e0a2f */
[C---:B------:R-:W-:Y:S01]  /*23b0*/  ISETP.GT.U32.AND P1, PT, R6.reuse, R52, PT ;  /* 0x000000340600720c */ /* 0x040fe20003f24070 */
[----:B------:R-:W-:Y:S01]  /*23c0*/  @!P6 IMAD.MOV R48, RZ, RZ, -R48 ;  /* 0x000000ffff30e224 */ /* 0x000fe200078e0a30 */
[----:B------:R-:W-:Y:S01]  /*23d0*/  ISETP.GT.U32.AND P6, PT, R6, R54, PT ;  /* 0x000000360600720c */ /* 0x000fe20003fc4070 */
[--C-:B------:R-:W-:Y:S01]  /*23e0*/  @!P3 IMAD.IADD R50, R50, 0x1, -R6.reuse ;  /* 0x000000013232b824 */ /* 0x100fe200078e0a06 */
[----:B------:R-:W-:Y:S01]  /*23f0*/  ISETP.GT.U32.AND P3, PT, R6, R55, PT ;  /* 0x000000370600720c */ /* 0x000fe20003f64070 */
[----:B------:R-:W-:Y:S01]  /*2400*/  @!P0 IMAD.IADD R51, R51, 0x1, -R6 ;  /* 0x0000000133338824 */ /* 0x000fe200078e0a06 */
[----:B------:R-:W-:Y:S01]  /*2410*/  ISETP.GE.AND P0, PT, R99, RZ, PT ;  /* 0x000000ff6300720c */ /* 0x000fe20003f06270 */
[----:B------:R-:W-:-:S04]  /*2420*/  IMAD.HI.U32 R5, R4, R11, RZ ;  /* 0x0000000b04057227 */ /* 0x000fc800078e00ff */
[----:B------:R-:W-:Y:S01]  /*2430*/  @!P2 IMAD.MOV R45, RZ, RZ, -R45 ;  /* 0x000000ffff2da224 */ /* 0x000fe200078e0a2d */
[----:B------:R-:W-:Y:S01]  /*2440*/  ISETP.GT.U32.AND P2, PT, R6, R53, PT ;  /* 0x000000350600720c */ /* 0x000fe20003f44070 */
[----:B------:R-:W-:Y:S02]  /*2450*/  IMAD.MOV R5, RZ, RZ, -R5 ;  /* 0x000000ffff057224 */ /* 0x000fe400078e0a05 */
[----:B------:R-:W-:Y:S01]  /*2460*/  @!P5 IMAD.MOV R49, RZ, RZ, -R49 ;  /* 0x000000ffff31d224 */ /* 0x000fe200078e0a31 */
[----:B------:R-:W-:Y:S01]  /*2470*/  ISETP.GE.AND P5, PT, R103, RZ, PT ;  /* 0x000000ff6700720c */ /* 0x000fe20003fa6270 */
[--C-:B------:R-:W-:Y:S01]  /*2480*/  @!P1 IMAD.IADD R52, R52, 0x1, -R6.reuse ;  /* 0x0000000134349824 */ /* 0x100fe200078e0a06 */
[----:B------:R-:W-:Y:S01]  /*2490*/  ISETP.GE.AND P1, PT, R100, RZ, PT ;  /* 0x000000ff6400720c */ /* 0x000fe20003f26270 */
[----:B------:R-:W-:Y:S01]  /*24a0*/  @!P6 IMAD.IADD R54, R54, 0x1, -R6 ;  /* 0x000000013636e824 */ /* 0x000fe200078e0a06 */
[----:B------:R-:W-:Y:S01]  /*24b0*/  ISETP.GE.AND P6, PT, R102, RZ, PT ;  /* 0x000000ff6600720c */ /* 0x000fe20003fc6270 */
[----:B------:R-:W-:-:S02]  /*24c0*/  IMAD R5, R6, R5, R11 ;  /* 0x0000000506057224 */ /* 0x000fc400078e020b */
[----:B------:R-:W-:Y:S01]  /*24d0*/  @!P3 IMAD.IADD R55, R55, 0x1, -R6 ;  /* 0x000000013737b824 */ /* 0x000fe200078e0a06 */
[C---:B------:R-:W-:Y:S01]  /*24e0*/  ISETP.GT.U32.AND P3, PT, R6.reuse, R54, PT ;  /* 0x000000360600720c */ /* 0x040fe20003f64070 */
[----:B------:R-:W-:Y:S01]  /*24f0*/  @!P0 IMAD.MOV R52, RZ, RZ, -R52 ;  /* 0x000000ffff348224 */ /* 0x000fe200078e0a34 */
[C---:B------:R-:W-:Y:S01]  /*2500*/  ISETP.GT.U32.AND P0, PT, R6.reuse, R5, PT ;  /* 0x000000050600720c */ /* 0x040fe20003f04070 */
[----:B------:R-:W-:Y:S01]  /*2510*/  @!P2 IMAD.IADD R53, R53, 0x1, -R6 ;  /* 0x000000013535a824 */ /* 0x000fe200078e0a06 */
[----:B------:R-:W-:Y:S01]  /*2520*/  ISETP.GE.AND P2, PT, R101, RZ, PT ;  /* 0x000000ff6500720c */ /* 0x000fe20003f46270 */
[----:B------:R-:W-:Y:S02]  /*2530*/  IMAD.MOV.U32 R11, RZ, RZ, R10 ;  /* 0x000000ffff0b7224 */ /* 0x000fe400078e000a */
[----:B------:R-:W-:Y:S01]  /*2540*/  @!P5 IMAD.MOV R51, RZ, RZ, -R51 ;  /* 0x000000ffff33d224 */ /* 0x000fe200078e0a33 */
[----:B------:R-:W-:Y:S01]  /*2550*/  ISETP.GT.U32.AND P5, PT, R6, R55, PT ;  /* 0x000000370600720c */ /* 0x000fe20003fa4070 */
[----:B------:R-:W-:-:S04]  /*2560*/  IMAD.HI.U32 R10, R4, R11, RZ ;  /* 0x0000000b040a7227 */ /* 0x000fc800078e00ff */
[----:B------:R-:W-:Y:S01]  /*2570*/  @!P1 IMAD.MOV R53, RZ, RZ, -R53 ;  /* 0x000000ffff359224 */ /* 0x000fe200078e0a35 */
[----:B------:R-:W-:Y:S01]  /*2580*/  ISETP.GE.AND P1, PT, R57, RZ, PT ;  /* 0x000000ff3900720c */ /* 0x000fe20003f26270 */
[--C-:B------:R-:W-:Y:S01]  /*2590*/  @!P3 IMAD.IADD R54, R54, 0x1, -R6.reuse ;  /* 0x000000013636b824 */ /* 0x100fe200078e0a06 */
[----:B------:R-:W-:Y:S01]  /*25a0*/  IABS R57, R58 ;  /* 0x0000003a00397213 */ /* 0x000fe20000000000 */
[----:B------:R-:W-:Y:S01]  /*25b0*/  @!P0 IMAD.IADD R5, R5, 0x1, -R6 ;  /* 0x0000000105058824 */ /* 0x000fe200078e0a06 */
[----:B------:R-:W-:Y:S01]  /*25c0*/  ISETP.GE.AND P0, PT, R31, RZ, PT ;  /* 0x000000ff1f00720c */ /* 0x000fe20003f06270 */
[----:B------:R-:W-:Y:S01]  /*25d0*/  IMAD.MOV R10, RZ, RZ, -R10 ;  /* 0x000000ffff0a7224 */ /* 0x000fe200078e0a0a */
[----:B------:R-:W-:Y:S01]  /*25e0*/  ISETP.GE.AND P3, PT, R58, RZ, PT ;  /* 0x000000ff3a00720c */ /* 0x000fe20003f66270 */
[----:B------:R-:W-:Y:S01]  /*25f0*/  @!P2 IMAD.MOV R54, RZ, RZ, -R54 ;  /* 0x000000ffff36a224 */ /* 0x000fe200078e0a36 */
[C---:B------:R-:W-:Y:S01]  /*2600*/  ISETP.GT.U32.AND P2, PT, R6.reuse, R5, PT ;  /* 0x000000050600720c */ /* 0x040fe20003f44070 */
[----:B------:R-:W-:Y:S01]  /*2610*/  IMAD R11, R6, R10, R11 ;  /* 0x0000000a060b7224 */ /* 0x000fe200078e020b */
[----:B------:R-:W-:Y:S01]  /*2620*/  @!P5 IADD3 R55, R55, -R6, RZ ;  /* 0x800000063737d210 */ /* 0x000fe20007ffe0ff */
[----:B------:R-:W-:Y:S01]  /*2630*/  IMAD.HI.U32 R10, R4, R57, RZ ;  /* 0x00000039040a7227 */ /* 0x000fe200078e00ff */
[----:B------:R-:W-:-:S02]  /*2640*/  ISETP.GE.AND P5, PT, R56, RZ, PT ;  /* 0x000000ff3800720c */ /* 0x000fc40003fa6270 */
[----:B------:R-:W-:Y:S01]  /*2650*/  IABS R56, R56 ;  /* 0x0000003800387213 */ /* 0x000fe20000000000 */
[----:B------:R-:W-:Y:S02]  /*2660*/  IMAD.MOV R10, RZ, RZ, -R10 ;  /* 0x000000ffff0a7224 */ /* 0x000fe400078e0a0a */
[----:B------:R-:W-:Y:S01]  /*2670*/  @!P6 IMAD.MOV R55, RZ, RZ, -R55 ;  /* 0x000000ffff37e224 */ /* 0x000fe200078e0a37 */
[C---:B------:R-:W-:Y:S01]  /*2680*/  ISETP.GT.U32.AND P6, PT, R6.reuse, R11, PT ;  /* 0x0000000b0600720c */ /* 0x040fe20003fc4070 */
[C---:B------:R-:W-:Y:S02]  /*2690*/  IMAD R57, R6.reuse, R10, R57 ;  /* 0x0000000a06397224 */ /* 0x040fe400078e0239 */
[----:B------:R-:W-:Y:S02]  /*26a0*/  @!P2 IMAD.IADD R5, R5, 0x1, -R6 ;  /* 0x000000010505a824 */ /* 0x000fe400078e0a06 */
[----:B------:R-:W-:Y:S01]  /*26b0*/  IMAD.MOV.U32 R31, RZ, RZ, R56 ;  /* 0x000000ffff1f7224 */ /* 0x000fe200078e0038 */
[----:B------:R-:W-:Y:S01]  /*26c0*/  ISETP.GT.U32.AND P2, PT, R6, R57, PT ;  /* 0x000000390600720c */ /* 0x000fe20003f44070 */
[----:B------:R-:W-:Y:S01]  /*26d0*/  @!P4 IMAD.MOV R50, RZ, RZ, -R50 ;  /* 0x000000ffff32c224 */ /* 0x000fe200078e0a32 */
[----:B------:R-:W-:Y:S01]  /*26e0*/  ISETP.GE.AND P4, PT, R98, RZ, PT ;  /* 0x000000ff6200720c */ /* 0x000fe20003f86270 */
[----:B------:R-:W-:-:S04]  /*26f0*/  IMAD.HI.U32 R10, R4, R31, RZ ;  /* 0x0000001f040a7227 */ /* 0x000fc800078e00ff */
[----:B------:R-:W-:Y:S02]  /*2700*/  @!P6 IMAD.IADD R11, R11, 0x1, -R6 ;  /* 0x000000010b0be824 */ /* 0x000fe400078e0a06 */
[----:B------:R-:W-:Y:S02]  /*2710*/  IMAD.MOV R10, RZ, RZ, -R10 ;  /* 0x000000ffff0a7224 */ /* 0x000fe400078e0a0a */
[----:B------:R-:W-:Y:S01]  /*2720*/  IMAD.HI.U32 R13, R4, R61, RZ ;  /* 0x0000003d040d7227 */ /* 0x000fe200078e00ff */
[----:B------:R-:W-:-:S03]  /*2730*/  ISETP.GT.U32.AND P6, PT, R6, R11, PT ;  /* 0x0000000b0600720c */ /* 0x000fc60003fc4070 */
[----:B------:R-:W-:Y:S02]  /*2740*/  @!P2 IMAD.IADD R57, R57, 0x1, -R6 ;  /* 0x000000013939a824 */ /* 0x000fe400078e0a06 */
[----:B------:R-:W-:Y:S02]  /*2750*/  IMAD R58, R6, R10, R31 ;  /* 0x0000000a063a7224 */ /* 0x000fe400078e021f */
[----:B------:R-:W-:Y:S01]  /*2760*/  IMAD.HI.U32 R10, R4, R65, RZ ;  /* 0x00000041040a7227 */ /* 0x000fe200078e00ff */
[----:B------:R-:W-:-:S03]  /*2770*/  ISETP.GT.U32.AND P2, PT, R6, R57, PT ;  /* 0x000000390600720c */ /* 0x000fc60003f44070 */
[----:B------:R-:W-:-:S04]  /*2780*/  IMAD.HI.U32 R15, R4, R63, RZ ;  /* 0x0000003f040f7227 */ /* 0x000fc800078e00ff */
[----:B------:R-:W-:Y:S02]  /*2790*/  IMAD.MOV R13, RZ, RZ, -R13 ;  /* 0x000000ffff0d7224 */ /* 0x000fe400078e0a0d */
[----:B------:R-:W-:Y:S02]  /*27a0*/  IMAD.MOV.U32 R31, RZ, RZ, R5 ;  /* 0x000000ffff1f7224 */ /* 0x000fe400078e0005 */
[----:B------:R-:W-:Y:S02]  /*27b0*/  IMAD.MOV R5, RZ, RZ, -R10 ;  /* 0x000000ffff057224 */ /* 0x000fe400078e0a0a */
[----:B------:R-:W-:Y:S02]  /*27c0*/  IMAD.MOV R15, RZ, RZ, -R15 ;  /* 0x000000ffff0f7224 */ /* 0x000fe400078e0a0f */
[C---:B------:R-:W-:Y:S01]  /*27d0*/  IMAD R13, R6.reuse, R13, R61 ;  /* 0x0000000d060d7224 */ /* 0x040fe200078e023d */
[----:B------:R-:W-:Y:S01]  /*27e0*/  IABS R61, R96 ;  /* 0x00000060003d7213 */ /* 0x000fe20000000000 */
[----:B------:R-:W-:Y:S01]  /*27f0*/  @!P4 IMAD.MOV R31, RZ, RZ, -R31 ;  /* 0x000000ffff1fc224 */ /* 0x000fe200078e0a1f */
[C---:B------:R-:W-:Y:S01]  /*2800*/  ISETP.GT.U32.AND P4, PT, R6.reuse, R58, PT ;  /* 0x0000003a0600720c */ /* 0x040fe20003f84070 */
[----:B------:R-:W-:Y:S01]  /*2810*/  @!P6 IMAD.IADD R11, R11, 0x1, -R6 ;  /* 0x000000010b0be824 */ /* 0x000fe200078e0a06 */
[C---:B------:R-:W-:Y:S01]  /*2820*/  ISETP.GT.U32.AND P6, PT, R6.reuse, R13, PT ;  /* 0x0000000d0600720c */ /* 0x040fe20003fc4070 */
[C---:B------:R-:W-:Y:S01]  /*2830*/  IMAD R5, R6.reuse, R5, R65 ;  /* 0x0000000506057224 */ /* 0x040fe200078e0241 */
[----:B------:R-:W-:Y:S01]  /*2840*/  IABS R65, R95 ;  /* 0x0000005f00417213 */ /* 0x000fe20000000000 */
[----:B------:R-:W-:Y:S01]  /*2850*/  IMAD R15, R6, R15, R63 ;  /* 0x0000000f060f7224 */ /* 0x000fe200078e023f */
[----:B------:R-:W-:Y:S01]  /*2860*/  IABS R63, R84 ;  /* 0x00000054003f7213 */ /* 0x000fe20000000000 */
[----:B------:R-:W-:-:S02]  /*2870*/  IMAD.MOV.U32 R56, RZ, RZ, R11 ;  /* 0x000000ffff387224 */ /* 0x000fc400078e000b */
[----:B------:R-:W-:Y:S01]  /*2880*/  @!P2 IMAD.IADD R57, R57, 0x1, -R6 ;  /* 0x000000013939a824 */ /* 0x000fe200078e0a06 */
[C---:B------:R-:W-:Y:S01]  /*2890*/  ISETP.GT.U32.AND P2, PT, R6.reuse, R5, PT ;  /* 0x000000050600720c */ /* 0x040fe20003f44070 */
[----:B------:R-:W-:Y:S01]  /*28a0*/  @!P1 IMAD.MOV R56, RZ, RZ, -R56 ;  /* 0x000000ffff389224 */ /* 0x000fe200078e0a38 */
[----:B------:R-:W-:Y:S01]  /*28b0*/  ISETP.GT.U32.AND P1, PT, R6, R15, PT ;  /* 0x0000000f0600720c */ /* 0x000fe20003f24070 */
[----:B------:R-:W-:-:S04]  /*28c0*/  IMAD.HI.U32 R10, R4, R61, RZ ;  /* 0x0000003d040a7227 */ /* 0x000fc800078e00ff */
[----:B------:R-:W-:Y:S01]  /*28d0*/  @!P4 IMAD.IADD R58, R58, 0x1, -R6 ;  /* 0x000000013a3ac824 */ /* 0x000fe200078e0a06 */
[----:B------:R-:W-:Y:S01]  /*28e0*/  ISETP.GE.AND P4, PT, R59, RZ, PT ;  /* 0x000000ff3b00720c */ /* 0x000fe20003f86270 */
[----:B------:R-:W-:Y:S01]  /*28f0*/  IMAD.MOV R11, RZ, RZ, -R10 ;  /* 0x000000ffff0b7224 */ /* 0x000fe200078e0a0a */
[----:B------:R-:W-:Y:S01]  /*2900*/  IABS R59, R86 ;  /* 0x00000056003b7213 */ /* 0x000fe20000000000 */
[----:B------:R-:W-:-:S04]  /*2910*/  IMAD.HI.U32 R10, R4, R63, RZ ;  /* 0x0000003f040a7227 */ /* 0x000fc800078e00ff */
[--C-:B------:R-:W-:Y:S01]  /*2920*/  @!P6 IMAD.IADD R13, R13, 0x1, -R6.reuse ;  /* 0x000000010d0de824 */ /* 0x100fe200078e0a06 */
[C---:B------:R-:W-:Y:S01]  /*2930*/  ISETP.GT.U32.AND P6, PT, R6.reuse, R58, PT ;  /* 0x0000003a0600720c */ /* 0x040fe20003fc4070 */
[----:B------:R-:W-:Y:S02]  /*2940*/  @!P2 IMAD.IADD R5, R5, 0x1, -R6 ;  /* 0x000000010505a824 */ /* 0x000fe400078e0a06 */
[C---:B------:R-:W-:Y:S02]  /*2950*/  IMAD R11, R6.reuse, R11, R61 ;  /* 0x0000000b060b7224 */ /* 0x040fe400078e023d */
[----:B------:R-:W-:Y:S01]  /*2960*/  IMAD.MOV R10, RZ, RZ, -R10 ;  /* 0x000000ffff0a7224 */ /* 0x000fe200078e0a0a */
[C---:B------:R-:W-:Y:S01]  /*2970*/  ISETP.GT.U32.AND P2, PT, R6.reuse, R5, PT ;  /* 0x000000050600720c */ /* 0x040fe20003f44070 */
[----:B------:R-:W-:Y:S02]  /*2980*/  IMAD.MOV.U32 R61, RZ, RZ, R59 ;  /* 0x000000ffff3d7224 */ /* 0x000fe400078e003b */
[----:B------:R-:W-:Y:S01]  /*2990*/  @!P1 IMAD.IADD R15, R15, 0x1, -R6 ;  /* 0x000000010f0f9824 */ /* 0x000fe200078e0a06 */
[C---:B------:R-:W-:Y:S01]  /*29a0*/  ISETP.GT.U32.AND P1, PT, R6.reuse, R13, PT ;  /* 0x0000000d0600720c */ /* 0x040fe20003f24070 */
[----:B------:R-:W-:Y:S01]  /*29b0*/  IMAD R59, R6, R10, R63 ;  /* 0x0000000a063b7224 */ /* 0x000fe200078e023f */
[----:B------:R-:W-:Y:S01]  /*29c0*/  IABS R63, R88 ;  /* 0x00000058003f7213 */ /* 0x000fe20000000000 */
[----:B------:R-:W-:-:S04]  /*29d0*/  IMAD.HI.U32 R10, R4, R61, RZ ;  /* 0x0000003d040a7227 */ /* 0x000fc800078e00ff */
[----:B------:R-:W-:Y:S01]  /*29e0*/  @!P3 IMAD.MOV R57, RZ, RZ, -R57 ;  /* 0x000000ffff39b224 */ /* 0x000fe200078e0a39 */
[----:B------:R-:W-:Y:S01]  /*29f0*/  ISETP.GT.U32.AND P3, PT, R6, R15, PT ;  /* 0x0000000f0600720c */ /* 0x000fe20003f64070 */
[----:B------:R-:W-:Y:S02]  /*2a00*/  IMAD.MOV R10, RZ, RZ, -R10 ;  /* 0x000000ffff0a7224 */ /* 0x000fe400078e0a0a */
[--C-:B------:R-:W-:Y:S01]  /*2a10*/  @!P6 IMAD.IADD R58, R58, 0x1, -R6.reuse ;  /* 0x000000013a3ae824 */ /* 0x100fe200078e0a06 */
[C---:B------:R-:W-:Y:S01]  /*2a20*/  ISETP.GT.U32.AND P6, PT, R6.reuse, R11, PT ;  /* 0x0000000b0600720c */ /* 0x040fe20003fc4070 */
[C---:B------:R-:W-:Y:S02]  /*2a30*/  IMAD R61, R6.reuse, R10, R61 ;  /* 0x0000000a063d7224 */ /* 0x040fe400078e023d */
[--C-:B------:R-:W-:Y:S01]  /*2a40*/  @!P1 IMAD.IADD R13, R13, 0x1, -R6.reuse ;  /* 0x000000010d0d9824 */ /* 0x100fe200078e0a06 */
[C---:B------:R-:W-:Y:S01]  /*2a50*/  ISETP.GT.U32.AND P1, PT, R6.reuse, R59, PT ;  /* 0x0000003b0600720c */ /* 0x040fe20003f24070 */
[----:B------:R-:W-:Y:S01]  /*2a60*/  @!P2 IMAD.IADD R5, R5, 0x1, -R6 ;  /* 0x000000010505a824 */ /* 0x000fe200078e0a06 */
[----:B------:R-:W-:Y:S01]  /*2a70*/  ISETP.GT.U32.AND P2, PT, R6, R61, PT ;  /* 0x0000003d0600720c */ /* 0x000fe20003f44070 */
[----:B------:R-:W-:-:S04]  /*2a80*/  IMAD.HI.U32 R10, R4, R63, RZ ;  /* 0x0000003f040a7227 */ /* 0x000fc800078e00ff */
[----:B------:R-:W-:Y:S01]  /*2a90*/  @!P3 IMAD.IADD R15, R15, 0x1, -R6 ;  /* 0x000000010f0fb824 */ /* 0x000fe200078e0a06 */
[----:B------:R-:W-:Y:S01]  /*2aa0*/  ISETP.GE.AND P3, PT, R97, RZ, PT ;  /* 0x000000ff6100720c */ /* 0x000fe20003f66270 */
[----:B------:R-:W-:Y:S02]  /*2ab0*/  IMAD.MOV R60, RZ, RZ, -R10 ;  /* 0x000000ffff3c7224 */ /* 0x000fe400078e0a0a */
[--C-:B------:R-:W-:Y:S01]  /*2ac0*/  @!P6 IMAD.IADD R11, R11, 0x1, -R6.reuse ;  /* 0x000000010b0be824 */ /* 0x100fe200078e0a06 */
[----:B------:R-:W-:Y:S01]  /*2ad0*/  ISETP.GE.AND P6, PT, R96, RZ, PT ;  /* 0x000000ff6000720c */ /* 0x000fe20003fc6270 */
[----:B------:R-:W-:Y:S01]  /*2ae0*/  IMAD R63, R6, R60, R63 ;  /* 0x0000003c063f7224 */ /* 0x000fe200078e023f */
[----:B------:R-:W-:Y:S01]  /*2af0*/  IABS R60, R70 ;  /* 0x00000046003c7213 */ /* 0x000fe20000000000 */
[----:B------:R-:W-:Y:S01]  /*2b00*/  IMAD.MOV.U32 R82, RZ, RZ, R15 ;  /* 0x000000ffff527224 */ /* 0x000fe200078e000f */
[----:B------:R-:W-:Y:S01]  /*2b10*/  IABS R15, R69 ;  /* 0x00000045000f7213 */ /* 0x000fe20000000000 */
[--C-:B------:R-:W-:Y:S01]  /*2b20*/  @!P1 IMAD.IADD R59, R59, 0x1, -R6.reuse ;  /* 0x000000013b3b9824 */ /* 0x100fe200078e0a06 */
[----:B------:R-:W-:Y:S01]  /*2b30*/  ISETP.GE.AND P1, PT, R84, RZ, PT ;  /* 0x000000ff5400720c */ /* 0x000fe20003f26270 */
[----:B------:R-:W-:Y:S01]  /*2b40*/  @!P2 IMAD.IADD R61, R61, 0x1, -R6 ;  /* 0x000000013d3da824 */ /* 0x000fe200078e0a06 */
[C---:B------:R-:W-:Y:S01]  /*2b50*/  ISETP.GT.U32.AND P2, PT, R6.reuse, R11, PT ;  /* 0x0000000b0600720c */ /* 0x040fe20003f44070 */
[----:B------:R-:W-:Y:S01]  /*2b60*/  @!P4 IMAD.MOV R82, RZ, RZ, -R82 ;  /* 0x000000ffff52c224 */ /* 0x000fe200078e0a52 */
[----:B------:R-:W-:Y:S01]  /*2b70*/  ISETP.GT.U32.AND P4, PT, R6, R63, PT ;  /* 0x0000003f0600720c */ /* 0x000fe20003f84070 */
[----:B------:R-:W-:-:S02]  /*2b80*/  IMAD.MOV.U32 R84, RZ, RZ, R5 ;  /* 0x000000ffff547224 */ /* 0x000fc400078e0005 */
[----:B------:R-:W-:-:S04]  /*2b90*/  IMAD.HI.U32 R10, R4, R65, RZ ;  /* 0x00000041040a7227 */ /* 0x000fc800078e00ff */
[----:B------:R-:W-:-:S04]  /*2ba0*/  IMAD.HI.U32 R5, R4, R67, RZ ;  /* 0x0000004304057227 */ /* 0x000fc800078e00ff */
[----:B------:R-:W-:Y:S02]  /*2bb0*/  IMAD.MOV R10, RZ, RZ, -R10 ;  /* 0x000000ffff0a7224 */ /* 0x000fe400078e0a0a */
[----:B------:R-:W-:Y:S02]  /*2bc0*/  IMAD.MOV R5, RZ, RZ, -R5 ;  /* 0x000000ffff057224 */ /* 0x000fe400078e0a05 */
[----:B------:R-:W-:Y:S02]  /*2bd0*/  IMAD.MOV.U32 R80, RZ, RZ, R13 ;  /* 0x000000ffff507224 */ /* 0x000fe400078e000d */
[----:B------:R-:W-:Y:S01]  /*2be0*/  @!P5 IMAD.MOV R58, RZ, RZ, -R58 ;  /* 0x000000ffff3ad224 */ /* 0x000fe200078e0a3a */
[C---:B------:R-:W-:Y:S01]  /*2bf0*/  ISETP.GT.U32.AND P5, PT, R6.reuse, R61, PT ;  /* 0x0000003d0600720c */ /* 0x040fe20003fa4070 */
[C---:B------:R-:W-:Y:S01]  /*2c00*/  IMAD R13, R6.reuse, R10, R65 ;  /* 0x0000000a060d7224 */ /* 0x040fe200078e0241 */
[----:B------:R-:W-:Y:S01]  /*2c10*/  IABS R65, R85 ;  /* 0x0000005500417213 */ /* 0x000fe20000000000 */
[C---:B------:R-:W-:Y:S01]  /*2c20*/  IMAD R5, R6.reuse, R5, R67 ;  /* 0x0000000506057224 */ /* 0x040fe200078e0243 */
[----:B------:R-:W-:Y:S01]  /*2c30*/  IABS R67, R93 ;  /* 0x0000005d00437213 */ /* 0x000fe20000000000 */
[----:B------:R-:W-:Y:S01]  /*2c40*/  @!P0 IMAD.MOV R80, RZ, RZ, -R80 ;  /* 0x000000ffff508224 */ /* 0x000fe200078e0a50 */
[C---:B------:R-:W-:Y:S01]  /*2c50*/  ISETP.GT.U32.AND P0, PT, R6.reuse, R59, PT ;  /* 0x0000003b0600720c */ /* 0x040fe20003f04070 */
[--C-:B------:R-:W-:Y:S01]  /*2c60*/  @!P2 IMAD.IADD R11, R11, 0x1, -R6.reuse ;  /* 0x000000010b0ba824 */ /* 0x100fe200078e0a06 */
[C---:B------:R-:W-:Y:S01]  /*2c70*/  ISETP.GT.U32.AND P2, PT, R6.reuse, R13, PT ;  /* 0x0000000d0600720c */ /* 0x040fe20003f44070 */
[----:B------:R-:W-:Y:S01]  /*2c80*/  @!P4 IMAD.IADD R63, R63, 0x1, -R6 ;  /* 0x000000013f3fc824 */ /* 0x000fe200078e0a06 */
[----:B------:R-:W-:Y:S01]  /*2c90*/  ISETP.GT.U32.AND P4, PT, R6, R5, PT ;  /* 0x000000050600720c */ /* 0x000fe20003f84070 */
[----:B------:R-:W-:Y:S01]  /*2ca0*/  @!P3 IMAD.MOV R84, RZ, RZ, -R84 ;  /* 0x000000ffff54b224 */ /* 0x000fe200078e0a54 */
[----:B------:R-:W-:Y:S01]  /*2cb0*/  ISETP.GE.AND P3, PT, R86, RZ, PT ;  /* 0x000000ff5600720c */ /* 0x000fe20003f66270 */
[----:B------:R-:W-:-:S02]  /*2cc0*/  IMAD.MOV.U32 R86, RZ, RZ, R11 ;  /* 0x000000ffff567224 */ /* 0x000fc400078e000b */
[----:B------:R-:W-:Y:S01]  /*2cd0*/  @!P5 IMAD.IADD R61, R61, 0x1, -R6 ;  /* 0x000000013d3dd824 */ /* 0x000fe200078e0a06 */
[----:B------:R-:W-:Y:S01]  /*2ce0*/  ISETP.GE.AND P5, PT, R95, RZ, PT ;  /* 0x000000ff5f00720c */ /* 0x000fe20003fa6270 */
[----:B------:R-:W-:-:S04]  /*2cf0*/  IMAD.HI.U32 R10, R4, R15, RZ ;  /* 0x0000000f040a7227 */ /* 0x000fc800078e00ff */
[----:B------:R-:W-:Y:S01]  /*2d00*/  @!P0 IMAD.IADD R59, R59, 0x1, -R6 ;  /* 0x000000013b3b8824 */ /* 0x000fe200078e0a06 */
[----:B------:R-:W-:Y:S01]  /*2d10*/  ISETP.GE.AND P0, PT, R88, RZ, PT ;  /* 0x000000ff5800720c */ /* 0x000fe20003f06270 */
[----:B------:R-:W-:Y:S01]  /*2d20*/  @!P6 IMAD.MOV R86, RZ, RZ, -R86 ;  /* 0x000000ffff56e224 */ /* 0x000fe200078e0a56 */
[----:B------:R-:W-:Y:S01]  /*2d30*/  ISETP.GE.AND P6, PT, R90, RZ, PT ;  /* 0x000000ff5a00720c */ /* 0x000fe20003fc6270 */
[--C-:B------:R-:W-:Y:S01]  /*2d40*/  @!P2 IMAD.IADD R13, R13, 0x1, -R6.reuse ;  /* 0x000000010d0da824 */ /* 0x100fe200078e0a06 */
[----:B------:R-:W-:Y:S01]  /*2d50*/  ISETP.GT.U32.AND P2, PT, R6, R63, PT ;  /* 0x0000003f0600720c */ /* 0x000fe20003f44070 */
[----:B------:R-:W-:Y:S01]  /*2d60*/  IMAD.MOV.U32 R90, RZ, RZ, R61 ;  /* 0x000000ffff5a7224 */ /* 0x000fe200078e003d */
[----:B------:R-:W-:Y:S01]  /*2d70*/  IABS R61, R30 ;  /* 0x0000001e003d7213 */ /* 0x000fe20000000000 */
[----:B------:R-:W-:Y:S01]  /*2d80*/  @!P4 IMAD.IADD R5, R5, 0x1, -R6 ;  /* 0x000000010505c824 */ /* 0x000fe200078e0a06 */
[----:B------:R-:W-:Y:S01]  /*2d90*/  ISETP.GE.AND P4, PT, R69, RZ, PT ;  /* 0x000000ff4500720c */ /* 0x000fe20003f86270 */
[----:B------:R-:W-:Y:S01]  /*2da0*/  IMAD.MOV.U32 R88, RZ, RZ, R59 ;  /* 0x000000ffff587224 */ /* 0x000fe200078e003b */
[----:B------:R-:W-:Y:S01]  /*2db0*/  IABS R69, R94 ;  /* 0x0000005e00457213 */ /* 0x000fe20000000000 */
[----:B------:R-:W-:-:S02]  /*2dc0*/  IMAD.MOV R10, RZ, RZ, -R10 ;  /* 0x000000ffff0a7224 */ /* 0x000fc400078e0a0a */
[----:B------:R-:W-:Y:S02]  /*2dd0*/  IMAD.MOV.U32 R59, RZ, RZ, R60 ;  /* 0x000000ffff3b7224 */ /* 0x000fe400078e003c */
[----:B------:R-:W-:Y:S01]  /*2de0*/  @!P3 IMAD.MOV R90, RZ, RZ, -R90 ;  /* 0x000000ffff5ab224 */ /* 0x000fe200078e0a5a */
[C---:B------:R-:W-:Y:S01]  /*2df0*/  ISETP.GT.U32.AND P3, PT, R6.reuse, R5, PT ;  /* 0x000000050600720c */ /* 0x040fe20003f64070 */
[C---:B------:R-:W-:Y:S02]  /*2e00*/  IMAD R11, R6.reuse, R10, R15 ;  /* 0x0000000a060b7224 */ /* 0x040fe400078e020f */
[----:B------:R-:W-:Y:S01]  /*2e10*/  @!P1 IMAD.MOV R88, RZ, RZ, -R88 ;  /* 0x000000ffff589224 */ /* 0x000fe200078e0a58 */
[----:B------:R-:W-:Y:S01]  /*2e20*/  ISETP.GT.U32.AND P1, PT, R6, R13, PT ;  /* 0x0000000d0600720c */ /* 0x000fe20003f24070 */
[----:B------:R-:W-:-:S04]  /*2e30*/  IMAD.HI.U32 R10, R4, R59, RZ ;  /* 0x0000003b040a7227 */ /* 0x000fc800078e00ff */
[----:B------:R-:W-:Y:S02]  /*2e40*/  IMAD.MOV R10, RZ, RZ, -R10 ;  /* 0x000000ffff0a7224 */ /* 0x000fe400078e0a0a */
[--C-:B------:R-:W-:Y:S01]  /*2e50*/  @!P2 IMAD.IADD R63, R63, 0x1, -R6.reuse ;  /* 0x000000013f3fa824 */ /* 0x100fe200078e0a06 */
[C---:B------:R-:W-:Y:S01]  /*2e60*/  ISETP.GT.U32.AND P2, PT, R6.reuse, R11, PT ;  /* 0x0000000b0600720c */ /* 0x040fe20003f44070 */
[C---:B------:R-:W-:Y:S01]  /*2e70*/  IMAD R15, R6.reuse, R10, R59 ;  /* 0x0000000a060f7224 */ /* 0x040fe200078e023b */
[----:B------:R-:W-:Y:S01]  /*2e80*/  IABS R59, R29 ;  /* 0x0000001d003b7213 */ /* 0x000fe20000000000 */
[--C-:B------:R-:W-:Y:S02]  /*2e90*/  @!P3 IMAD.IADD R5, R5, 0x1, -R6.reuse ;  /* 0x000000010505b824 */ /* 0x100fe400078e0a06 */
[----:B------:R-:W-:Y:S01]  /*2ea0*/  IMAD.MOV.U32 R96, RZ, RZ, R63 ;  /* 0x000000ffff607224 */ /* 0x000fe200078e003f */
[----:B------:R-:W-:Y:S01]  /*2eb0*/  ISETP.GT.U32.AND P3, PT, R6, R15, PT ;  /* 0x0000000f0600720c */ /* 0x000fe20003f64070 */
[----:B------:R-:W-:Y:S01]  /*2ec0*/  @!P1 IMAD.IADD R13, R13, 0x1, -R6 ;  /* 0x000000010d0d9824 */ /* 0x000fe200078e0a06 */
[----:B------:R-:W-:Y:S01]  /*2ed0*/  IABS R63, R71 ;  /* 0x00000047003f7213 */ /* 0x000fe20000000000 */
[----:B------:R-:W-:Y:S01]  /*2ee0*/  @!P0 IMAD.MOV R96, RZ, RZ, -R96 ;  /* 0x000000ffff608224 */ /* 0x000fe200078e0a60 */
[----:B------:R-:W-:Y:S01]  /*2ef0*/  ISETP.GE.AND P0, PT, R28, RZ, PT ;  /* 0x000000ff1c00720c */ /* 0x000fe20003f06270 */
[----:B------:R-:W-:Y:S01]  /*2f00*/  IMAD.MOV.U32 R98, RZ, RZ, R13 ;  /* 0x000000ffff627224 */ /* 0x000fe200078e000d */
[----:B------:R-:W-:Y:S01]  /*2f10*/  IABS R28, R28 ;  /* 0x0000001c001c7213 */ /* 0x000fe20000000000 */
[----:B------:R-:W-:Y:S01]  /*2f20*/  @!P2 IMAD.IADD R11, R11, 0x1, -R6 ;  /* 0x000000010b0ba824 */ /* 0x000fe200078e0a06 */
[----:B------:R-:W-:Y:S01]  /*2f30*/  ISETP.GE.AND P2, PT, R30, RZ, PT ;  /* 0x000000ff1e00720c */ /* 0x000fe20003f46270 */
[----:B------:R-:W-:Y:S01]  /*2f40*/  @!P5 IMAD.MOV R98, RZ, RZ, -R98 ;  /* 0x000000ffff62d224 */ /* 0x000fe200078e0a62 */
[----:B------:R-:W-:Y:S01]  /*2f50*/  ISETP.GE.AND P5, PT, R29, RZ, PT ;  /* 0x000000ff1d00720c */ /* 0x000fe20003fa6270 */
[----:B------:R-:W-:Y:S01]  /*2f60*/  IMAD.MOV.U32 R29, RZ, RZ, R28 ;  /* 0x000000ffff1d7224 */ /* 0x000fe200078e001c */
[----:B------:R-:W-:Y:S01]  /*2f70*/  ISETP.GE.AND P1, PT, R70, RZ, PT ;  /* 0x000000ff4600720c */ /* 0x000fe20003f26270 */
[----:B------:R-:W-:Y:S01]  /*2f80*/  @!P3 IMAD.IADD R15, R15, 0x1, -R6 ;  /* 0x000000010f0fb824 */ /* 0x000fe200078e0a06 */
[----:B------:R-:W-:Y:S01]  /*2f90*/  ISETP.GT.U32.AND P3, PT, R6, R11, PT ;  /* 0x0000000b0600720c */ /* 0x000fe20003f64070 */
[----:B------:R-:W-:-:S02]  /*2fa0*/  IMAD.MOV.U32 R100, RZ, RZ, R5 ;  /* 0x000000ffff647224 */ /* 0x000fc400078e0005 */
[----:B------:R-:W-:-:S04]  /*2fb0*/  IMAD.HI.U32 R5, R4, R29, RZ ;  /* 0x0000001d04057227 */ /* 0x000fc800078e00ff */
[----:B------:R-:W-:Y:S02]  /*2fc0*/  IMAD.MOV R5, RZ, RZ, -R5 ;  /* 0x000000ffff057224 */ /* 0x000fe400078e0a05 */
[----:B------:R-:W-:Y:S01]  /*2fd0*/  @!P6 IMAD.MOV R100, RZ, RZ, -R100 ;  /* 0x000000ffff64e224 */ /* 0x000fe200078e0a64 */
[----:B------:R-:W-:Y:S01]  /*2fe0*/  ISETP.GT.U32.AND P6, PT, R6, R15, PT ;  /* 0x0000000f0600720c */ /* 0x000fe20003fc4070 */
[----:B------:R-:W-:-:S04]  /*2ff0*/  IMAD.HI.U32 R10, R4, R59, RZ ;  /* 0x0000003b040a7227 */ /* 0x000fc800078e00ff */
[----:B------:R-:W-:Y:S02]  /*3000*/  IMAD R5, R6, R5, R29 ;  /* 0x0000000506057224 */ /* 0x000fe400078e021d */
[----:B------:R-:W-:-:S04]  /*3010*/  IMAD.HI.U32 R13, R4, R61, RZ ;  /* 0x0000003d040d7227 */ /* 0x000fc800078e00ff */
[----:B------:R-:W-:Y:S02]  /*3020*/  IMAD.MOV R28, RZ, RZ, -R10 ;  /* 0x000000ffff1c7224 */ /* 0x000fe400078e0a0a */
[--C-:B------:R-:W-:Y:S01]  /*3030*/  @!P3 IMAD.IADD R11, R11, 0x1, -R6.reuse ;  /* 0x000000010b0bb824 */ /* 0x100fe200078e0a06 */
[C---:B------:R-:W-:Y:S01]  /*3040*/  ISETP.GT.U32.AND P3, PT, R6.reuse, R5, PT ;  /* 0x000000050600720c */ /* 0x040fe20003f64070 */
[----:B------:R-:W-:Y:S02]  /*3050*/  IMAD.MOV R30, RZ, RZ, -R13 ;  /* 0x000000ffff1e7224 */ /* 0x000fe400078e0a0d */
[----:B------:R-:W-:Y:S01]  /*3060*/  IMAD R13, R6, R28, R59 ;  /* 0x0000001c060d7224 */ /* 0x000fe200078e023b */
[----:B------:R-:W-:Y:S01]  /*3070*/  IABS R59, R87 ;  /* 0x00000057003b7213 */ /* 0x000fe20000000000 */
[----:B------:R-:W-:Y:S02]  /*3080*/  @!P6 IMAD.IADD R15, R15, 0x1, -R6 ;  /* 0x000000010f0fe824 */ /* 0x000fe400078e0a06 */
[----:B------:R-:W-:Y:S01]  /*3090*/  IMAD.HI.U32 R10, R4, R63, RZ ;  /* 0x0000003f040a7227 */ /* 0x000fe200078e00ff */
[----:B------:R-:W-:-:S03]  /*30a0*/  ISETP.GT.U32.AND P6, PT, R6, R13, PT ;  /* 0x0000000d0600720c */ /* 0x000fc60003fc4070 */
[----:B------:R-:W-:Y:S02]  /*30b0*/  IMAD.MOV R10, RZ, RZ, -R10 ;  /* 0x000000ffff0a7224 */ /* 0x000fe400078e0a0a */
[----:B------:R-:W-:Y:S01]  /*30c0*/  @!P3 IADD3 R5, R5, -R6, RZ ;  /* 0x800000060505b210 */ /* 0x000fe20007ffe0ff */
[----:B------:R-:W-:Y:S02]  /*30d0*/  IMAD.MOV.U32 R102, RZ, RZ, R11 ;  /* 0x000000ffff667224 */ /* 0x000fe400078e000b */
[C---:B------:R-:W-:Y:S01]  /*30e0*/  IMAD R11, R6.reuse, R10, R63 ;  /* 0x0000000a060b7224 */ /* 0x040fe200078e023f */
[----:B------:R-:W-:Y:S01]  /*30f0*/  ISETP.GT.U32.AND P3, PT, R6, R5, PT ;  /* 0x000000050600720c */ /* 0x000fe20003f64070 */
[----:B------:R-:W-:Y:S01]  /*3100*/  IMAD.HI.U32 R28, R4, R65, RZ ;  /* 0x00000041041c7227 */ /* 0x000fe200078e00ff */
[----:B------:R-:W-:-:S03]  /*3110*/  IABS R63, R91 ;  /* 0x0000005b003f7213 */ /* 0x000fc60000000000 */
[----:B------:R-:W-:Y:S02]  /*3120*/  @!P6 IMAD.IADD R13, R13, 0x1, -R6 ;  /* 0x000000010d0de824 */ /* 0x000fe400078e0a06 */
[----:B------:R-:W-:Y:S02]  /*3130*/  IMAD.MOV R28, RZ, RZ, -R28 ;  /* 0x000000ffff1c7224 */ /* 0x000fe400078e0a1c */
[----:B------:R-:W-:Y:S01]  /*3140*/  IMAD.MOV.U32 R104, RZ, RZ, R15 ;  /* 0x000000ffff687224 */ /* 0x000fe200078e000f */
[C---:B------:R-:W-:Y:S01]  /*3150*/  ISETP.GT.U32.AND P6, PT, R6.reuse, R13, PT ;  /* 0x0000000d0600720c */ /* 0x040fe20003fc4070 */
[C---:B------:R-:W-:Y:S01]  /*3160*/  IMAD R29, R6.reuse, R30, R61 ;  /* 0x0000001e061d7224 */ /* 0x040fe200078e023d */
[----:B------:R-:W-:Y:S01]  /*3170*/  IABS R61, R89 ;  /* 0x00000059003d7213 */ /* 0x000fe20000000000 */
[----:B------:R-:W-:Y:S01]  /*3180*/  @!P3 IMAD.IADD R5, R5, 0x1, -R6 ;  /* 0x000000010505b824 */ /* 0x000fe200078e0a06 */
[C---:B------:R-:W-:Y:S01]  /*3190*/  ISETP.GT.U32.AND P3, PT, R6.reuse, R11, PT ;  /* 0x0000000b0600720c */ /* 0x040fe20003f64070 */
[----:B------:R-:W-:Y:S01]  /*31a0*/  IMAD R15, R6, R28, R65 ;  /* 0x0000001c060f7224 */ /* 0x000fe200078e0241 */
[----:B------:R-:W-:Y:S01]  /*31b0*/  IABS R65, R92 ;  /* 0x0000005c00417213 */ /* 0x000fe20000000000 */
[----:B------:R-:W-:-:S04]  /*31c0*/  IMAD.HI.U32 R28, R4, R61, RZ ;  /* 0x0000003d041c7227 */ /* 0x000fc800078e00ff */
[----:B------:R-:W-:Y:S01]  /*31d0*/  @!P1 IMAD.MOV R104, RZ, RZ, -R104 ;  /* 0x000000ffff689224 */ /* 0x000fe200078e0a68 */
[C---:B------:R-:W-:Y:S01]  /*31e0*/  ISETP.GT.U32.AND P1, PT, R6.reuse, R29, PT ;  /* 0x0000001d0600720c */ /* 0x040fe20003f24070 */
[----:B------:R-:W-:Y:S01]  /*31f0*/  @!P6 IMAD.IADD R13, R13, 0x1, -R6 ;  /* 0x000000010d0de824 */ /* 0x000fe200078e0a06 */
[----:B------:R-:W-:Y:S01]  /*3200*/  ISETP.GT.U32.AND P6, PT, R6, R15, PT ;  /* 0x0000000f0600720c */ /* 0x000fe20003fc4070 */
[----:B------:R-:W-:-:S04]  /*3210*/  IMAD.HI.U32 R10, R4, R59, RZ ;  /* 0x0000003b040a7227 */ /* 0x000fc800078e00ff */
[----:B------:R-:W-:Y:S02]  /*3220*/  @!P3 IMAD.IADD R11, R11, 0x1, -R6 ;  /* 0x000000010b0bb824 */ /* 0x000fe400078e0a06 */
[----:B------:R-:W-:Y:S02]  /*3230*/  IMAD.MOV R28, RZ, RZ, -R28 ;  /* 0x000000ffff1c7224 */ /* 0x000fe400078e0a1c */
[----:B------:R-:W-:Y:S01]  /*3240*/  IMAD.MOV R30, RZ, RZ, -R10 ;  /* 0x000000ffff1e7224 */ /* 0x000fe200078e0a0a */
[C---:B------:R-:W-:Y:S01]  /*3250*/  ISETP.GT.U32.AND P3, PT, R6.reuse, R11, PT ;  /* 0x0000000b0600720c */ /* 0x040fe20003f64070 */
[----:B------:R-:W-:Y:S01]  /*3260*/  IMAD R61, R6, R28, R61 ;  /* 0x0000001c063d7224 */ /* 0x000fe200078e023d */
[----:B------:R-:W-:Y:S01]  /*3270*/  IABS R28, R0 ;  /* 0x00000000001c7213 */ /* 0x000fe20000000000 */
[----:B------:R-:W-:-:S04]  /*3280*/  IMAD.HI.U32 R10, R4, R63, RZ ;  /* 0x0000003f040a7227 */ /* 0x000fc800078e00ff */
[----:B------:R-:W-:Y:S01]  /*3290*/  @!P6 IMAD.IADD R15, R15, 0x1, -R6 ;  /* 0x000000010f0fe824 */ /* 0x000fe200078e0a06 */
[C---:B------:R-:W-:Y:S01]  /*32a0*/  ISETP.GT.U32.AND P6, PT, R6.reuse, R61, PT ;  /* 0x0000003d0600720c */ /* 0x040fe20003fc4070 */
[----:B------:R-:W-:Y:S02]  /*32b0*/  IMAD.MOV R10, RZ, RZ, -R10 ;  /* 0x000000ffff0a7224 */ /* 0x000fe400078e0a0a */
[--C-:B------:R-:W-:Y:S02]  /*32c0*/  @!P1 IMAD.IADD R29, R29, 0x1, -R6.reuse ;  /* 0x000000011d1d9824 */ /* 0x100fe400078e0a06 */
[C---:B------:R-:W-:Y:S02]  /*32d0*/  IMAD R63, R6.reuse, R10, R63 ;  /* 0x0000000a063f7224 */ /* 0x040fe400078e023f */
[----:B------:R-:W-:Y:S01]  /*32e0*/  IMAD.MOV.U32 R106, RZ, RZ, R5 ;  /* 0x000000ffff6a7224 */ /* 0x000fe200078e0005 */
[C---:B------:R-:W-:Y:S01]  /*32f0*/  ISETP.GT.U32.AND P1, PT, R6.reuse, R29, PT ;  /* 0x0000001d0600720c */ /* 0x040fe20003f24070 */
[----:B------:R-:W-:Y:S01]  /*3300*/  @!P3 IMAD.IADD R11, R11, 0x1, -R6 ;  /* 0x000000010b0bb824 */ /* 0x000fe200078e0a06 */
[C---:B------:R-:W-:Y:S01]  /*3310*/  ISETP.GT.U32.AND P3, PT, R6.reuse, R63, PT ;  /* 0x0000003f0600720c */ /* 0x040fe20003f64070 */
[----:B------:R-:W-:Y:S01]  /*3320*/  @!P0 IMAD.MOV R106, RZ, RZ, -R106 ;  /* 0x000000ffff6a8224 */ /* 0x000fe200078e0a6a */
[C---:B------:R-:W-:Y:S01]  /*3330*/  ISETP.GT.U32.AND P0, PT, R6.reuse, R15, PT ;  /* 0x0000000f0600720c */ /* 0x040fe20003f04070 */
[----:B------:R-:W-:-:S02]  /*3340*/  IMAD R59, R6, R30, R59 ;  /* 0x0000001e063b7224 */ /* 0x000fc400078e023b */
[----:B------:R-:W-:-:S04]  /*3350*/  IMAD.HI.U32 R30, R4, R65, RZ ;  /* 0x00000041041e7227 */ /* 0x000fc800078e00ff */
[----:B------:R-:W-:Y:S02]  /*3360*/  @!P6 IMAD.IADD R61, R61, 0x1, -R6 ;  /* 0x000000013d3de824 */ /* 0x000fe400078e0a06 */
[----:B------:R-:W-:-:S03]  /*3370*/  IMAD.HI.U32 R5, R4, R67, RZ ;  /* 0x0000004304057227 */ /* 0x000fc600078e00ff */
[----:B------:R-:W-:Y:S01]  /*3380*/  ISETP.GT.U32.AND P6, PT, R6, R61, PT ;  /* 0x0000003d0600720c */ /* 0x000fe20003fc4070 */
[----:B------:R-:W-:Y:S02]  /*3390*/  IMAD.MOV R30, RZ, RZ, -R30 ;  /* 0x000000ffff1e7224 */ /* 0x000fe400078e0a1e */
[----:B------:R-:W-:Y:S02]  /*33a0*/  IMAD.MOV R10, RZ, RZ, -R5 ;  /* 0x000000ffff0a7224 */ /* 0x000fe400078e0a05 */
[----:B------:R-:W-:-:S04]  /*33b0*/  IMAD.HI.U32 R5, R4, R69, RZ ;  /* 0x0000004504057227 */ /* 0x000fc800078e00ff */
[C---:B------:R-:W-:Y:S02]  /*33c0*/  IMAD R65, R6.reuse, R30, R65 ;  /* 0x0000001e06417224 */ /* 0x040fe400078e0241 */
[----:B------:R-:W-:Y:S01]  /*33d0*/  @!P4 IMAD.MOV R102, RZ, RZ, -R102 ;  /* 0x000000ffff66c224 */ /* 0x000fe200078e0a66 */
[----:B------:R-:W-:Y:S01]  /*33e0*/  ISETP.GE.AND P4, PT, R71, RZ, PT ;  /* 0x000000ff4700720c */ /* 0x000fe20003f86270 */
[--C-:B------:R-:W-:Y:S01]  /*33f0*/  @!P1 IMAD.IADD R29, R29, 0x1, -R6.reuse ;  /* 0x000000011d1d9824 */ /* 0x100fe200078e0a06 */
[C---:B------:R-:W-:Y:S01]  /*3400*/  ISETP.GT.U32.AND P1, PT, R6.reuse, R59, PT ;  /* 0x0000003b0600720c */ /* 0x040fe20003f24070 */
[--C-:B------:R-:W-:Y:S01]  /*3410*/  @!P3 IMAD.IADD R63, R63, 0x1, -R6.reuse ;  /* 0x000000013f3fb824 */ /* 0x100fe200078e0a06 */
[----:B------:R-:W-:Y:S01]  /*3420*/  IABS R71, R68 ;  /* 0x0000004400477213 */ /* 0x000fe20000000000 */
[----:B------:R-:W-:Y:S01]  /*3430*/  IMAD.MOV R5, RZ, RZ, -R5 ;  /* 0x000000ffff057224 */ /* 0x000fe200078e0a05 */
[----:B------:R-:W1:Y:S01]  /*3440*/  LDC R30, c[0x0][0x234] ;  /* 0x00008d00ff1e7b82 */ /* 0x000e620000000800 */
[----:B------:R-:W-:Y:S01]  /*3450*/  @!P0 IMAD.IADD R15, R15, 0x1, -R6 ;  /* 0x000000010f0f8824 */ /* 0x000fe200078e0a06 */
[C---:B------:R-:W-:Y:S01]  /*3460*/  ISETP.GT.U32.AND P0, PT, R6.reuse, R65, PT ;  /* 0x000000410600720c */ /* 0x040fe20003f04070 */
[C---:B------:R-:W-:Y:S01]  /*3470*/  IMAD R67, R6.reuse, R10, R67 ;  /* 0x0000000a06437224 */ /* 0x040fe200078e0243 */
[C---:B------:R-:W-:Y:S01]  /*3480*/  ISETP.GT.U32.AND P3, PT, R6.reuse, R63, PT ;  /* 0x0000003f0600720c */ /* 0x040fe20003f64070 */
[----:B------:R-:W-:-:S02]  /*3490*/  IMAD R69, R6, R5, R69 ;  /* 0x0000000506457224 */ /* 0x000fc400078e0245 */
[----:B------:R-:W-:-:S04]  /*34a0*/  IMAD.HI.U32 R10, R4, R71, RZ ;  /* 0x00000047040a7227 */ /* 0x000fc800078e00ff */
[----:B------:R-:W-:Y:S01]  /*34b0*/  @!P6 IMAD.IADD R61, R61, 0x1, -R6 ;  /* 0x000000013d3de824 */ /* 0x000fe200078e0a06 */
[C---:B------:R-:W-:Y:S01]  /*34c0*/  ISETP.GT.U32.AND P6, PT, R6.reuse, R69, PT ;  /* 0x000000450600720c */ /* 0x040fe20003fc4070 */
[----:B------:R-:W-:Y:S02]  /*34d0*/  IMAD.MOV R10, RZ, RZ, -R10 ;  /* 0x000000ffff0a7224 */ /* 0x000fe400078e0a0a */
[----:B------:R-:W-:Y:S02]  /*34e0*/  IMAD.MOV.U32 R110, RZ, RZ, R29 ;  /* 0x000000ffff6e7224 */ /* 0x000fe400078e001d */
[--C-:B------:R-:W-:Y:S02]  /*34f0*/  @!P1 IMAD.IADD R59, R59, 0x1, -R6.reuse ;  /* 0x000000013b3b9824 */ /* 0x100fe400078e0a06 */
[C---:B------:R-:W-:Y:S02]  /*3500*/  IMAD R29, R6.reuse, R10, R71 ;  /* 0x0000000a061d7224 */ /* 0x040fe400078e0247 */
[--C-:B------:R-:W-:Y:S01]  /*3510*/  @!P0 IMAD.IADD R65, R65, 0x1, -R6.reuse ;  /* 0x0000000141418824 */ /* 0x100fe200078e0a06 */
[C---:B------:R-:W-:Y:S01]  /*3520*/  ISETP.GT.U32.AND P1, PT, R6.reuse, R59, PT ;  /* 0x0000003b0600720c */ /* 0x040fe20003f24070 */
[----:B------:R-:W-:Y:S01]  /*3530*/  @!P3 IMAD.IADD R63, R63, 0x1, -R6 ;  /* 0x000000013f3fb824 */ /* 0x000fe200078e0a06 */
[C---:B------:R-:W-:Y:S01]  /*3540*/  ISETP.GT.U32.AND P3, PT, R6.reuse, R29, PT ;  /* 0x0000001d0600720c */ /* 0x040fe20003f64070 */
[----:B------:R-:W-:Y:S01]  /*3550*/  @!P2 IMAD.MOV R110, RZ, RZ, -R110 ;  /* 0x000000ffff6ea224 */ /* 0x000fe200078e0a6e */
[C---:B------:R-:W-:Y:S01]  /*3560*/  ISETP.GT.U32.AND P2, PT, R6.reuse, R65, PT ;  /* 0x000000410600720c */ /* 0x040fe20003f44070 */
[----:B------:R-:W-:Y:S01]  /*3570*/  @!P6 IMAD.IADD R69, R69, 0x1, -R6 ;  /* 0x000000014545e824 */ /* 0x000fe200078e0a06 */
[----:B------:R-:W-:Y:S01]  /*3580*/  ISETP.GE.AND P0, PT, R87, RZ, PT ;  /* 0x000000ff5700720c */ /* 0x000fe20003f06270 */
[----:B------:R-:W-:Y:S01]  /*3590*/  IMAD.MOV.U32 R5, RZ, RZ, R28 ;  /* 0x000000ffff057224 */ /* 0x000fe200078e001c */
[----:B------:R-:W-:Y:S01]  /*35a0*/  LOP3.LUT R28, R27, 0x40, RZ, 0xc0, !PT ;  /* 0x000000401b1c7812 */ /* 0x000fe200078ec0ff */
[----:B------:R-:W-:Y:S01]  /*35b0*/  IMAD.MOV.U32 R108, RZ, RZ, R13 ;  /* 0x000000ffff6c7224 */ /* 0x000fe200078e000d */
[----:B------:R-:W-:Y:S01]  /*35c0*/  ISETP.GT.U32.AND P6, PT, R6, R69, PT ;  /* 0x000000450600720c */ /* 0x000fe20003fc4070 */
[----:B------:R-:W-:Y:S01]  /*35d0*/  IMAD.HI.U32 R4, R4, R5, RZ ;  /* 0x0000000504047227 */ /* 0x000fe200078e00ff */
[----:B------:R-:W-:-:S03]  /*35e0*/  SHF.R.S32.HI R13, RZ, 0x1f, R26 ;  /* 0x0000001fff0d7819 */ /* 0x000fc6000001141a */
[--C-:B------:R-:W-:Y:S01]  /*35f0*/  @!P1 IMAD.IADD R59, R59, 0x1, -R6.reuse ;  /* 0x000000013b3b9824 */ /* 0x100fe200078e0a06 */
[----:B------:R-:W-:Y:S01]  /*3600*/  ISETP.GT.U32.AND P1, PT, R6, R67, PT ;  /* 0x000000430600720c */ /* 0x000fe20003f24070 */
[----:B------:R-:W-:Y:S01]  /*3610*/  @!P3 IMAD.IADD R29, R29, 0x1, -R6 ;  /* 0x000000011d1db824 */ /* 0x000fe200078e0a06 */
[----:B------:R-:W-:Y:S01]  /*3620*/  LEA.HI R13, R13, R26, RZ, 0x7 ;  /* 0x0000001a0d0d7211 */ /* 0x000fe200078f38ff */
[----:B------:R-:W-:Y:S02]  /*3630*/  IMAD.MOV R4, RZ, RZ, -R4 ;  /* 0x000000ffff047224 */ /* 0x000fe400078e0a04 */
[----:B------:R-:W-:Y:S01]  /*3640*/  @!P2 IMAD.IADD R65, R65, 0x1, -R6 ;  /* 0x000000014141a824 */ /* 0x000fe200078e0a06 */
[----:B------:R-:W-:Y:S01]  /*3650*/  ISETP.GE.AND P2, PT, R92, RZ, PT ;  /* 0x000000ff5c00720c */ /* 0x000fe20003f46270 */
[----:B------:R-:W-:Y:S01]  /*3660*/  IMAD.MOV.U32 R92, RZ, RZ, R59 ;  /* 0x000000ffff5c7224 */ /* 0x000fe200078e003b */
[C---:B------:R-:W-:Y:S01]  /*3670*/  ISETP.GT.U32.AND P3, PT, R6.reuse, R29, PT ;  /* 0x0000001d0600720c */ /* 0x040fe20003f64070 */
[----:B------:R-:W-:-:S02]  /*3680*/  IMAD R59, R6, R4, R5 ;  /* 0x00000004063b7224 */ /* 0x000fc400078e0205 */
[----:B------:R-:W-:Y:S02]  /*3690*/  VIADD R4, R152, 0x10000 ;  /* 0x0001000098047836 */ /* 0x000fe40000000000 */
[----:B------:R-:W-:Y:S01]  /*36a0*/  @!P6 IMAD.IADD R69, R69, 0x1, -R6 ;  /* 0x000000014545e824 */ /* 0x000fe200078e0a06 */
[----:B------:R-:W-:Y:S01]  /*36b0*/  ISETP.GT.U32.AND P6, PT, R6, R59, PT ;  /* 0x0000003b0600720c */ /* 0x000fe20003fc4070 */
[----:B------:R-:W-:Y:S01]  /*36c0*/  IMAD.SHL.U32 R10, R27, 0x2, RZ ;  /* 0x000000021b0a7824 */ /* 0x000fe200078e00ff */
[----:B------:R-:W-:Y:S01]  /*36d0*/  SHF.R.U32.HI R27, RZ, 0x4, R4 ;  /* 0x00000004ff1b7819 */ /* 0x000fe20000011604 */
[----:B------:R-:W-:Y:S01]  /*36e0*/  @!P5 IMAD.MOV R108, RZ, RZ, -R108 ;  /* 0x000000ffff6cd224 */ /* 0x000fe200078e0a6c */
[----:B------:R-:W-:Y:S01]  /*36f0*/  ISETP.GE.AND P5, PT, R85, RZ, PT ;  /* 0x000000ff5500720c */ /* 0x000fe20003fa6270 */
[----:B------:R-:W-:Y:S01]  /*3700*/  IMAD.MOV.U32 R114, RZ, RZ, R15 ;  /* 0x000000ffff727224 */ /* 0x000fe200078e000f */
[----:B------:R-:W-:Y:S01]  /*3710*/  SGXT.U32 R27, R27, 0xe ;  /* 0x0000000e1b1b781a */ /* 0x000fe20000000000 */
[----:B------:R-:W-:Y:S01]  /*3720*/  IMAD.MOV.U32 R5, RZ, RZ, RZ ;  /* 0x000000ffff057224 */ /* 0x000fe200078e00ff */
[----:B------:R-:W-:Y:S01]  /*3730*/  SHF.R.U32.HI R4, RZ, 0x4, R152 ;  /* 0x00000004ff047819 */ /* 0x000fe20000011698 */
[--C-:B------:R-:W-:Y:S01]  /*3740*/  @!P3 IMAD.IADD R29, R29, 0x1, -R6.reuse ;  /* 0x000000011d1db824 */ /* 0x100fe200078e0a06 */
[----:B------:R-:W3:Y:S01]  /*3750*/  LDC R15, c[0x0][0x23c] ;  /* 0x00008f00ff0f7b82 */ /* 0x000ee20000000800 */
[--C-:B------:R-:W-:Y:S01]  /*3760*/  @!P1 IMAD.IADD R67, R67, 0x1, -R6.reuse ;  /* 0x0000000143439824 */ /* 0x100fe200078e0a06 */
[----:B------:R-:W-:Y:S01]  /*3770*/  IADD3 R66, P3, R27, 0x2, RZ ;  /* 0x000000021b427810 */ /* 0x000fe20007f7e0ff */
[----:B------:R-:W-:Y:S01]  /*3780*/  @!P6 IMAD.IADD R59, R59, 0x1, -R6 ;  /* 0x000000013b3be824 */ /* 0x000fe200078e0a06 */
[----:B------:R-:W-:Y:S01]  /*3790*/  SGXT.U32 R154, R4, 0xe ;  /* 0x0000000e049a781a */ /* 0x000fe20000000000 */
[----:B------:R-:W-:Y:S01]  /*37a0*/  IMAD.MOV.U32 R112, RZ, RZ, R11 ;  /* 0x000000ffff707224 */ /* 0x000fe200078e000b */
[----:B------:R-:W-:Y:S01]  /*37b0*/  IADD3.X R62, R5, 0x40000040, RZ, P3, !PT ;  /* 0x40000040053e7810 */ /* 0x000fe20001ffe4ff */
[----:B------:R-:W-:Y:S01]  /*37c0*/  @!P5 IMAD.MOV R114, RZ, RZ, -R114 ;  /* 0x000000ffff72d224 */ /* 0x000fe200078e0a72 */
[C---:B------:R-:W-:Y:S01]  /*37d0*/  ISETP.GT.U32.AND P1, PT, R6.reuse, R67, PT ;  /* 0x000000430600720c */ /* 0x040fe20003f24070 */
[----:B------:R-:W4:Y:S01]  /*37e0*/  LDC.64 R4, c[0x0][0x218] ;  /* 0x00008600ff047b82 */ /* 0x000f220000000a00 */
[----:B------:R-:W-:Y:S01]  /*37f0*/  ISETP.GT.U32.AND P3, PT, R6, R59, PT ;  /* 0x0000003b0600720c */ /* 0x000fe20003f64070 */
[----:B------:R-:W-:Y:S01]  /*3800*/  @!P0 IMAD.MOV R92, RZ, RZ, -R92 ;  /* 0x000000ffff5c8224 */ /* 0x000fe200078e0a5c */
[----:B------:R-:W-:Y:S01]  /*3810*/  ISETP.GE.AND P5, PT, R91, RZ, PT ;  /* 0x000000ff5b00720c */ /* 0x000fe20003fa6270 */
[----:B------:R-:W-:Y:S01]  /*3820*/  @!P4 IMAD.MOV R112, RZ, RZ, -R112 ;  /* 0x000000ffff70c224 */ /* 0x000fe200078e0a70 */
[----:B------:R-:W-:Y:S01]  /*3830*/  ISETP.GE.AND P0, PT, R94, RZ, PT ;  /* 0x000000ff5e00720c */ /* 0x000fe20003f06270 */
[----:B------:R-:W-:Y:S01]  /*3840*/  IMAD.MOV.U32 R60, RZ, RZ, RZ ;  /* 0x000000ffff3c7224 */ /* 0x000fe200078e00ff */
[----:B------:R-:W-:Y:S01]  /*3850*/  ISETP.GE.AND P4, PT, R89, RZ, PT ;  /* 0x000000ff5900720c */ /* 0x000fe20003f86270 */
[----:B------:R-:W-:Y:S01]  /*3860*/  IMAD.MOV.U32 R116, RZ, RZ, R63 ;  /* 0x000000ffff747224 */ /* 0x000fe200078e003f */
[----:B------:R-:W-:Y:S01]  /*3870*/  IADD3 R64, P6, R154, 0x80, RZ ;  /* 0x000000809a407810 */ /* 0x000fe20007fde0ff */
[-C--:B-1----:R-:W-:Y:S01]  /*3880*/  IMAD R8, R8, R30.reuse, RZ ;  /* 0x0000001e08087224 */ /* 0x082fe200078e02ff */
[----:B------:R-:W-:Y:S01]  /*3890*/  LOP3.LUT R11, R10, 0x7e, RZ, 0xc0, !PT ;  /* 0x0000007e0a0b7812 */ /* 0x000fe200078ec0ff */
[--C-:B------:R-:W-:Y:S01]  /*38a0*/  @!P1 IMAD.IADD R67, R67, 0x1, -R6.reuse ;  /* 0x0000000143439824 */ /* 0x100fe200078e0a06 */
[----:B------:R-:W-:Y:S01]  /*38b0*/  ISETP.GE.AND P1, PT, R93, RZ, PT ;  /* 0x000000ff5d00720c */ /* 0x000fe20003f26270 */
[----:B------:R-:W-:Y:S01]  /*38c0*/  @!P3 IMAD.IADD R59, R59, 0x1, -R6 ;  /* 0x000000013b3bb824 */ /* 0x000fe200078e0a06 */
[----:B------:R-:W-:Y:S01]  /*38d0*/  IADD3.X R60, R60, 0x40000040, RZ, P6, !PT ;  /* 0x400000403c3c7810 */ /* 0x000fe200037fe4ff */
[----:B------:R-:W-:Y:S01]  /*38e0*/  @!P5 IMAD.MOV R116, RZ, RZ, -R116 ;  /* 0x000000ffff74d224 */ /* 0x000fe200078e0a74 */
[----:B------:R-:W-:Y:S01]  /*38f0*/  ISETP.NE.AND P3, PT, R25, RZ, PT ;  /* 0x000000ff1900720c */ /* 0x000fe20003f65270 */
[----:B------:R-:W-:Y:S01]  /*3900*/  IMAD.MOV.U32 R94, RZ, RZ, R61 ;  /* 0x000000ffff5e7224 */ /* 0x000fe200078e003d */
[----:B------:R-:W-:Y:S01]  /*3910*/  ISETP.GE.AND P6, PT, R68, RZ, PT ;  /* 0x000000ff4400720c */ /* 0x000fe20003fc6270 */
[----:B---3--:R-:W-:Y:S01]  /*3920*/  IMAD R6, R153, R15, RZ ;  /* 0x0000000f99067224 */ /* 0x008fe200078e02ff */
[----:B------:R-:W-:Y:S01]  /*3930*/  LOP3.LUT R25, RZ, R25, RZ, 0x33, !PT ;  /* 0x00000019ff197212 */ /* 0x000fe200078e33ff */
[----:B------:R-:W-:Y:S01]  /*3940*/  @!P0 IMAD.MOV R69, RZ, RZ, -R69 ;  /* 0x000000ffff458224 */ /* 0x000fe200078e0a45 */
[----:B------:R-:W-:Y:S01]  /*3950*/  ISETP.GE.AND P5, PT, R0, RZ, PT ;  /* 0x000000ff0000720c */ /* 0x000fe20003fa6270 */
[----:B------:R-:W-:Y:S01]  /*3960*/  IMAD R9, R9, R30, RZ ;  /* 0x0000001e09097224 */ /* 0x000fe200078e02ff */
[C---:B------:R-:W-:Y:S01]  /*3970*/  SEL R7, R25.reuse, R7, !P3 ;  /* 0x0000000719077207 */ /* 0x040fe20005800000 */
[----:B------:R-:W-:Y:S01]  /*3980*/  @!P4 IMAD.MOV R94, RZ, RZ, -R94 ;  /* 0x000000ffff5ec224 */ /* 0x000fe200078e0a5e */
[----:B0-----:R-:W-:Y:S01]  /*3990*/  LEA R188, P0, R8, R190, 0x1 ;  /* 0x000000be08bc7211 */ /* 0x001fe200078008ff */
[----:B------:R-:W-:Y:S01]  /*39a0*/  @!P1 IMAD.MOV R67, RZ, RZ, -R67 ;  /* 0x000000ffff439224 */ /* 0x000fe200078e0a43 */
[----:B----4-:R-:W-:Y:S01]  /*39b0*/  LEA R4, P4, R6, R4, 0x1 ;  /* 0x0000000406047211 */ /* 0x010fe200078808ff */
[----:B------:R-:W-:Y:S01]  /*39c0*/  IMAD.MOV.U32 R118, RZ, RZ, R65 ;  /* 0x000000ffff767224 */ /* 0x000fe200078e0041 */
[C---:B------:R-:W-:Y:S01]  /*39d0*/  SEL R26, R25.reuse, R12, !P3 ;  /* 0x0000000c191a7207 */ /* 0x040fe20005800000 */
[----:B------:R-:W-:Y:S01]  /*39e0*/  IMAD.MOV.U32 R124, RZ, RZ, R29 ;  /* 0x000000ffff7c7224 */ /* 0x000fe200078e001d */
[----:B------:R-:W-:Y:S01]  /*39f0*/  SEL R16, R25, R16, !P3 ;  /* 0x0000001019107207 */ /* 0x000fe20005800000 */
[----:B------:R-:W-:Y:S01]  /*3a00*/  IMAD.MOV.U32 R126, RZ, RZ, R59 ;  /* 0x000000ffff7e7224 */ /* 0x000fe200078e003b */
[----:B------:R-:W-:Y:S01]  /*3a10*/  LEA.HI.X.SX32 R189, R8, R191, 0x1, P0 ;  /* 0x000000bf08bd7211 */ /* 0x000fe200000f0eff */
[----:B--2---:R-:W-:Y:S01]  /*3a20*/  IMAD R7, R7, R137, RZ ;  /* 0x0000008907077224 */ /* 0x004fe200078e02ff */
[----:B------:R-:W-:Y:S01]  /*3a30*/  SEL R14, R25, R14, !P3 ;  /* 0x0000000e190e7207 */ /* 0x000fe20005800000 */
[----:B------:R-:W-:Y:S01]  /*3a40*/  @!P2 IMAD.MOV R118, RZ, RZ, -R118 ;  /* 0x000000ffff76a224 */ /* 0x000fe200078e0a76 */
[----:B------:R-:W-:Y:S01]  /*3a50*/  LEA R190, P1, R9, R190, 0x1 ;  /* 0x000000be09be7211 */ /* 0x000fe200078208ff */
[----:B------:R-:W-:Y:S01]  /*3a60*/  @!P6 IMAD.MOV R124, RZ, RZ, -R124 ;  /* 0x000000ffff7ce224 */ /* 0x000fe200078e0a7c */
[----:B------:R-:W-:Y:S01]  /*3a70*/  LEA.HI.X.SX32 R8, R6, R5, 0x1, P4 ;  /* 0x0000000506087211 */ /* 0x000fe200020f0eff */
[----:B------:R-:W-:Y:S01]  /*3a80*/  IMAD R5, R26, R137, RZ ;  /* 0x000000891a057224 */ /* 0x000fe200078e02ff */
[----:B------:R-:W-:Y:S01]  /*3a90*/  R2UR UR34, R27 ;  /* 0x000000001b2272ca */ /* 0x000fe200000e0000 */
[----:B------:R-:W-:Y:S01]  /*3aa0*/  @!P5 IMAD.MOV R126, RZ, RZ, -R126 ;  /* 0x000000ffff7ed224 */ /* 0x000fe200078e0a7e */
[----:B------:R-:W-:Y:S01]  /*3ab0*/  SEL R27, R25, R17, !P3 ;  /* 0x00000011191b7207 */ /* 0x000fe20005800000 */
[----:B------:R-:W-:Y:S01]  /*3ac0*/  IMAD R17, R16, R137, RZ ;  /* 0x0000008910117224 */ /* 0x000fe200078e02ff */
[----:B------:R-:W-:Y:S01]  /*3ad0*/  LEA.HI.X.SX32 R191, R9, R191, 0x1, P1 ;  /* 0x000000bf09bf7211 */ /* 0x000fe200008f0eff */
[--C-:B------:R-:W-:Y:S01]  /*3ae0*/  IMAD R10, R28, 0x100, R11.reuse ;  /* 0x000001001c0a7824 */ /* 0x100fe200078e020b */
[----:B------:R-:W-:Y:S01]  /*3af0*/  LEA R16, P6, R7, R4, 0x1 ;  /* 0x0000000407107211 */ /* 0x000fe200078c08ff */
[-C--:B------:R-:W-:Y:S01]  /*3b00*/  IMAD R9, R14, R137.reuse, RZ ;  /* 0x000000890e097224 */ /* 0x080fe200078e02ff */
[----:B------:R-:W-:Y:S01]  /*3b10*/  SEL R18, R25, R18, !P3 ;  /* 0x0000001219127207 */ /* 0x000fe20005800000 */
[----:B------:R-:W-:Y:S01]  /*3b20*/  IMAD R11, R28, 0x80, R11 ;  /* 0x000000801c0b7824 */ /* 0x000fe200078e020b */
[----:B------:R-:W-:Y:S01]  /*3b30*/  LEA R6, P5, R5, R4, 0x1 ;  /* 0x0000000405067211 */ /* 0x000fe200078a08ff */
[----:B------:R-:W-:Y:S01]  /*3b40*/  IMAD R27, R27, R137, RZ ;  /* 0x000000891b1b7224 */ /* 0x000fe200078e02ff */
[----:B------:R-:W-:Y:S01]  /*3b50*/  SEL R28, R25, R19, !P3 ;  /* 0x00000013191c7207 */ /* 0x000fe20005800000 */
[----:B------:R0:W-:Y:S01]  /*3b60*/  STL [R1+0x1e8], R16 ;  /* 0x0001e81001007387 */ /* 0x0001e20000100800 */
[----:B------:R-:W-:Y:S01]  /*3b70*/  R2UR UR4, R64 ;  /* 0x00000000400472ca */ /* 0x000fe200000e0000 */
[----:B------:R-:W-:Y:S01]  /*3b80*/  IMAD R19, R18, R137, RZ ;  /* 0x0000008912137224 */ /* 0x000fe200078e02ff */
[----:B------:R-:W-:Y:S01]  /*3b90*/  R2UR UR6, R66 ;  /* 0x00000000420672ca */ /* 0x000fe200000e0000 */
[----:B------:R1:W-:Y:S01]  /*3ba0*/  STL [R1+0x1f0], R6 ;  /* 0x0001f00601007387 */ /* 0x0003e20000100800 */
[----:B------:R-:W-:Y:S01]  /*3bb0*/  R2UR UR5, R60 ;  /* 0x000000003c0572ca */ /* 0x000fe200000e0000 */
[----:B------:R-:W2:Y:S01]  /*3bc0*/  LDC R12, c[0x0][0x238] ;  /* 0x00008e00ff0c7b82 */ /* 0x000ea20000000800 */
[----:B------:R-:W-:-:S02]  /*3bd0*/  R2UR UR7, R62 ;  /* 0x000000003e0772ca */ /* 0x000fc400000e0000 */
[C---:B------:R-:W-:Y:S02]  /*3be0*/  SEL R20, R25.reuse, R20, !P3 ;  /* 0x0000001419147207 */ /* 0x040fe40005800000 */
[C---:B------:R-:W-:Y:S01]  /*3bf0*/  SEL R29, R25.reuse, R21, !P3 ;  /* 0x00000015191d7207 */ /* 0x040fe20005800000 */
[----:B------:R-:W-:Y:S01]  /*3c00*/  IMAD R21, R28, R137, RZ ;  /* 0x000000891c157224 */ /* 0x000fe200078e02ff */
[C---:B------:R-:W-:Y:S02]  /*3c10*/  SEL R22, R25.reuse, R22, !P3 ;  /* 0x0000001619167207 */ /* 0x040fe40005800000 */
[C---:B------:R-:W-:Y:S01]  /*3c20*/  SEL R30, R25.reuse, R23, !P3 ;  /* 0x00000017191e7207 */ /* 0x040fe20005800000 */
[-C--:B------:R-:W-:Y:S01]  /*3c30*/  IMAD R23, R20, R137.reuse, RZ ;  /* 0x0000008914177224 */ /* 0x080fe200078e02ff */
[----:B------:R-:W-:Y:S01]  /*3c40*/  SEL R24, R25, R24, !P3 ;  /* 0x0000001819187207 */ /* 0x000fe20005800000 */
[----:B------:R-:W-:Y:S01]  /*3c50*/  IMAD R29, R29, R137, RZ ;  /* 0x000000891d1d7224 */ /* 0x000fe200078e02ff */
[C---:B------:R-:W-:Y:S01]  /*3c60*/  SEL R32, R25.reuse, R32, !P3 ;  /* 0x0000002019207207 */ /* 0x040fe20005800000 */
[----:B------:R-:W-:Y:S01]  /*3c70*/  UIADD3.64 UR14, UR4, 0x380, URZ ;  /* 0x00000380040e7897 */ /* 0x000fe2000fffe03f */
[C---:B------:R-:W-:Y:S01]  /*3c80*/  SEL R59, R25.reuse, R33, !P3 ;  /* 0x00000021193b7207 */ /* 0x040fe20005800000 */
[----:B------:R-:W-:Y:S01]  /*3c90*/  IMAD R33, R24, R137, RZ ;  /* 0x0000008918217224 */ /* 0x000fe200078e02ff */
[C---:B------:R-:W-:Y:S01]  /*3ca0*/  SEL R34, R25.reuse, R34, !P3 ;  /* 0x0000002219227207 */ /* 0x040fe20005800000 */
[----:B------:R-:W-:Y:S01]  /*3cb0*/  UIADD3.64 UR10, UR4, 0x400, URZ ;  /* 0x00000400040a7897 */ /* 0x000fe2000fffe03f */
[C---:B------:R-:W-:Y:S01]  /*3cc0*/  SEL R60, R25.reuse, R35, !P3 ;  /* 0x00000023193c7207 */ /* 0x040fe20005800000 */
[-C--:B------:R-:W-:Y:S01]  /*3cd0*/  IMAD R35, R32, R137.reuse, RZ ;  /* 0x0000008920237224 */ /* 0x080fe200078e02ff */
[----:B------:R-:W-:Y:S01]  /*3ce0*/  SEL R36, R25, R36, !P3 ;  /* 0x0000002419247207 */ /* 0x000fe20005800000 */
[----:B------:R-:W-:Y:S01]  /*3cf0*/  IMAD R59, R59, R137, RZ ;  /* 0x000000893b3b7224 */ /* 0x000fe200078e02ff */
[C---:B------:R-:W-:Y:S01]  /*3d00*/  SEL R61, R25.reuse, R37, !P3 ;  /* 0x00000025193d7207 */ /* 0x040fe20005800000 */
[----:B------:R-:W-:Y:S01]  /*3d10*/  IMAD R37, R34, R137, RZ ;  /* 0x0000008922257224 */ /* 0x000fe200078e02ff */
[C---:B------:R-:W-:Y:S01]  /*3d20*/  SEL R38, R25.reuse, R38, !P3 ;  /* 0x0000002619267207 */ /* 0x040fe20005800000 */
[----:B--2---:R-:W-:Y:S01]  /*3d30*/  IMAD R139, R12, 0x7f, RZ ;  /* 0x0000007f0c8b7824 */ /* 0x004fe200078e02ff */
[C---:B------:R-:W-:Y:S01]  /*3d40*/  SEL R62, R25.reuse, R39, !P3 ;  /* 0x00000027193e7207 */ /* 0x040fe20005800000 */
[-C--:B------:R-:W-:Y:S01]  /*3d50*/  IMAD R39, R60, R137.reuse, RZ ;  /* 0x000000893c277224 */ /* 0x080fe200078e02ff */
[----:B------:R-:W-:Y:S01]  /*3d60*/  SEL R40, R25, R40, !P3 ;  /* 0x0000002819287207 */ /* 0x000fe20005800000 */
[----:B------:R-:W-:Y:S01]  /*3d70*/  IMAD R61, R61, R137, RZ ;  /* 0x000000893d3d7224 */ /* 0x000fe200078e02ff */
[C---:B------:R-:W-:Y:S01]  /*3d80*/  SEL R63, R25.reuse, R41, !P3 ;  /* 0x00000029193f7207 */ /* 0x040fe20005800000 */
[----:B------:R-:W-:Y:S01]  /*3d90*/  IMAD R41, R36, R137, RZ ;  /* 0x0000008924297224 */ /* 0x000fe200078e02ff */
[C---:B------:R-:W-:Y:S01]  /*3da0*/  SEL R42, R25.reuse, R42, !P3 ;  /* 0x0000002a192a7207 */ /* 0x040fe20005800000 */
[----:B------:R-:W-:Y:S01]  /*3db0*/  IMAD R141, R12, 0x7e, RZ ;  /* 0x0000007e0c8d7824 */ /* 0x000fe200078e02ff */
[C---:B------:R-:W-:Y:S01]  /*3dc0*/  SEL R64, R25.reuse, R43, !P3 ;  /* 0x0000002b19407207 */ /* 0x040fe20005800000 */
[-C--:B------:R-:W-:Y:S01]  /*3dd0*/  IMAD R43, R38, R137.reuse, RZ ;  /* 0x00000089262b7224 */ /* 0x080fe200078e02ff */
[----:B------:R-:W-:Y:S01]  /*3de0*/  SEL R44, R25, R44, !P3 ;  /* 0x0000002c192c7207 */ /* 0x000fe20005800000 */
[----:B------:R-:W-:Y:S01]  /*3df0*/  IMAD R63, R63, R137, RZ ;  /* 0x000000893f3f7224 */ /* 0x000fe200078e02ff */
        /* <DEDUP_REMOVED lines=14> */
[C---:B------:R-:W-:Y:S01]  /*3ee0*/  SEL R52, R25.reuse, R52, !P3 ;  /* 0x0000003419347207 */ /* 0x040fe20005800000 */
[----:B------:R-:W-:Y:S01]  /*3ef0*/  IMAD R71, R50, R137, RZ ;  /* 0x0000008932477224 */ /* 0x000fe200078e02ff */
[C---:B------:R-:W-:Y:S01]  /*3f00*/  SEL R72, R25.reuse, R53, !P3 ;  /* 0x0000003519487207 */ /* 0x040fe20005800000 */
[-C--:B------:R-:W-:Y:S01]  /*3f10*/  IMAD R53, R44, R137.reuse, RZ ;  /* 0x000000892c357224 */ /* 0x080fe200078e02ff */
[C---:B------:R-:W-:Y:S01]  /*3f20*/  SEL R54, R25.reuse, R54, !P3 ;  /* 0x0000003619367207 */ /* 0x040fe20005800000 */
[----:B------:R-:W-:Y:S01]  /*3f30*/  IMAD R73, R70, R137, RZ ;  /* 0x0000008946497224 */ /* 0x000fe200078e02ff */
[C---:B------:R-:W-:Y:S01]  /*3f40*/  SEL R74, R25.reuse, R55, !P3 ;  /* 0x00000037194a7207 */ /* 0x040fe20005800000 */
[----:B------:R-:W-:Y:S01]  /*3f50*/  IMAD R55, R46, R137, RZ ;  /* 0x000000892e377224 */ /* 0x000fe200078e02ff */
[C---:B------:R-:W-:Y:S01]  /*3f60*/  SEL R76, R25.reuse, R31, !P3 ;  /* 0x0000001f194c7207 */ /* 0x040fe20005800000 */
[-C--:B------:R-:W-:Y:S01]  /*3f70*/  IMAD R31, R30, R137.reuse, RZ ;  /* 0x000000891e1f7224 */ /* 0x080fe200078e02ff */
[C---:B------:R-:W-:Y:S01]  /*3f80*/  SEL R56, R25.reuse, R56, !P3 ;  /* 0x0000003819387207 */ /* 0x040fe20005800000 */
[----:B------:R-:W-:Y:S01]  /*3f90*/  IMAD R75, R52, R137, RZ ;  /* 0x00000089344b7224 */ /* 0x000fe200078e02ff */
[C---:B------:R-:W-:Y:S01]  /*3fa0*/  SEL R78, R25.reuse, R57, !P3 ;  /* 0x00000039194e7207 */ /* 0x040fe20005800000 */
[-C--:B------:R-:W-:Y:S01]  /*3fb0*/  IMAD R57, R66, R137.reuse, RZ ;  /* 0x0000008942397224 */ /* 0x080fe200078e02ff */
        /* <DEDUP_REMOVED lines=47> */
[-C--:B------:R-:W-:Y:S01]  /*42b0*/  IMAD R119, R112, R137.reuse, RZ ;  /* 0x0000008970777224 */ /* 0x080fe200078e02ff */
[----:B------:R-:W-:Y:S01]  /*42c0*/  SEL R126, R25, R126, !P3 ;  /* 0x0000007e197e7207 */ /* 0x000fe20005800000 */
[-C--:B------:R-:W-:Y:S01]  /*42d0*/  IMAD R25, R22, R137.reuse, RZ ;  /* 0x0000008916197224 */ /* 0x080fe200078e02ff */
[-C--:B------:R-:W-:Y:S01]  /*42e0*/  LEA R14, P3, R9, R4.reuse, 0x1 ;  /* 0x00000004090e7211 */ /* 0x080fe200078608ff */
[-C--:B------:R-:W-:Y:S01]  /*42f0*/  IMAD R121, R114, R137.reuse, RZ ;  /* 0x0000008972797224 */ /* 0x080fe200078e02ff */
[-C--:B0-----:R-:W-:Y:S01]  /*4300*/  LEA R16, P2, R17, R4.reuse, 0x1 ;  /* 0x0000000411107211 */ /* 0x081fe200078408ff */
[-C--:B------:R-:W-:Y:S01]  /*4310*/  IMAD R123, R92, R137.reuse, RZ ;  /* 0x000000895c7b7224 */ /* 0x080fe200078e02ff */
[-C--:B-1----:R-:W-:Y:S01]  /*4320*/  LEA R6, P1, R27, R4.reuse, 0x1 ;  /* 0x000000041b067211 */ /* 0x082fe200078208ff */
[----:B------:R0:W-:Y:S01]  /*4330*/  STL [R1+0x1f8], R14 ;  /* 0x0001f80e01007387 */ /* 0x0001e20000100800 */
[-C--:B------:R-:W-:Y:S01]  /*4340*/  IMAD R125, R94, R137.reuse, RZ ;  /* 0x000000895e7d7224 */ /* 0x080fe200078e02ff */
[----:B------:R-:W-:Y:S01]  /*4350*/  LOP3.LUT R20, R10, 0x10, RZ, 0x3c, !PT ;  /* 0x000000100a147812 */ /* 0x000fe200078e3cff */
[-C--:B------:R-:W-:Y:S01]  /*4360*/  IMAD R127, R116, R137.reuse, RZ ;  /* 0x00000089747f7224 */ /* 0x080fe200078e02ff */
[----:B------:R1:W-:Y:S01]  /*4370*/  STL [R1+0x200], R16 ;  /* 0x0002001001007387 */ /* 0x0003e20000100800 */
[-C--:B------:R-:W-:Y:S01]  /*4380*/  IMAD R129, R118, R137.reuse, RZ ;  /* 0x0000008976817224 */ /* 0x080fe200078e02ff */
[----:B------:R-:W-:Y:S01]  /*4390*/  LOP3.LUT R18, R10, 0x30, RZ, 0x3c, !PT ;  /* 0x000000300a127812 */ /* 0x000fe200078e3cff */
[-C--:B------:R-:W-:Y:S01]  /*43a0*/  IMAD R131, R120, R137.reuse, RZ ;  /* 0x0000008978837224 */ /* 0x080fe200078e02ff */
[----:B------:R2:W-:Y:S01]  /*43b0*/  STL [R1+0x208], R6 ;  /* 0x0002080601007387 */ /* 0x0005e20000100800 */
[-C--:B------:R-:W-:Y:S01]  /*43c0*/  IMAD R133, R122, R137.reuse, RZ ;  /* 0x000000897a857224 */ /* 0x080fe200078e02ff */
[-C--:B0-----:R-:W-:Y:S01]  /*43d0*/  LEA R14, P0, R19, R4.reuse, 0x1 ;  /* 0x00000004130e7211 */ /* 0x081fe200078008ff */
[-C--:B------:R-:W-:Y:S01]  /*43e0*/  IMAD R135, R124, R137.reuse, RZ ;  /* 0x000000897c877224 */ /* 0x080fe200078e02ff */
[----:B------:R-:W-:Y:S01]  /*43f0*/  LOP3.LUT R24, R11, 0x70, RZ, 0x3c, !PT ;  /* 0x000000700b187812 */ /* 0x000fe200078e3cff */
[----:B------:R-:W-:Y:S01]  /*4400*/  IMAD R137, R126, R137, RZ ;  /* 0x000000897e897224 */ /* 0x000fe200078e02ff */
[----:B-1----:R-:W-:Y:S01]  /*4410*/  LEA R16, P4, R21, R4, 0x1 ;  /* 0x0000000415107211 */ /* 0x002fe200078808ff */
[----:B------:R0:W-:Y:S01]  /*4420*/  STL [R1+0x210], R14 ;  /* 0x0002100e01007387 */ /* 0x0001e20000100800 */
[C---:B------:R-:W-:Y:S01]  /*4430*/  IMAD.IADD R22, R152.reuse, 0x1, R10 ;  /* 0x0000000198167824 */ /* 0x040fe200078e020a */
[----:B------:R-:W-:Y:S01]  /*4440*/  UIADD3.64 UR14, UR4, 0x580, URZ ;  /* 0x00000580040e7897 */ /* 0x000fe2000fffe03f */
[-C--:B--2---:R-:W-:Y:S01]  /*4450*/  LEA.HI.X.SX32 R6, R7, R8.reuse, 0x1, P6 ;  /* 0x0000000807067211 */ /* 0x084fe200030f0eff */
[----:B------:R1:W-:Y:S01]  /*4460*/  STL [R1+0x218], R16 ;  /* 0x0002181001007387 */ /* 0x0003e20000100800 */
[-C--:B------:R-:W-:Y:S01]  /*4470*/  LEA.HI.X.SX32 R7, R5, R8.reuse, 0x1, P5 ;  /* 0x0000000805077211 */ /* 0x080fe200028f0eff */
[----:B------:R-:W-:Y:S01]  /*4480*/  UIADD3.64 UR10, UR4, 0x600, URZ ;  /* 0x00000600040a7897 */ /* 0x000fe2000fffe03f */
[----:B------:R-:W-:Y:S01]  /*4490*/  LEA.HI.X.SX32 R5, R9, R8, 0x1, P3 ;  /* 0x0000000809057211 */ /* 0x000fe200018f0eff */
[----:B------:R2:W-:Y:S01]  /*44a0*/  STL [R1+0x1e0], R6 ;  /* 0x0001e00601007387 */ /* 0x0005e20000100800 */
[----:B------:R-:W-:Y:S01]  /*44b0*/  UIADD3.64 UR14, UR4, 0x680, URZ ;  /* 0x00000680040e7897 */ /* 0x000fe2000fffe03f */
[-C--:B0-----:R-:W-:Y:S01]  /*44c0*/  LEA R14, P6, R23, R4.reuse, 0x1 ;  /* 0x00000004170e7211 */ /* 0x081fe200078c08ff */
[----:B------:R-:W-:Y:S01]  /*44d0*/  UIADD3.64 UR10, UR4, 0x700, URZ ;  /* 0x00000700040a7897 */ /* 0x000fe2000fffe03f */
[----:B------:R-:W-:Y:S01]  /*44e0*/  IMAD.IADD R20, R152, 0x1, R20 ;  /* 0x0000000198147824 */ /* 0x000fe200078e0214 */
[----:B------:R-:W-:Y:S01]  /*44f0*/  UIADD3.64 UR14, UR4, 0x780, URZ ;  /* 0x00000780040e7897 */ /* 0x000fe2000fffe03f */
[----:B-1----:R-:W-:Y:S01]  /*4500*/  LOP3.LUT R16, R10, 0x50, RZ, 0x3c, !PT ;  /* 0x000000500a107812 */ /* 0x002fe200078e3cff */
[----:B------:R0:W-:Y:S01]  /*4510*/  STL [R1+0x224], R14 ;  /* 0x0002240e01007387 */ /* 0x0001e20000100800 */
[----:B------:R-:W-:Y:S01]  /*4520*/  UIADD3.64 UR10, UR4, 0x800, URZ ;  /* 0x00000800040a7897 */ /* 0x000fe2000fffe03f */
[C---:B------:R-:W-:Y:S01]  /*4530*/  IMAD.IADD R18, R152.reuse, 0x1, R18 ;  /* 0x0000000198127824 */ /* 0x040fe200078e0212 */
[-C--:B--2---:R-:W-:Y:S01]  /*4540*/  LEA R6, P5, R29, R4.reuse, 0x1 ;  /* 0x000000041d067211 */ /* 0x084fe200078a08ff */
[----:B------:R1:W-:Y:S01]  /*4550*/  STL [R1+0x1ec], R7 ;  /* 0x0001ec0701007387 */ /* 0x0003e20000100800 */
[----:B------:R-:W-:Y:S01]  /*4560*/  UIADD3.64 UR14, UR4, 0x880, URZ ;  /* 0x00000880040e7897 */ /* 0x000fe2000fffe03f */
[----:B------:R-:W-:Y:S01]  /*4570*/  IMAD.IADD R16, R152, 0x1, R16 ;  /* 0x0000000198107824 */ /* 0x000fe200078e0210 */
[----:B------:R-:W-:Y:S01]  /*4580*/  UIADD3.64 UR10, UR4, 0x900, URZ ;  /* 0x00000900040a7897 */ /* 0x000fe2000fffe03f */
[----:B------:R2:W-:Y:S01]  /*4590*/  STL [R1+0x230], R6 ;  /* 0x0002300601007387 */ /* 0x0005e20000100800 */
[----:B------:R-:W-:Y:S01]  /*45a0*/  UIADD3.64 UR14, UR4, 0x980, URZ ;  /* 0x00000980040e7897 */ /* 0x000fe2000fffe03f */
[----:B0-----:R-:W-:Y:S01]  /*45b0*/  IMAD R14, R12, 0x66, RZ ;  /* 0x000000660c0e7824 */ /* 0x001fe200078e02ff */
[----:B------:R-:W-:Y:S01]  /*45c0*/  UIADD3.64 UR10, UR4, 0xa00, URZ ;  /* 0x00000a00040a7897 */ /* 0x000fe2000fffe03f */
[----:B------:R0:W-:Y:S01]  /*45d0*/  STL [R1+0x1f4], R5 ;  /* 0x0001f40501007387 */ /* 0x0001e20000100800 */
[----:B------:R-:W-:Y:S01]  /*45e0*/  UIADD3.64 UR14, UR4, 0xa80, URZ ;  /* 0x00000a80040e7897 */ /* 0x000fe2000fffe03f */
[----:B-1----:R-:W-:Y:S01]  /*45f0*/  LEA R7, P3, R25, R4, 0x1 ;  /* 0x0000000419077211 */ /* 0x002fe200078608ff */
[----:B------:R-:W-:-:S02]  /*4600*/  UIADD3.64 UR10, UR4, 0xb00, URZ ;  /* 0x00000b00040a7897 */ /* 0x000fc4000fffe03f */
[----:B------:R-:W-:Y:S01]  /*4610*/  UIADD3.64 UR14, UR4, 0xb80, URZ ;  /* 0x00000b80040e7897 */ /* 0x000fe2000fffe03f */
[----:B--2---:R-:W-:Y:S01]  /*4620*/  LEA.HI.X.SX32 R6, R17, R8, 0x1, P2 ;  /* 0x0000000811067211 */ /* 0x004fe200010f0eff */
[----:B------:R1:W-:Y:S01]  /*4630*/  STL [R1+0x238], R7 ;  /* 0x0002380701007387 */ /* 0x0003e20000100800 */
[----:B------:R-:W-:Y:S01]  /*4640*/  IMAD R17, R12, 0x7c, RZ ;  /* 0x0000007c0c117824 */ /* 0x000fe200078e02ff */
[----:B------:R-:W-:Y:S01]  /*4650*/  UIADD3.64 UR10, UR4, 0xc00, URZ ;  /* 0x00000c00040a7897 */ /* 0x000fe2000fffe03f */
[----:B0-----:R-:W-:Y:S01]  /*4660*/  LEA R5, P2, R31, R4, 0x1 ;  /* 0x000000041f057211 */ /* 0x001fe200078408ff */
[----:B------:R0:W-:Y:S01]  /*4670*/  STL [R1+0x1fc], R6 ;  /* 0x0001fc0601007387 */ /* 0x0001e20000100800 */
[----:B------:R-:W-:Y:S02]  /*4680*/  UIADD3.64 UR8, UR4, 0x80, URZ ;  /* 0x0000008004087897 */ /* 0x000fe4000fffe03f */
[----:B------:R-:W-:Y:S01]  /*4690*/  UIADD3.64 UR12, UR4, 0x100, URZ ;  /* 0x00000100040c7897 */ /* 0x000fe2000fffe03f */
[----:B------:R2:W-:Y:S01]  /*46a0*/  STL [R1+0x240], R5 ;  /* 0x0002400501007387 */ /* 0x0005e20000100800 */
[----:B------:R-:W-:Y:S01]  /*46b0*/  UIADD3.64 UR16, UR4, 0x180, URZ ;  /* 0x0000018004107897 */ /* 0x000fe2000fffe03f */
[----:B-1----:R-:W-:-:S02]  /*46c0*/  LEA.HI.X.SX32 R7, R27, R8, 0x1, P1 ;  /* 0x000000081b077211 */ /* 0x002fc400008f0eff */
[----:B------:R-:W-:Y:S01]  /*46d0*/  CS2R R26, SRZ ;  /* 0x00000000001a7805 */ /* 0x000fe2000001ff00 */
[----:B------:R-:W-:Y:S01]  /*46e0*/  UIADD3.64 UR20, UR4, 0x200, URZ ;  /* 0x0000020004147897 */ /* 0x000fe2000fffe03f */
[----:B0-----:R-:W-:Y:S01]  /*46f0*/  LEA R6, P1, R33, R4, 0x1 ;  /* 0x0000000421067211 */ /* 0x001fe200078208ff */
[----:B------:R0:W-:Y:S01]  /*4700*/  STL [R1+0x204], R7 ;  /* 0x0002040701007387 */ /* 0x0001e20000100800 */
[----:B------:R-:W-:Y:S01]  /*4710*/  UIADD3.64 UR24, UR4, 0x280, URZ ;  /* 0x0000028004187897 */ /* 0x000fe2000fffe03f */
[----:B--2---:R-:W-:Y:S02]  /*4720*/  LEA.HI.X.SX32 R5, R19, R8, 0x1, P0 ;  /* 0x0000000813057211 */ /* 0x004fe400000f0eff */
[----:B------:R1:W-:Y:S01]  /*4730*/  STL [R1+0x248], R6 ;  /* 0x0002480601007387 */ /* 0x0003e20000100800 */
[----:B------:R-:W-:Y:S01]  /*4740*/  LOP3.LUT R19, R10, 0x20, RZ, 0x3c, !PT ;  /* 0x000000200a137812 */ /* 0x000fe200078e3cff */
[----:B------:R-:W-:Y:S02]  /*4750*/  UIADD3.64 UR28, UR4, 0x300, URZ ;  /* 0x00000300041c7897 */ /* 0x000fe4000fffe03f */
[----:B------:R2:W-:Y:S01]  /*4760*/  STL [R1+0x20c], R5 ;  /* 0x00020c0501007387 */ /* 0x0005e20000100800 */
[----:B------:R-:W-:Y:S01]  /*4770*/  UIADD3.64 UR36, UR4, 0xc80, URZ ;  /* 0x00000c8004247897 */ /* 0x000fe2000fffe03f */
[----:B0-----:R-:W-:Y:S01]  /*4780*/  LEA R7, P0, R35, R4, 0x1 ;  /* 0x0000000423077211 */ /* 0x001fe200078008ff */
[----:B------:R-:W-:Y:S01]  /*4790*/  IMAD.IADD R19, R152, 0x1, R19 ;  /* 0x0000000198137824 */ /* 0x000fe200078e0213 */
[----:B------:R-:W-:Y:S01]  /*47a0*/  UIADD3.64 UR40, UR4, 0xd00, URZ ;  /* 0x00000d0004287897 */ /* 0x000fe2000fffe03f */
[----:B-1----:R-:W-:-:S02]  /*47b0*/  LEA.HI.X.SX32 R6, R21, R8, 0x1, P4 ;  /* 0x0000000815067211 */ /* 0x002fc400020f0eff */
[----:B------:R0:W-:Y:S01]  /*47c0*/  STL [R1+0x250], R7 ;  /* 0x0002500701007387 */ /* 0x0001e20000100800 */
[----:B------:R-:W-:Y:S01]  /*47d0*/  IMAD.IADD R21, R152, 0x1, R11 ;  /* 0x0000000198157824 */ /* 0x000fe200078e020b */
[----:B------:R-:W-:Y:S01]  /*47e0*/  UIADD3.64 UR44, UR4, 0xd80, URZ ;  /* 0x00000d80042c7897 */ /* 0x000fe2000fffe03f */
[----:B--2---:R-:W-:Y:S01]  /*47f0*/  LEA R5, P4, R59, R4, 0x1 ;  /* 0x000000043b057211 */ /* 0x004fe200078808ff */
[----:B------:R1:W-:Y:S01]  /*4800*/  STL [R1+0x214], R6 ;  /* 0x0002140601007387 */ /* 0x0003e20000100800 */
[----:B------:R-:W-:Y:S02]  /*4810*/  UIADD3.64 UR48, UR4, 0xe00, URZ ;  /* 0x00000e0004307897 */ /* 0x000fe4000fffe03f */
[----:B------:R-:W-:Y:S01]  /*4820*/  UIADD3.64 UR52, UR4, 0xe80, URZ ;  /* 0x00000e8004347897 */ /* 0x000fe2000fffe03f */
[----:B------:R2:W-:Y:S01]  /*4830*/  STL [R1+0x258], R5 ;  /* 0x0002580501007387 */ /* 0x0005e20000100800 */
[----:B------:R-:W-:Y:S01]  /*4840*/  UIADD3.64 UR56, UR4, 0xf00, URZ ;  /* 0x00000f0004387897 */ /* 0x000fe2000fffe03f */
[----:B0-----:R-:W-:Y:S01]  /*4850*/  LEA.HI.X.SX32 R7, R23, R8, 0x1, P6 ;  /* 0x0000000817077211 */ /* 0x001fe200030f0eff */
[----:B------:R-:W-:-:S02]  /*4860*/  UIADD3.64 UR10, UR6, 0x2, URZ ;  /* 0x00000002060a7897 */ /* 0x000fc4000fffe03f */
[----:B------:R-:W-:Y:S01]  /*4870*/  UIADD3.64 UR14, UR6, 0x4, URZ ;  /* 0x00000004060e7897 */ /* 0x000fe2000fffe03f */
[----:B-1----:R-:W-:Y:S01]  /*4880*/  LEA R6, P6, R37, R4, 0x1 ;  /* 0x0000000425067211 */ /* 0x002fe200078c08ff */
[----:B------:R0:W-:Y:S01]  /*4890*/  STL [R1+0x21c], R7 ;  /* 0x00021c0701007387 */ /* 0x0001e20000100800 */
[----:B------:R-:W-:Y:S01]  /*48a0*/  UIADD3.64 UR18, UR6, 0x1fe, URZ ;  /* 0x000001fe06127897 */ /* 0x000fe2000fffe03f */
[----:B--2---:R-:W-:Y:S02]  /*48b0*/  LEA.HI.X.SX32 R5, R29, R8, 0x1, P5 ;  /* 0x000000081d057211 */ /* 0x004fe400028f0eff */
[----:B------:R1:W-:Y:S01]  /*48c0*/  STL [R1+0x260], R6 ;  /* 0x0002600601007387 */ /* 0x0003e20000100800 */
[----:B------:R-:W-:Y:S01]  /*48d0*/  CS2R R28, SRZ ;  /* 0x00000000001c7805 */ /* 0x000fe2000001ff00 */
[----:B------:R-:W-:Y:S02]  /*48e0*/  UIADD3.64 UR22, UR6, 0x200, URZ ;  /* 0x0000020006167897 */ /* 0x000fe4000fffe03f */
[----:B------:R2:W-:Y:S01]  /*48f0*/  STL [R1+0x22c], R5 ;  /* 0x00022c0501007387 */ /* 0x0005e20000100800 */
[----:B------:R-:W-:Y:S01]  /*4900*/  UIADD3.64 UR26, UR6, 0x202, URZ ;  /* 0x00000202061a7897 */ /* 0x000fe2000fffe03f */
[----:B0-----:R-:W-:Y:S01]  /*4910*/  LEA R7, P5, R39, R4, 0x1 ;  /* 0x0000000427077211 */ /* 0x001fe200078a08ff */
[----:B------:R-:W-:Y:S01]  /*4920*/  UIADD3.64 UR30, UR6, 0x204, URZ ;  /* 0x00000204061e7897 */ /* 0x000fe2000fffe03f */
[----:B-1----:R-:W-:-:S03]  /*4930*/  LEA.HI.X.SX32 R6, R25, R8, 0x1, P3 ;  /* 0x0000000819067211 */ /* 0x002fc600018f0eff */
[----:B------:R0:W-:Y:S01]  /*4940*/  STL [R1+0x268], R7 ;  /* 0x0002680701007387 */ /* 0x0001e20000100800 */
[----:B--2---:R-:W-:-:S03]  /*4950*/  LEA R5, P3, R41, R4, 0x1 ;  /* 0x0000000429057211 */ /* 0x004fc600078608ff */
[----:B------:R1:W-:Y:S04]  /*4960*/  STL [R1+0x234], R6 ;  /* 0x0002340601007387 */ /* 0x0003e80000100800 */
[----:B------:R2:W-:Y:S01]  /*4970*/  STL [R1+0x270], R5 ;  /* 0x0002700501007387 */ /* 0x0005e20000100800 */
[----:B0-----:R-:W-:Y:S02]  /*4980*/  LEA.HI.X.SX32 R7, R31, R8, 0x1, P2 ;  /* 0x000000081f077211 */ /* 0x001fe400010f0eff */
[----:B------:R-:W-:Y:S02]  /*4990*/  CS2R R30, SRZ ;  /* 0x00000000001e7805 */ /* 0x000fe4000001ff00 */
[----:B-1----:R-:W-:Y:S01]  /*49a0*/  LEA R6, P2, R61, R4, 0x1 ;  /* 0x000000043d067211 */ /* 0x002fe200078408ff */
[----:B------:R0:W-:Y:S01]  /*49b0*/  STL [R1+0x23c], R7 ;  /* 0x00023c0701007387 */ /* 0x0001e20000100800 */
[----:B--2---:R-:W-:-:S03]  /*49c0*/  LEA.HI.X.SX32 R5, R33, R8, 0x1, P1 ;  /* 0x0000000821057211 */ /* 0x004fc600008f0eff */
[----:B------:R1:W-:Y:S01]  /*49d0*/  STL [R1+0x278], R6 ;  /* 0x0002780601007387 */ /* 0x0003e20000100800 */
[----:B------:R-:W-:-:S03]  /*49e0*/  CS2R R32, SRZ ;  /* 0x0000000000207805 */ /* 0x000fc6000001ff00 */
[----:B------:R2:W-:Y:S01]  /*49f0*/  STL [R1+0x244], R5 ;  /* 0x0002440501007387 */ /* 0x0005e20000100800 */
[----:B0-----:R-:W-:Y:S02]  /*4a00*/  LEA R7, P1, R43, R4, 0x1 ;  /* 0x000000042b077211 */ /* 0x001fe400078208ff */
[----:B-1----:R-:W-:-:S03]  /*4a10*/  LEA.HI.X.SX32 R6, R35, R8, 0x1, P0 ;  /* 0x0000000823067211 */ /* 0x002fc600000f0eff */
[----:B------:R0:W-:Y:S01]  /*4a20*/  STL [R1+0x280], R7 ;  /* 0x0002800701007387 */ /* 0x0001e20000100800 */
[----:B------:R-:W-:Y:S02]  /*4a30*/  CS2R R34, SRZ ;  /* 0x0000000000227805 */ /* 0x000fe4000001ff00 */
[----:B--2---:R-:W-:Y:S01]  /*4a40*/  LEA R5, P0, R45, R4, 0x1 ;  /* 0x000000042d057211 */ /* 0x004fe200078008ff */
[----:B------:R1:W-:Y:S04]  /*4a50*/  STL [R1+0x24c], R6 ;  /* 0x00024c0601007387 */ /* 0x0003e80000100800 */
[----:B------:R2:W-:Y:S01]  /*4a60*/  STL [R1+0x288], R5 ;  /* 0x0002880501007387 */ /* 0x0005e20000100800 */
[----:B0-----:R-:W-:Y:S02]  /*4a70*/  LEA.HI.X.SX32 R7, R59, R8, 0x1, P4 ;  /* 0x000000083b077211 */ /* 0x001fe400020f0eff */
[----:B------:R-:W-:-:S02]  /*4a80*/  CS2R R58, SRZ ;  /* 0x00000000003a7805 */ /* 0x000fc4000001ff00 */
        /* <DEDUP_REMOVED lines=214> */
[----:B------:R-:W-:Y:S02]  /*57f0*/  LEA R4, P6, R137, R4, 0x1 ;  /* 0x0000000489047211 */ /* 0x000fe400078c08ff */
[----:B------:R-:W-:Y:S02]  /*5800*/  CS2R R122, SRZ ;  /* 0x00000000007a7805 */ /* 0x000fe4000001ff00 */
[-C--:B------:R-:W-:Y:S01]  /*5810*/  LEA.HI.X.SX32 R9, R135, R8.reuse, 0x1, P4 ;  /* 0x0000000887097211 */ /* 0x080fe200020f0eff */
[----:B------:R2:W-:Y:S01]  /*5820*/  STL [R1+0x3b4], R5 ;  /* 0x0003b40501007387 */ /* 0x0005e20000100800 */
[----:B------:R-:W-:Y:S02]  /*5830*/  CS2R R134, SRZ ;  /* 0x0000000000867805 */ /* 0x000fe4000001ff00 */
[-C--:B0-----:R-:W-:Y:S02]  /*5840*/  LEA.HI.X.SX32 R7, R131, R8.reuse, 0x1, P1 ;  /* 0x0000000883077211 */ /* 0x081fe400008f0eff */
[----:B------:R-:W-:Y:S01]  /*5850*/  CS2R R130, SRZ ;  /* 0x0000000000827805 */ /* 0x000fe2000001ff00 */
[----:B------:R0:W-:Y:S01]  /*5860*/  STL [R1+0x3f0], R4 ;  /* 0x0003f00401007387 */ /* 0x0001e20000100800 */
[----:B-1----:R-:W-:-:S02]  /*5870*/  LEA.HI.X.SX32 R6, R125, R8, 0x1, P5 ;  /* 0x000000087d067211 */ /* 0x002fc400028f0eff */
[----:B------:R-:W-:Y:S02]  /*5880*/  CS2R R124, SRZ ;  /* 0x00000000007c7805 */ /* 0x000fe4000001ff00 */
[-C--:B--2---:R-:W-:Y:S01]  /*5890*/  LEA.HI.X.SX32 R5, R127, R8.reuse, 0x1, P3 ;  /* 0x000000087f057211 */ /* 0x084fe200018f0eff */
[----:B------:R1:W-:Y:S01]  /*58a0*/  STL [R1+0x3bc], R6 ;  /* 0x0003bc0601007387 */ /* 0x0003e20000100800 */
[----:B------:R-:W-:Y:S02]  /*58b0*/  CS2R R126, SRZ ;  /* 0x00000000007e7805 */ /* 0x000fe4000001ff00 */
[----:B0-----:R-:W-:Y:S01]  /*58c0*/  LEA.HI.X.SX32 R4, R129, R8, 0x1, P2 ;  /* 0x0000000881047211 */ /* 0x001fe200010f0eff */
[----:B------:R-:W-:Y:S01]  /*58d0*/  STL [R1+0x3c4], R5 ;  /* 0x0003c40501007387 */ /* 0x000fe20000100800 */
[----:B------:R-:W-:-:S03]  /*58e0*/  CS2R R128, SRZ ;  /* 0x0000000000807805 */ /* 0x000fc6000001ff00 */
[----:B------:R0:W-:Y:S01]  /*58f0*/  STL [R1+0x3cc], R4 ;  /* 0x0003cc0401007387 */ /* 0x0001e20000100800 */
[-C--:B-1----:R-:W-:Y:S02]  /*5900*/  LEA.HI.X.SX32 R6, R133, R8.reuse, 0x1, P0 ;  /* 0x0000000885067211 */ /* 0x082fe400000f0eff */
[----:B------:R-:W-:Y:S02]  /*5910*/  CS2R R132, SRZ ;  /* 0x0000000000847805 */ /* 0x000fe4000001ff00 */
[----:B------:R-:W-:Y:S01]  /*5920*/  LEA.HI.X.SX32 R8, R137, R8, 0x1, P6 ;  /* 0x0000000889087211 */ /* 0x000fe200030f0eff */
[----:B------:R-:W-:Y:S01]  /*5930*/  STL [R1+0x3d4], R7 ;  /* 0x0003d40701007387 */ /* 0x000fe20000100800 */
[----:B------:R-:W-:-:S03]  /*5940*/  CS2R R136, SRZ ;  /* 0x0000000000887805 */ /* 0x000fc6000001ff00 */
[----:B------:R1:W-:Y:S01]  /*5950*/  STL [R1+0x3dc], R6 ;  /* 0x0003dc0601007387 */ /* 0x0003e20000100800 */
[----:B0-----:R-:W-:-:S03]  /*5960*/  IMAD.WIDE R4, R139, 0x2, R190 ;  /* 0x000000028b047825 */ /* 0x001fc600078e02be */
[----:B------:R0:W-:Y:S04]  /*5970*/  STL [R1+0x3e4], R9 ;  /* 0x0003e40901007387 */ /* 0x0001e80000100800 */
[----:B------:R-:W-:Y:S01]  /*5980*/  STL [R1+0x3f8], R4 ;  /* 0x0003f80401007387 */ /* 0x000fe20000100800 */
[----:B-1----:R-:W-:Y:S01]  /*5990*/  IMAD.WIDE R6, R139, 0x2, R188 ;  /* 0x000000028b067825 */ /* 0x002fe200078e02bc */
[----:B------:R-:W-:Y:S02]  /*59a0*/  CS2R R138, SRZ ;  /* 0x00000000008a7805 */ /* 0x000fe4000001ff00 */
[----:B------:R-:W-:Y:S01]  /*59b0*/  STL [R1+0x3ec], R8 ;  /* 0x0003ec0801007387 */ /* 0x000fe20000100800 */
[----:B0-----:R-:W-:-:S03]  /*59c0*/  IMAD R9, R12, 0x7d, RZ ;  /* 0x0000007d0c097824 */ /* 0x001fc600078e02ff */
[----:B------:R0:W-:Y:S04]  /*59d0*/  STL [R1+0x3f4], R5 ;  /* 0x0003f40501007387 */ /* 0x0001e80000100800 */
[----:B------:R-:W-:Y:S04]  /*59e0*/  STL [R1+0x400], R6 ;  /* 0x0004000601007387 */ /* 0x000fe80000100800 */
[----:B------:R1:W-:Y:S01]  /*59f0*/  STL [R1+0x3fc], R7 ;  /* 0x0003fc0701007387 */ /* 0x0003e20000100800 */
[----:B0-----:R-:W-:-:S05]  /*5a00*/  IMAD.WIDE R4, R141, 0x2, R190 ;  /* 0x000000028d047825 */ /* 0x001fca00078e02be */
[----:B------:R-:W-:Y:S01]  /*5a10*/  STL [R1+0x408], R4 ;  /* 0x0004080401007387 */ /* 0x000fe20000100800 */
[----:B-1----:R-:W-:-:S03]  /*5a20*/  IMAD.WIDE R6, R141, 0x2, R188 ;  /* 0x000000028d067825 */ /* 0x002fc600078e02bc */
[----:B------:R0:W-:Y:S01]  /*5a30*/  STL [R1+0x404], R5 ;  /* 0x0004040501007387 */ /* 0x0001e20000100800 */
[----:B------:R-:W-:-:S03]  /*5a40*/  CS2R R140, SRZ ;  /* 0x00000000008c7805 */ /* 0x000fc6000001ff00 */
[----:B------:R-:W-:Y:S04]  /*5a50*/  STL [R1+0x410], R6 ;  /* 0x0004100601007387 */ /* 0x000fe80000100800 */
[----:B------:R1:W-:Y:S01]  /*5a60*/  STL [R1+0x40c], R7 ;  /* 0x00040c0701007387 */ /* 0x0003e20000100800 */
[----:B0-----:R-:W-:-:S04]  /*5a70*/  IMAD.WIDE R4, R9, 0x2, R190 ;  /* 0x0000000209047825 */ /* 0x001fc800078e02be */
[--C-:B------:R-:W-:Y:S01]  /*5a80*/  IMAD.WIDE R8, R9, 0x2, R188.reuse ;  /* 0x0000000209087825 */ /* 0x100fe200078e02bc */
[----:B------:R-:W-:Y:S03]  /*5a90*/  STL [R1+0x418], R4 ;  /* 0x0004180401007387 */ /* 0x000fe60000100800 */
[C---:B-1----:R-:W-:Y:S01]  /*5aa0*/  IMAD.WIDE R6, R17.reuse, 0x2, R188 ;  /* 0x0000000211067825 */ /* 0x042fe200078e02bc */
[----:B------:R0:W-:Y:S04]  /*5ab0*/  STL [R1+0x414], R5 ;  /* 0x0004140501007387 */ /* 0x0001e80000100800 */
[----:B------:R-:W-:Y:S04]  /*5ac0*/  STL [R1+0x420], R8 ;  /* 0x0004200801007387 */ /* 0x000fe80000100800 */
[----:B------:R1:W-:Y:S01]  /*5ad0*/  STL [R1+0x41c], R9 ;  /* 0x00041c0901007387 */ /* 0x0003e20000100800 */
[----:B0-----:R-:W-:-:S04]  /*5ae0*/  IMAD.WIDE R4, R17, 0x2, R190 ;  /* 0x0000000211047825 */ /* 0x001fc800078e02be */
[C---:B------:R-:W-:Y:S01]  /*5af0*/  IMAD R17, R12.reuse, 0x7a, RZ ;  /* 0x0000007a0c117824 */ /* 0x040fe200078e02ff */
[----:B------:R-:W-:Y:S01]  /*5b00*/  STL [R1+0x428], R4 ;  /* 0x0004280401007387 */ /* 0x000fe20000100800 */
[----:B-1----:R-:W-:-:S03]  /*5b10*/  IMAD R9, R12, 0x7b, RZ ;  /* 0x0000007b0c097824 */ /* 0x002fc600078e02ff */
[----:B------:R0:W-:Y:S04]  /*5b20*/  STL [R1+0x424], R5 ;  /* 0x0004240501007387 */ /* 0x0001e80000100800 */
        /* <DEDUP_REMOVED lines=135> */
[----:B0-----:R-:W-:Y:S01]  /*63a0*/  IMAD.WIDE R4, R17, 0x2, R190 ;  /* 0x0000000211047825 */ /* 0x001fe200078e02be */
[----:B------:R-:W-:-:S04]  /*63b0*/  LOP3.LUT R17, R10, 0x40, RZ, 0x3c, !PT ;  /* 0x000000400a117812 */ /* 0x000fc800078e3cff */
[----:B------:R-:W-:Y:S01]  /*63c0*/  STL [R1+0x568], R4 ;  /* 0x0005680401007387 */ /* 0x000fe20000100800 */
[----:B------:R-:W-:Y:S02]  /*63d0*/  IMAD.IADD R17, R152, 0x1, R17 ;  /* 0x0000000198117824 */ /* 0x000fe400078e0211 */
[----:B-1----:R-:W-:Y:S01]  /*63e0*/  IMAD R9, R12, 0x67, RZ ;  /* 0x000000670c097824 */ /* 0x002fe200078e02ff */
        /* <DEDUP_REMOVED lines=8> */
[----:B------:R1:W-:Y:S04]  /*6470*/  STL [R1+0x580], R8 ;  /* 0x0005800801007387 */ /* 0x0003e80000100800 */
[----:B------:R-:W-:Y:S01]  /*6480*/  STL [R1+0x57c], R9 ;  /* 0x00057c0901007387 */ /* 0x000fe20000100800 */
        /* <DEDUP_REMOVED lines=253> */
[C---:B------:R-:W-:Y:S01]  /*7460*/  IMAD.SHL.U32 R14, R12.reuse, 0x40, RZ ;  /* 0x000000400c0e7824 */ /* 0x040fe200078e00ff */
        /* <DEDUP_REMOVED lines=450> */
[C---:B-1----:R-:W-:Y:S01]  /*9090*/  IMAD.WIDE R8, R12.reuse, 0x2, R190 ;  /* 0x000000020c087825 */ /* 0x042fe200078e02be */
[----:B------:R0:W-:Y:S04]  /*90a0*/  STL [R1+0xbc4], R5 ;  /* 0x000bc40501007387 */ /* 0x0001e80000100800 */
[----:B------:R-:W-:Y:S04]  /*90b0*/  STL [R1+0xbd0], R6 ;  /* 0x000bd00601007387 */ /* 0x000fe80000100800 */
[----:B------:R1:W-:Y:S01]  /*90c0*/  STL [R1+0xbcc], R7 ;  /* 0x000bcc0701007387 */ /* 0x0003e20000100800 */
[----:B0-----:R-:W-:-:S03]  /*90d0*/  IMAD.WIDE R4, R12, 0x2, R188 ;  /* 0x000000020c047825 */ /* 0x001fc600078e02bc */
[----:B------:R0:W-:Y:S01]  /*90e0*/  STL [R1+0xbd8], R8 ;  /* 0x000bd80801007387 */ /* 0x0001e20000100800 */
[----:B------:R-:W-:-:S03]  /*90f0*/  IMAD.SHL.U32 R12, R12, 0x80, RZ ;  /* 0x000000800c0c7824 */ /* 0x000fc600078e00ff */
[----:B------:R2:W-:Y:S01]  /*9100*/  STL [R1+0xbd4], R9 ;  /* 0x000bd40901007387 */ /* 0x0005e20000100800 */
[----:B------:R-:W-:Y:S01]  /*9110*/  IMAD.SHL.U32 R23, R12, 0x2, RZ ;  /* 0x000000020c177824 */ /* 0x000fe200078e00ff */
[----:B-1----:R-:W-:Y:S02]  /*9120*/  SHF.R.S32.HI R7, RZ, 0x1f, R12 ;  /* 0x0000001fff077819 */ /* 0x002fe4000001140c */
[----:B------:R1:W-:Y:S04]  /*9130*/  STL [R1+0xbe0], R4 ;  /* 0x000be00401007387 */ /* 0x0003e80000100800 */
[----:B------:R3:W-:Y:S01]  /*9140*/  STL [R1+0xbdc], R5 ;  /* 0x000bdc0501007387 */ /* 0x0007e20000100800 */
[C---:B0-----:R-:W-:Y:S02]  /*9150*/  LOP3.LUT R8, R11.reuse, 0x60, RZ, 0x3c, !PT ;  /* 0x000000600b087812 */ /* 0x041fe400078e3cff */
[----:B--2---:R-:W-:-:S03]  /*9160*/  LOP3.LUT R9, R11, 0x50, RZ, 0x3c, !PT ;  /* 0x000000500b097812 */ /* 0x004fc600078e3cff */
[C---:B------:R-:W-:Y:S01]  /*9170*/  IMAD.IADD R8, R152.reuse, 0x1, R8 ;  /* 0x0000000198087824 */ /* 0x040fe200078e0208 */
[----:B-1----:R-:W-:Y:S01]  /*9180*/  SHF.R.S32.HI R4, RZ, 0x7, R13 ;  /* 0x00000007ff047819 */ /* 0x002fe2000001140d */
[----:B------:R-:W-:Y:S01]  /*9190*/  IMAD.IADD R9, R152, 0x1, R9 ;  /* 0x0000000198097824 */ /* 0x000fe200078e0209 */
[----:B------:R-:W-:Y:S01]  /*91a0*/  LOP3.LUT R13, R11, 0x10, RZ, 0x3c, !PT ;  /* 0x000000100b0d7812 */ /* 0x000fe200078e3cff */
[----:B---3--:R-:W-:Y:S01]  /*91b0*/  IMAD.SHL.U32 R5, R15, 0x80, RZ ;  /* 0x000000800f057824 */ /* 0x008fe200078e00ff */
[----:B------:R-:W-:Y:S01]  /*91c0*/  LOP3.LUT R15, R10, 0x60, RZ, 0x3c, !PT ;  /* 0x000000600a0f7812 */ /* 0x000fe200078e3cff */
[----:B------:R0:W-:Y:S01]  /*91d0*/  STL [R1+0xc08], R4 ;  /* 0x000c080401007387 */ /* 0x0001e20000100800 */
[----:B------:R-:W-:Y:S01]  /*91e0*/  LOP3.LUT R10, R11, 0x40, RZ, 0x3c, !PT ;  /* 0x000000400b0a7812 */ /* 0x000fe200078e3cff */
[C---:B------:R-:W-:Y:S01]  /*91f0*/  IMAD.IADD R13, R152.reuse, 0x1, R13 ;  /* 0x00000001980d7824 */ /* 0x040fe200078e020d */
[----:B------:R-:W-:Y:S02]  /*9200*/  SHF.R.S32.HI R6, RZ, 0x1f, R5 ;  /* 0x0000001fff067819 */ /* 0x000fe40000011405 */
[C---:B------:R-:W-:Y:S01]  /*9210*/  IADD3 R15, R152.reuse, R15, RZ ;  /* 0x0000000f980f7210 */ /* 0x040fe20007ffe0ff */
[----:B------:R-:W-:Y:S01]  /*9220*/  IMAD.IADD R10, R152, 0x1, R10 ;  /* 0x00000001980a7824 */ /* 0x000fe200078e020a */
[C---:B------:R-:W-:Y:S01]  /*9230*/  SHF.L.U64.HI R6, R5.reuse, 0x1, R6 ;  /* 0x0000000105067819 */ /* 0x040fe20000010206 */
[----:B------:R-:W-:Y:S01]  /*9240*/  IMAD.SHL.U32 R5, R5, 0x2, RZ ;  /* 0x0000000205057824 */ /* 0x000fe200078e00ff */
[----:B0-----:R-:W-:-:S02]  /*9250*/  SHF.L.U64.HI R4, R12, 0x1, R7 ;  /* 0x000000010c047819 */ /* 0x001fc40000010207 */
[C---:B------:R-:W-:Y:S02]  /*9260*/  LOP3.LUT R7, R11.reuse, 0x30, RZ, 0x3c, !PT ;  /* 0x000000300b077812 */ /* 0x040fe400078e3cff */
[----:B------:R-:W-:-:S03]  /*9270*/  LOP3.LUT R12, R11, 0x20, RZ, 0x3c, !PT ;  /* 0x000000200b0c7812 */ /* 0x000fc600078e3cff */
[C---:B------:R-:W-:Y:S02]  /*9280*/  IMAD.IADD R11, R152.reuse, 0x1, R7 ;  /* 0x00000001980b7824 */ /* 0x040fe400078e0207 */
[C---:B------:R-:W-:Y:S01]  /*9290*/  IMAD.IADD R7, R152.reuse, 0x1, R24 ;  /* 0x0000000198077824 */ /* 0x040fe200078e0218 */
[----:B------:R-:W-:Y:S01]  /*92a0*/  CS2R R24, SRZ ;  /* 0x0000000000187805 */ /* 0x000fe2000001ff00 */
[----:B------:R-:W-:-:S07]  /*92b0*/  IMAD.IADD R12, R152, 0x1, R12 ;  /* 0x00000001980c7824 */ /* 0x000fce00078e020c */
.L_x_1:
[----:B------:R-:W-:Y:S04]  /*92c0*/  STL [R1+0xef8], R184 ;  /* 0x000ef8b801007387 */ /* 0x000fe80000100800 */
        /* <DEDUP_REMOVED lines=89> */
[----:B-----5:R-:W-:Y:S04]  /*9860*/  STL [R1+0xd90], R22 ;  /* 0x000d901601007387 */ /* 0x020fe80000100800 */
        /* <DEDUP_REMOVED lines=13> */
[----:B------:R-:W-:Y:S01]  /*9940*/  STL [R1+0xcd4], R8 ;  /* 0x000cd40801007387 */ /* 0x000fe20000100800 */
[----:B------:R-:W-:-:S03]  /*9950*/  MOV R23, UR49 ;  /* 0x0000003100177c02 */ /* 0x000fc60008000f00 */
[----:B------:R-:W-:Y:S04]  /*9960*/  STL [R1+0xcd0], R7 ;  /* 0x000cd00701007387 */ /* 0x000fe80000100800 */
[----:B0-----:R0:W-:Y:S01]  /*9970*/  STL [R1+0xccc], R4 ;  /* 0x000ccc0401007387 */ /* 0x0011e20000100800 */
[----:B------:R-:W-:-:S03]  /*9980*/  MOV R152, UR53 ;  /* 0x0000003500987c02 */ /* 0x000fc60008000f00 */
[----:B------:R-:W2:Y:S04]  /*9990*/  LDL.LU R5, [R1+0x41c] ;  /* 0x00041c0001057983 */ /* 0x000ea80000300800 */
[----:B------:R1:W-:Y:S01]  /*99a0*/  STL [R1+0xcc0], R6 ;  /* 0x000cc00601007387 */ /* 0x0003e20000100800 */
[----:B0-----:R-:W-:-:S03]  /*99b0*/  MOV R4, UR48 ;  /* 0x0000003000047c02 */ /* 0x001fc60008000f00 */
[----:B-1----:R-:W3:Y:S01]  /*99c0*/  LDL.LU R6, [R1+0x3fc] ;  /* 0x0003fc0001067983 */ /* 0x002ee20000300800 */
[----:B------:R-:W-:Y:S02]  /*99d0*/  PRMT R184, RZ, 0x7610, R184 ;  /* 0x00007610ffb87816 */ /* 0x000fe400000000b8 */
[----:B------:R-:W-:Y:S01]  /*99e0*/  PRMT R159, RZ, 0x7610, R159 ;  /* 0x00007610ff9f7816 */ /* 0x000fe2000000009f */
[----:B------:R-:W-:Y:S04]  /*99f0*/  STL [R1+0xc18], R3 ;  /* 0x000c180301007387 */ /* 0x000fe80000100800 */
[----:B------:R-:W-:Y:S04]  /*9a00*/  STL [R1+0xc14], R2 ;  /* 0x000c140201007387 */ /* 0x000fe80000100800 */
[----:B------:R-:W-:Y:S04]  /*9a10*/  STL [R1+0xc10], R0 ;  /* 0x000c100001007387 */ /* 0x000fe80000100800 */
[----:B------:R0:W-:Y:S04]  /*9a20*/  STL [R1+0xc00], R23 ;  /* 0x000c001701007387 */ /* 0x0001e80000100800 */
[----:B------:R1:W-:Y:S04]  /*9a30*/  STL [R1+0xbfc], R4 ;  /* 0x000bfc0401007387 */ /* 0x0003e80000100800 */
[----:B------:R4:W-:Y:S01]  /*9a40*/  STL [R1+0xbf8], R152 ;  /* 0x000bf89801007387 */ /* 0x0009e20000100800 */
[----:B0-----:R-:W-:-:S02]  /*9a50*/  MOV R23, UR52 ;  /* 0x0000003400177c02 */ /* 0x001fc40008000f00 */
[----:B-1----:R-:W-:Y:S01]  /*9a60*/  MOV R4, UR57 ;  /* 0x0000003900047c02 */ /* 0x002fe20008000f00 */
[----:B----4-:R-:W0:Y:S04]  /*9a70*/  LDC R152, c[0x0][0x230] ;  /* 0x00008c00ff987b82 */ /* 0x010e280000000800 */
[----:B------:R-:W-:Y:S04]  /*9a80*/  STL [R1+0xcf0], R4 ;  /* 0x000cf00401007387 */ /* 0x000fe80000100800 */
[----:B------:R1:W-:Y:S02]  /*9a90*/  STL [R1+0xbf4], R23 ;  /* 0x000bf41701007387 */ /* 0x0003e40000100800 */
[----:B-1----:R-:W-:-:S05]  /*9aa0*/  MOV R23, UR56 ;  /* 0x0000003800177c02 */ /* 0x002fca0008000f00 */
[----:B------:R-:W-:Y:S01]  /*9ab0*/  STL [R1+0xcf4], R23 ;  /* 0x000cf41701007387 */ /* 0x000fe20000100800 */
[----:B0-----:R-:W-:-:S03]  /*9ac0*/  IMAD R152, R195, -0x80, R152 ;  /* 0xffffff80c3987824 */ /* 0x001fc600078e0298 */
[----:B------:R-:W-:Y:S02]  /*9ad0*/  STL [R1+0xcf8], R195 ;  /* 0x000cf8c301007387 */ /* 0x000fe40000100800 */
[C---:B------:R-:W-:Y:S02]  /*9ae0*/  ISETP.GT.AND P0, PT, R152.reuse, RZ, PT ;  /* 0x000000ff9800720c */ /* 0x040fe40003f04270 */
[----:B------:R-:W-:Y:S01]  /*9af0*/  STL [R1+0xd00], R188 ;  /* 0x000d00bc01007387 */ /* 0x000fe20000100800 */
[----:B------:R-:W-:-:S03]  /*9b00*/  ISETP.GT.AND P1, PT, R152, 0x1, PT ;  /* 0x000000019800780c */ /* 0x000fc60003f24270 */
[----:B------:R-:W-:Y:S07]  /*9b10*/  STL [R1+0xcfc], R189 ;  /* 0x000cfcbd01007387 */ /* 0x000fee0000100800 */
[----:B------:R-:W-:Y:S02]  /*9b20*/  @P0 IMAD.MOV.U32 R154, RZ, RZ, R188 ;  /* 0x000000ffff9a0224 */ /* 0x000fe400078e00bc */
[----:B------:R-:W-:-:S05]  /*9b30*/  @P0 IMAD.MOV.U32 R155, RZ, RZ, R189 ;  /* 0x000000ffff9b0224 */ /* 0x000fca00078e00bd */
[----:B------:R0:W4:Y:S02]  /*9b40*/  @P0 LDG.E.U16 R184, desc[UR60][R154.64] ;  /* 0x0000003c9ab80981 */ /* 0x000124000c1e1500 */
[----:B0-----:R-:W-:Y:S02]  /*9b50*/  @P0 IMAD.MOV.U32 R154, RZ, RZ, R190 ;  /* 0x000000ffff9a0224 */ /* 0x001fe400078e00be */
[----:B------:R-:W-:-:S05]  /*9b60*/  @P0 IMAD.MOV.U32 R155, RZ, RZ, R191 ;  /* 0x000000ffff9b0224 */ /* 0x000fca00078e00bf */
[----:B------:R-:W2:Y:S04]  /*9b70*/  @P0 LDG.E.U16 R159, desc[UR60][R154.64] ;  /* 0x0000003c9a9f0981 */ /* 0x000ea8000c1e1500 */
[----:B----4-:R0:W-:Y:S04]  /*9b80*/  STL [R1+0x1a0], R184 ;  /* 0x0001a0b801007387 */ /* 0x0101e80000100800 */
[----:B0-----:R-:W4:Y:S01]  /*9b90*/  LDL.LU R184, [R1+0xef8] ;  /* 0x000ef80001b87983 */ /* 0x001f220000300800 */
[----:B------:R-:W-:Y:S02]  /*9ba0*/  PRMT R185, RZ, 0x7610, R185 ;  /* 0x00007610ffb97816 */ /* 0x000fe400000000b9 */
[----:B------:R-:W-:Y:S01]  /*9bb0*/  PRMT R162, RZ, 0x7610, R162 ;  /* 0x00007610ffa27816 */ /* 0x000fe200000000a2 */
[----:B------:R-:W-:Y:S01]  /*9bc0*/  STL [R1+0xd08], R190 ;  /* 0x000d08be01007387 */ /* 0x000fe20000100800 */
[----:B------:R-:W-:-:S03]  /*9bd0*/  ISETP.GT.AND P2, PT, R152, 0x2, PT ;  /* 0x000000029800780c */ /* 0x000fc60003f44270 */
[----:B------:R-:W-:Y:S04]  /*9be0*/  STL [R1+0xd04], R191 ;  /* 0x000d04bf01007387 */ /* 0x000fe80000100800 */
[----:B--2---:R0:W-:Y:S04]  /*9bf0*/  STL [R1+0x19c], R159 ;  /* 0x00019c9f01007387 */ /* 0x0041e80000100800 */
[----:B0-----:R-:W2:Y:S04]  /*9c00*/  LDL.LU R159, [R1+0xef4] ;  /* 0x000ef400019f7983 */ /* 0x001ea80000300800 */
[----:B------:R-:W3:Y:S04]  /*9c10*/  LDL R154, [R1+0xbdc] ;  /* 0x000bdc00019a7983 */ /* 0x000ee80000100800 */
[----:B------:R-:W3:Y:S02]  /*9c20*/  LDL R155, [R1+0xbe0] ;  /* 0x000be000019b7983 */ /* 0x000ee40000100800 */
[----:B---3--:R-:W-:-:S04]  /*9c30*/  @P1 LOP3.LUT R155, R155, R154, RZ, 0x3c, !PT ;  /* 0x0000009a9b9b1212 */ /* 0x008fc800078e3cff */
[----:B------:R-:W-:-:S04]  /*9c40*/  @P1 LOP3.LUT R154, R155, R154, RZ, 0x3c, !PT ;  /* 0x0000009a9b9a1212 */ /* 0x000fc800078e3cff */
[----:B------:R-:W-:-:S05]  /*9c50*/  @P1 LOP3.LUT R155, R155, R154, RZ, 0x3c, !PT ;  /* 0x0000009a9b9b1212 */ /* 0x000fca00078e3cff */
[----:B------:R-:W3:Y:S04]  /*9c60*/  @P1 LDG.E.U16 R185, desc[UR60][R154.64] ;  /* 0x0000003c9ab91981 */ /* 0x000ee8000c1e1500 */
[----:B---3--:R0:W-:Y:S04]  /*9c70*/  STL [R1+0x198], R185 ;  /* 0x000198b901007387 */ /* 0x0081e80000100800 */
[----:B0-----:R-:W3:Y:S04]  /*9c80*/  LDL.LU R185, [R1+0xef0] ;  /* 0x000ef00001b97983 */ /* 0x001ee80000300800 */
[----:B------:R-:W4:Y:S04]  /*9c90*/  LDL R154, [R1+0xbd4] ;  /* 0x000bd400019a7983 */ /* 0x000f280000100800 */
[----:B------:R-:W4:Y:S02]  /*9ca0*/  LDL R155, [R1+0xbd8] ;  /* 0x000bd800019b7983 */ /* 0x000f240000100800 */
[----:B----4-:R-:W-:-:S04]  /*9cb0*/  @P1 LOP3.LUT R155, R155, R154, RZ, 0x3c, !PT ;  /* 0x0000009a9b9b1212 */ /* 0x010fc800078e3cff */
[----:B------:R-:W-:-:S04]  /*9cc0*/  @P1 LOP3.LUT R154, R155, R154, RZ, 0x3c, !PT ;  /* 0x0000009a9b9a1212 */ /* 0x000fc800078e3cff */
[----:B------:R-:W-:-:S05]  /*9cd0*/  @P1 LOP3.LUT R155, R155, R154, RZ, 0x3c, !PT ;  /* 0x0000009a9b9b1212 */ /* 0x000fca00078e3cff */
[----:B------:R-:W4:Y:S04]  /*9ce0*/  @P1 LDG.E.U16 R162, desc[UR60][R154.64] ;  /* 0x0000003c9aa21981 */ /* 0x000f28000c1e1500 */
[----:B----4-:R0:W-:Y:S04]  /*9cf0*/  STL [R1+0x194], R162 ;  /* 0x000194a201007387 */ /* 0x0101e80000100800 */
[----:B0-----:R-:W4:Y:S04]  /*9d00*/  LDL.LU R162, [R1+0xeec] ;  /* 0x000eec0001a27983 */ /* 0x001f280000300800 */
[----:B------:R-:W2:Y:S04]  /*9d10*/  LDL R154, [R1+0xbcc] ;  /* 0x000bcc00019a7983 */ /* 0x000ea80000100800 */
[----:B------:R-:W2:Y:S01]  /*9d20*/  LDL R155, [R1+0xbd0] ;  /* 0x000bd000019b7983 */ /* 0x000ea20000100800 */
[----:B------:R-:W-:-:S02]  /*9d30*/  PRMT R183, RZ, 0x7610, R183 ;  /* 0x00007610ffb77816 */ /* 0x000fc400000000b7 */
[----:B--2---:R-:W-:-:S04]  /*9d40*/  @P2 LOP3.LUT R155, R155, R154, RZ, 0x3c, !PT ;  /* 0x0000009a9b9b2212 */ /* 0x004fc800078e3cff */
[----:B------:R-:W-:-:S04]  /*9d50*/  @P2 LOP3.LUT R154, R155, R154, RZ, 0x3c, !PT ;  /* 0x0000009a9b9a2212 */ /* 0x000fc800078e3cff */
[----:B------:R-:W-:-:S05]  /*9d60*/  @P2 LOP3.LUT R155, R155, R154, RZ, 0x3c, !PT ;  /* 0x0000009a9b9b2212 */ /* 0x000fca00078e3cff */
[----:B------:R-:W2:Y:S04]  /*9d70*/  @P2 LDG.E.U16 R183, desc[UR60][R154.64] ;  /* 0x0000003c9ab72981 */ /* 0x000ea8000c1e1500 */
[----:B--2---:R0:W-:Y:S04]  /*9d80*/  STL [R1+0x190], R183 ;  /* 0x000190b701007387 */ /* 0x0041e80000100800 */
[----:B0-----:R-:W2:Y:S04]  /*9d90*/  LDL.LU R183, [R1+0xee8] ;  /* 0x000ee80001b77983 */ /* 0x001ea80000300800 */
[----:B------:R-:W3:Y:S04]  /*9da0*/  LDL R154, [R1+0xbc4] ;  /* 0x000bc400019a7983 */ /* 0x000ee80000100800 */
[----:B------:R-:W3:Y:S01]  /*9db0*/  LDL R155, [R1+0xbc8] ;  /* 0x000bc800019b7983 */ /* 0x000ee20000100800 */
[----:B------:R-:W-:-:S02]  /*9dc0*/  PRMT R156, RZ, 0x7610, R156 ;  /* 0x00007610ff9c7816 */ /* 0x000fc4000000009c */
[----:B---3--:R-:W-:-:S04]  /*9dd0*/  @P2 LOP3.LUT R155, R155, R154, RZ, 0x3c, !PT ;  /* 0x0000009a9b9b2212 */ /* 0x008fc800078e3cff */
[----:B------:R-:W-:-:S04]  /*9de0*/  @P2 LOP3.LUT R154, R155, R154, RZ, 0x3c, !PT ;  /* 0x0000009a9b9a2212 */ /* 0x000fc800078e3cff */
[----:B------:R-:W-:-:S05]  /*9df0*/  @P2 LOP3.LUT R155, R155, R154, RZ, 0x3c, !PT ;  /* 0x0000009a9b9b2212 */ /* 0x000fca00078e3cff */
[----:B------:R-:W3:Y:S01]  /*9e00*/  @P2 LDG.E.U16 R156, desc[UR60][R154.64] ;  /* 0x0000003c9a9c2981 */ /* 0x000ee2000c1e1500 */
[----:B------:R-:W-:-:S03]  /*9e10*/  ISETP.GT.AND P0, PT, R152, 0x3, PT ;  /* 0x000000039800780c */ /* 0x000fc60003f04270 */
[----:B---3--:R0:W-:Y:S04]  /*9e20*/  STL [R1+0x18c], R156 ;  /* 0x00018c9c01007387 */ /* 0x0081e80000100800 */
[----:B0-----:R-:W3:Y:S04]  /*9e30*/  LDL.LU R156, [R1+0xee4] ;  /* 0x000ee400019c7983 */ /* 0x001ee80000300800 */
[----:B------:R-:W4:Y:S04]  /*9e40*/  LDL R154, [R1+0xbbc] ;  /* 0x000bbc00019a7983 */ /* 0x000f280000100800 */
[----:B------:R-:W4:Y:S01]  /*9e50*/  LDL R155, [R1+0xbc0] ;  /* 0x000bc000019b7983 */ /* 0x000f220000100800 */
[----:B------:R-:W-:-:S02]  /*9e60*/  PRMT R192, RZ, 0x7610, R192 ;  /* 0x00007610ffc07816 */ /* 0x000fc400000000c0 */
        /* <DEDUP_REMOVED lines=12> */
[----:B------:R-:W2:Y:S01]  /*9f30*/  @P0 LDG.E.U16 R161, desc[UR60][R154.64] ;  /* 0x0000003c9aa10981 */ /* 0x000ea2000c1e1500 */
[----:B------:R-:W-:-:S03]  /*9f40*/  ISETP.GT.AND P1, PT, R152, 0x4, PT ;  /* 0x000000049800780c */ /* 0x000fc60003f24270 */
        /* <DEDUP_REMOVED lines=8> */
[----:B------:R-:W3:Y:S04]  /*9fd0*/  @P1 LDG.E.U16 R182, desc[UR60][R154.64] ;  /* 0x0000003c9ab61981 */ /* 0x000ee8000c1e1500 */
        /* <DEDUP_REMOVED lines=8> */
[----:B------:R-:W4:Y:S01]  /*a060*/  @P1 LDG.E.U16 R178, desc[UR60][R154.64] ;  /* 0x0000003c9ab21981 */ /* 0x000f22000c1e1500 */
[----:B------:R-:W-:-:S03]  /*a070*/  ISETP.GT.AND P2, PT, R152, 0x5, PT ;  /* 0x000000059800780c */ /* 0x000fc60003f44270 */
        /* <DEDUP_REMOVED lines=340> */
[----:B------:R0:W4:Y:S04]  /*b5c0*/  @P1 LDG.E.U16 R3, desc[UR60][R154.64] ;  /* 0x0000003c9a031981 */ /* 0x000128000c1e1500 */
[----:B------:R-:W0:Y:S04]  /*b5d0*/  LDL R154, [R1+0xa7c] ;  /* 0x000a7c00019a7983 */ /* 0x000e280000100800 */
[----:B------:R-:W0:Y:S01]  /*b5e0*/  LDL R155, [R1+0xa80] ;  /* 0x000a8000019b7983 */ /* 0x000e220000100800 */
[----:B------:R-:W-:Y:S02]  /*b5f0*/  ISETP.GT.AND P2, PT, R152, 0x17, PT ;  /* 0x000000179800780c */ /* 0x000fe40003f44270 */
[----:B------:R-:W-:-:S11]  /*b600*/  PRMT R226, RZ, 0x7610, R226 ;  /* 0x00007610ffe27816 */ /* 0x000fd600000000e2 */
[----:B0-----:R-:W-:-:S04]  /*b610*/  @P2 LOP3.LUT R155, R155, R154, RZ, 0x3c, !PT ;  /* 0x0000009a9b9b2212 */ /* 0x001fc800078e3cff */
[----:B------:R-:W-:-:S04]  /*b620*/  @P2 LOP3.LUT R154, R155, R154, RZ, 0x3c, !PT ;  /* 0x0000009a9b9a2212 */ /* 0x000fc800078e3cff */
[----:B------:R-:W-:-:S05]  /*b630*/  @P2 LOP3.LUT R155, R155, R154, RZ, 0x3c, !PT ;  /* 0x0000009a9b9b2212 */ /* 0x000fca00078e3cff */
[----:B------:R-:W2:Y:S04]  /*b640*/  @P2 LDG.E.U16 R226, desc[UR60][R154.64] ;  /* 0x0000003c9ae22981 */ /* 0x000ea8000c1e1500 */
[----:B----4-:R-:W-:Y:S04]  /*b650*/  STL [R1+0xd64], R3 ;  /* 0x000d640301007387 */ /* 0x010fe80000100800 */
[----:B--2---:R0:W-:Y:S04]  /*b660*/  STL [R1+0x1e4], R226 ;  /* 0x0001e4e201007387 */ /* 0x0041e80000100800 */
[----:B0-----:R-:W2:Y:S04]  /*b670*/  LDL.LU R226, [R1+0xe44] ;  /* 0x000e440001e27983 */ /* 0x001ea80000300800 */
        /* <DEDUP_REMOVED lines=131> */
[----:B------:R-:W2:Y:S04]  /*beb0*/  LDL R154, [R1+0xa04] ;  /* 0x000a0400019a7983 */ /* 0x000ea80000100800 */
[----:B------:R-:W2:Y:S01]  /*bec0*/  LDL R155, [R1+0xa08] ;  /* 0x000a0800019b7983 */ /* 0x000ea20000100800 */
[----:B------:R-:W-:-:S03]  /*bed0*/  PRMT R0, RZ, 0x7610, R0 ;  /* 0x00007610ff007816 */ /* 0x000fc60000000000 */
[----:B---3--:R-:W-:Y:S01]  /*bee0*/  STL [R1+0xd68], R2 ;  /* 0x000d680201007387 */ /* 0x008fe20000100800 */
[----:B--2---:R-:W-:-:S04]  /*bef0*/  @P0 LOP3.LUT R155, R155, R154, RZ, 0x3c, !PT ;  /* 0x0000009a9b9b0212 */ /* 0x004fc800078e3cff */
[----:B------:R-:W-:-:S04]  /*bf00*/  @P0 LOP3.LUT R154, R155, R154, RZ, 0x3c, !PT ;  /* 0x0000009a9b9a0212 */ /* 0x000fc800078e3cff */
[----:B------:R-:W-:-:S05]  /*bf10*/  @P0 LOP3.LUT R155, R155, R154, RZ, 0x3c, !PT ;  /* 0x0000009a9b9b0212 */ /* 0x000fca00078e3cff */
[----:B------:R0:W2:Y:S04]  /*bf20*/  @P0 LDG.E.U16 R0, desc[UR60][R154.64] ;  /* 0x0000003c9a000981 */ /* 0x0000a8000c1e1500 */
[----:B------:R-:W0:Y:S04]  /*bf30*/  LDL R154, [R1+0x9fc] ;  /* 0x0009fc00019a7983 */ /* 0x000e280000100800 */
[----:B------:R-:W0:Y:S01]  /*bf40*/  LDL R155, [R1+0xa00] ;  /* 0x000a0000019b7983 */ /* 0x000e220000100800 */
[----:B------:R-:W-:Y:S02]  /*bf50*/  ISETP.GT.AND P1, PT, R152, 0x1f, PT ;  /* 0x0000001f9800780c */ /* 0x000fe40003f24270 */
[----:B------:R-:W-:-:S11]  /*bf60*/  PRMT R203, RZ, 0x7610, R203 ;  /* 0x00007610ffcb7816 */ /* 0x000fd600000000cb */
[----:B0-----:R-:W-:-:S04]  /*bf70*/  @P1 LOP3.LUT R155, R155, R154, RZ, 0x3c, !PT ;  /* 0x0000009a9b9b1212 */ /* 0x001fc800078e3cff */
[----:B------:R-:W-:-:S04]  /*bf80*/  @P1 LOP3.LUT R154, R155, R154, RZ, 0x3c, !PT ;  /* 0x0000009a9b9a1212 */ /* 0x000fc800078e3cff */
[----:B------:R-:W-:-:S05]  /*bf90*/  @P1 LOP3.LUT R155, R155, R154, RZ, 0x3c, !PT ;  /* 0x0000009a9b9b1212 */ /* 0x000fca00078e3cff */
[----:B------:R-:W3:Y:S04]  /*bfa0*/  @P1 LDG.E.U16 R203, desc[UR60][R154.64] ;  /* 0x0000003c9acb1981 */ /* 0x000ee8000c1e1500 */
[----:B--2---:R-:W-:Y:S04]  /*bfb0*/  STL [R1+0xd6c], R0 ;  /* 0x000d6c0001007387 */ /* 0x004fe80000100800 */
[----:B---3--:R0:W-:Y:S04]  /*bfc0*/  STL [R1+0x1d8], R203 ;  /* 0x0001d8cb01007387 */ /* 0x0081e80000100800 */
        /* <DEDUP_REMOVED lines=178> */
[----:B------:R0:W3:Y:S04]  /*caf0*/  @P1 LDG.E.U16 R166, desc[UR60][R154.64] ;  /* 0x0000003c9aa61981 */ /* 0x0000e8000c1e1500 */
[----:B------:R-:W0:Y:S04]  /*cb00*/  LDL R154, [R1+0x95c] ;  /* 0x00095c00019a7983 */ /* 0x000e280000100800 */
[----:B------:R-:W0:Y:S01]  /*cb10*/  LDL R155, [R1+0x960] ;  /* 0x00096000019b7983 */ /* 0x000e220000100800 */
[----:B------:R-:W-:Y:S02]  /*cb20*/  ISETP.GT.AND P2, PT, R152, 0x29, PT ;  /* 0x000000299800780c */ /* 0x000fe40003f44270 */
[----:B------:R-:W-:-:S11]  /*cb30*/  PRMT R218, RZ, 0x7610, R218 ;  /* 0x00007610ffda7816 */ /* 0x000fd600000000da */
[----:B0-----:R-:W-:-:S04]  /*cb40*/  @P2 LOP3.LUT R155, R155, R154, RZ, 0x3c, !PT ;  /* 0x0000009a9b9b2212 */ /* 0x001fc800078e3cff */
[----:B------:R-:W-:-:S04]  /*cb50*/  @P2 LOP3.LUT R154, R155, R154, RZ, 0x3c, !PT ;  /* 0x0000009a9b9a2212 */ /* 0x000fc800078e3cff */
[----:B------:R-:W-:-:S05]  /*cb60*/  @P2 LOP3.LUT R155, R155, R154, RZ, 0x3c, !PT ;  /* 0x0000009a9b9b2212 */ /* 0x000fca00078e3cff */
[----:B------:R-:W4:Y:S04]  /*cb70*/  @P2 LDG.E.U16 R218, desc[UR60][R154.64] ;  /* 0x0000003c9ada2981 */ /* 0x000f28000c1e1500 */
[----:B---3--:R0:W-:Y:S04]  /*cb80*/  STL [R1+0x7c], R166 ;  /* 0x00007ca601007387 */ /* 0x0081e80000100800 */
[----:B0-----:R-:W3:Y:S04]  /*cb90*/  LDL R166, [R1+0x940] ;  /* 0x0009400001a67983 */ /* 0x001ee80000100800 */
        /* <DEDUP_REMOVED lines=17> */
[----:B--2---:R0:W-:Y:S04]  /*ccb0*/  STL [R1+0x74], R193 ;  /* 0x000074c101007387 */ /* 0x0041e80000100800 */
[----:B0-----:R-:W2:Y:S04]  /*ccc0*/  LDL R193, [R1+0x930] ;  /* 0x0009300001c17983 */ /* 0x001ea80000100800 */
        /* <DEDUP_REMOVED lines=9> */
[----:B------:R-:W-:Y:S02]  /*cd60*/  ISETP.GT.AND P1, PT, R152, 0x2b, PT ;  /* 0x0000002b9800780c */ /* 0x000fe40003f24270 */
[----:B------:R-:W-:Y:S01]  /*cd70*/  PRMT R164, RZ, 0x7610, R164 ;  /* 0x00007610ffa47816 */ /* 0x000fe200000000a4 */
[----:B----4-:R0:W-:Y:S04]  /*cd80*/  STL [R1+0x6c], R222 ;  /* 0x00006cde01007387 */ /* 0x0101e80000100800 */
[----:B0-----:R-:W4:Y:S04]  /*cd90*/  LDL.LU R222, [R1+0xdb8] ;  /* 0x000db80001de7983 */ /* 0x001f280000300800 */
[----:B------:R-:W2:Y:S02]  /*cda0*/  LDL R155, [R1+0x93c] ;  /* 0x00093c00019b7983 */ /* 0x000ea40000100800 */
[----:B------:R-:W-:Y:S01]  /*cdb0*/  @P1 IMAD.MOV.U32 R154, RZ, RZ, R166 ;  /* 0x000000ffff9a1224 */ /* 0x000fe200078e00a6 */
[----:B------:R-:W-:Y:S01]  /*cdc0*/  PRMT R250, RZ, 0x7610, R250 ;  /* 0x00007610fffa7816 */ /* 0x000fe200000000fa */
[----:B------:R-:W3:Y:S04]  /*cdd0*/  LDL R166, [R1+0x914] ;  /* 0x0009140001a67983 */ /* 0x000ee80000100800 */
[----:B--2---:R0:W2:Y:S04]  /*cde0*/  @P1 LDG.E.U16 R164, desc[UR60][R154.64] ;  /* 0x0000003c9aa41981 */ /* 0x0040a8000c1e1500 */
[----:B------:R-:W0:Y:S04]  /*cdf0*/  LDL R154, [R1+0x934] ;  /* 0x00093400019a7983 */ /* 0x000e280000100800 */
[----:B------:R-:W0:Y:S02]  /*ce00*/  LDL R155, [R1+0x938] ;  /* 0x00093800019b7983 */ /* 0x000e240000100800 */
[----:B0-----:R-:W-:-:S04]  /*ce10*/  @P1 LOP3.LUT R155, R155, R154, RZ, 0x3c, !PT ;  /* 0x0000009a9b9b1212 */ /* 0x001fc800078e3cff */
[----:B------:R-:W-:-:S04]  /*ce20*/  @P1 LOP3.LUT R154, R155, R154, RZ, 0x3c, !PT ;  /* 0x0000009a9b9a1212 */ /* 0x000fc800078e3cff */
[----:B------:R-:W-:-:S05]  /*ce30*/  @P1 LOP3.LUT R155, R155, R154, RZ, 0x3c, !PT ;  /* 0x0000009a9b9b1212 */ /* 0x000fca00078e3cff */
[----:B------:R-:W4:Y:S04]  /*ce40*/  @P1 LDG.E.U16 R250, desc[UR60][R154.64] ;  /* 0x0000003c9afa1981 */ /* 0x000f28000c1e1500 */
[----:B--2---:R0:W-:Y:S04]  /*ce50*/  STL [R1+0x68], R164 ;  /* 0x000068a401007387 */ /* 0x0041e80000100800 */
[----:B0-----:R-:W2:Y:S01]  /*ce60*/  LDL R164, [R1+0x918] ;  /* 0x0009180001a47983 */ /* 0x001ea20000100800 */
[----:B------:R-:W-:-:S03]  /*ce70*/  ISETP.GT.AND P2, PT, R152, 0x2c, PT ;  /* 0x0000002c9800780c */ /* 0x000fc60003f44270 */
[----:B----4-:R0:W-:Y:S04]  /*ce80*/  STL [R1+0x64], R250 ;  /* 0x000064fa01007387 */ /* 0x0101e80000100800 */
[----:B0-----:R-:W4:Y:S04]  /*ce90*/  LDL.LU R250, [R1+0xdb4] ;  /* 0x000db40001fa7983 */ /* 0x001f280000300800 */
[----:B------:R-:W3:Y:S01]  /*cea0*/  LDL R155, [R1+0x92c] ;  /* 0x00092c00019b7983 */ /* 0x000ee20000100800 */
[----:B------:R-:W-:Y:S01]  /*ceb0*/  PRMT R184, RZ, 0x7610, R184 ;  /* 0x00007610ffb87816 */ /* 0x000fe200000000b8 */
[----:B------:R-:W-:Y:S01]  /*cec0*/  @P2 IMAD.MOV.U32 R154, RZ, RZ, R193 ;  /* 0x000000ffff9a2224 */ /* 0x000fe200078e00c1 */
[----:B------:R-:W-:Y:S01]  /*ced0*/  PRMT R248, RZ, 0x7610, R248 ;  /* 0x00007610fff87816 */ /* 0x000fe200000000f8 */
[----:B------:R-:W4:Y:S04]  /*cee0*/  LDL R193, [R1+0x904] ;  /* 0x0009040001c17983 */ /* 0x000f280000100800 */
[----:B---3--:R0:W3:Y:S04]  /*cef0*/  @P2 LDG.E.U16 R184, desc[UR60][R154.64] ;  /* 0x0000003c9ab82981 */ /* 0x0080e8000c1e1500 */
[----:B------:R-:W0:Y:S04]  /*cf00*/  LDL R154, [R1+0x924] ;  /* 0x00092400019a7983 */ /* 0x000e280000100800 */
[----:B------:R-:W0:Y:S02]  /*cf10*/  LDL R155, [R1+0x928] ;  /* 0x00092800019b7983 */ /* 0x000e240000100800 */
[----:B0-----:R-:W-:-:S04]  /*cf20*/  @P2 LOP3.LUT R155, R155, R154, RZ, 0x3c, !PT ;  /* 0x0000009a9b9b2212 */ /* 0x001fc800078e3cff */
[----:B------:R-:W-:-:S04]  /*cf30*/  @P2 LOP3.LUT R154, R155, R154, RZ, 0x3c, !PT ;  /* 0x0000009a9b9a2212 */ /* 0x000fc800078e3cff */
[----:B------:R-:W-:-:S05]  /*cf40*/  @P2 LOP3.LUT R155, R155, R154, RZ, 0x3c, !PT ;  /* 0x0000009a9b9b2212 */ /* 0x000fca00078e3cff */
[----:B------:R-:W2:Y:S04]  /*cf50*/  @P2 LDG.E.U16 R248, desc[UR60][R154.64] ;  /* 0x0000003c9af82981 */ /* 0x000ea8000c1e1500 */
[----:B---3--:R0:W-:Y:S04]  /*cf60*/  STL [R1+0x60], R184 ;  /* 0x000060b801007387 */ /* 0x0081e80000100800 */
[----:B0-----:R-:W3:Y:S04]  /*cf70*/  LDL R184, [R1+0x908] ;  /* 0x0009080001b87983 */ /* 0x001ee80000100800 */
[----:B--2---:R0:W-:Y:S04]  /*cf80*/  STL [R1+0x5c], R248 ;  /* 0x00005cf801007387 */ /* 0x0041e80000100800 */
[----:B0-----:R-:W2:Y:S04]  /*cf90*/  LDL.LU R248, [R1+0xdb0] ;  /* 0x000db00001f87983 */ /* 0x001ea80000300800 */
[----:B------:R-:W4:Y:S04]  /*cfa0*/  LDL R154, [R1+0x91c] ;  /* 0x00091c00019a7983 */ /* 0x000f280000100800 */
[----:B------:R-:W4:Y:S01]  /*cfb0*/  LDL R155, [R1+0x920] ;  /* 0x00092000019b7983 */ /* 0x000f220000100800 */
[----:B------:R-:W-:-:S02]  /*cfc0*/  ISETP.GT.AND P0, PT, R152, 0x2d, PT ;  /* 0x0000002d9800780c */ /* 0x000fc40003f04270 */
[----:B------:R-:W-:Y:S02]  /*cfd0*/  PRMT R247, RZ, 0x7610, R247 ;  /* 0x00007610fff77816 */ /* 0x000fe400000000f7 */
[----:B------:R-:W-:-:S09]  /*cfe0*/  PRMT R244, RZ, 0x7610, R244 ;  /* 0x00007610fff47816 */ /* 0x000fd200000000f4 */
[----:B----4-:R-:W-:-:S04]  /*cff0*/  @P0 LOP3.LUT R155, R155, R154, RZ, 0x3c, !PT ;  /* 0x0000009a9b9b0212 */ /* 0x010fc800078e3cff */
[----:B------:R-:W-:-:S04]  /*d000*/  @P0 LOP3.LUT R154, R155, R154, RZ, 0x3c, !PT ;  /* 0x0000009a9b9a0212 */ /* 0x000fc800078e3cff */
[----:B------:R-:W-:-:S05]  /*d010*/  @P0 LOP3.LUT R155, R155, R154, RZ, 0x3c, !PT ;  /* 0x0000009a9b9b0212 */ /* 0x000fca00078e3cff */
[----:B------:R0:W4:Y:S02]  /*d020*/  @P0 LDG.E.U16 R247, desc[UR60][R154.64] ;  /* 0x0000003c9af70981 */ /* 0x000124000c1e1500 */
[----:B0-----:R-:W-:Y:S02]  /*d030*/  @P0 IMAD.MOV.U32 R154, RZ, RZ, R164 ;  /* 0x000000ffff9a0224 */ /* 0x001fe400078e00a4 */
[----:B------:R-:W-:-:S05]  /*d040*/  @P0 IMAD.MOV.U32 R155, RZ, RZ, R166 ;  /* 0x000000ffff9b0224 */ /* 0x000fca00078e00a6 */
[----:B------:R-:W3:Y:S04]  /*d050*/  @P0 LDG.E.U16 R244, desc[UR60][R154.64] ;  /* 0x0000003c9af40981 */ /* 0x000ee8000c1e1500 */
[----:B----4-:R0:W-:Y:S04]  /*d060*/  STL [R1+0x58], R247 ;  /* 0x000058f701007387 */ /* 0x0101e80000100800 */
[----:B0-----:R-:W4:Y:S04]  /*d070*/  LDL.LU R247, [R1+0xdac] ;  /* 0x000dac0001f77983 */ /* 0x001f280000300800 */
[----:B------:R-:W2:Y:S04]  /*d080*/  LDL R166, [R1+0x8f4] ;  /* 0x0008f40001a67983 */ /* 0x000ea80000100800 */
[----:B------:R-:W4:Y:S04]  /*d090*/  LDL R164, [R1+0x8f8] ;  /* 0x0008f80001a47983 */ /* 0x000f280000100800 */
[----:B---3--:R0:W-:Y:S04]  /*d0a0*/  STL [R1+0x54], R244 ;  /* 0x000054f401007387 */ /* 0x0081e80000100800 */
[----:B0-----:R-:W3:Y:S04]  /*d0b0*/  LDL.LU R244, [R1+0xda8] ;  /* 0x000da80001f47983 */ /* 0x001ee80000300800 */
[----:B------:R-:W2:Y:S04]  /*d0c0*/  LDL R154, [R1+0x90c] ;  /* 0x00090c00019a7983 */ /* 0x000ea80000100800 */
[----:B------:R-:W2:Y:S01]  /*d0d0*/  LDL R155, [R1+0x910] ;  /* 0x00091000019b7983 */ /* 0x000ea20000100800 */
[----:B------:R-:W-:-:S02]  /*d0e0*/  ISETP.GT.AND P1, PT, R152, 0x2e, PT ;  /* 0x0000002e9800780c */ /* 0x000fc40003f24270 */
[----:B------:R-:W-:-:S11]  /*d0f0*/  PRMT R240, RZ, 0x7610, R240 ;  /* 0x00007610fff07816 */ /* 0x000fd600000000f0 */
[----:B--2---:R-:W-:-:S04]  /*d100*/  @P1 LOP3.LUT R155, R155, R154, RZ, 0x3c, !PT ;  /* 0x0000009a9b9b1212 */ /* 0x004fc800078e3cff */
[----:B------:R-:W-:-:S04]  /*d110*/  @P1 LOP3.LUT R154, R155, R154, RZ, 0x3c, !PT ;  /* 0x0000009a9b9a1212 */ /* 0x000fc800078e3cff */
[----:B------:R-:W-:-:S05]  /*d120*/  @P1 LOP3.LUT R155, R155, R154, RZ, 0x3c, !PT ;  /* 0x0000009a9b9b1212 */ /* 0x000fca00078e3cff */
[----:B------:R0:W2:Y:S01]  /*d130*/  @P1 LDG.E.U16 R240, desc[UR60][R154.64] ;  /* 0x0000003c9af01981 */ /* 0x0000a2000c1e1500 */
[----:B------:R-:W-:Y:S01]  /*d140*/  PRMT R159, RZ, 0x7610, R159 ;  /* 0x00007610ff9f7816 */ /* 0x000fe2000000009f */
[----:B0-----:R-:W-:Y:S02]  /*d150*/  @P1 IMAD.MOV.U32 R154, RZ, RZ, R184 ;  /* 0x000000ffff9a1224 */ /* 0x001fe400078e00b8 */
[----:B------:R-:W-:-:S05]  /*d160*/  @P1 IMAD.MOV.U32 R155, RZ, RZ, R193 ;  /* 0x000000ffff9b1224 */ /* 0x000fca00078e00c1 */
[----:B------:R0:W3:Y:S04]  /*d170*/  @P1 LDG.E.U16 R159, desc[UR60][R154.64] ;  /* 0x0000003c9a9f1981 */ /* 0x0000e8000c1e1500 */
[----:B--2---:R1:W-:Y:S04]  /*d180*/  STL [R1+0x1c0], R240 ;  /* 0x0001c0f001007387 */ /* 0x0043e80000100800 */
[----:B-1----:R-:W2:Y:S04]  /*d190*/  LDL.LU R240, [R1+0xda4] ;  /* 0x000da40001f07983 */ /* 0x002ea80000300800 */
[----:B------:R-:W0:Y:S04]  /*d1a0*/  LDL R154, [R1+0x8fc] ;  /* 0x0008fc00019a7983 */ /* 0x000e280000100800 */
[----:B------:R-:W0:Y:S01]  /*d1b0*/  LDL R155, [R1+0x900] ;  /* 0x00090000019b7983 */ /* 0x000e220000100800 */
[----:B------:R-:W-:-:S02]  /*d1c0*/  ISETP.GT.AND P2, PT, R152, 0x2f, PT ;  /* 0x0000002f9800780c */ /* 0x000fc40003f44270 */
[----:B------:R-:W-:Y:S01]  /*d1d0*/  PRMT R238, RZ, 0x7610, R238 ;  /* 0x00007610ffee7816 */ /* 0x000fe200000000ee */
[----:B------:R-:W2:Y:S01]  /*d1e0*/  LDL R184, [R1+0x8e8] ;  /* 0x0008e80001b87983 */ /* 0x000ea20000100800 */
[----:B------:R-:W-:-:S03]  /*d1f0*/  PRMT R234, RZ, 0x7610, R234 ;  /* 0x00007610ffea7816 */ /* 0x000fc600000000ea */
[----:B------:R-:W2:Y:S06]  /*d200*/  LDL R193, [R1+0x8dc] ;  /* 0x0008dc0001c17983 */ /* 0x000eac0000100800 */
[----:B0-----:R-:W-:-:S04]  /*d210*/  @P2 LOP3.LUT R155, R155, R154, RZ, 0x3c, !PT ;  /* 0x0000009a9b9b2212 */ /* 0x001fc800078e3cff */
[----:B------:R-:W-:-:S04]  /*d220*/  @P2 LOP3.LUT R154, R155, R154, RZ, 0x3c, !PT ;  /* 0x0000009a9b9a2212 */ /* 0x000fc800078e3cff */
[----:B------:R-:W-:-:S05]  /*d230*/  @P2 LOP3.LUT R155, R155, R154, RZ, 0x3c, !PT ;  /* 0x0000009a9b9b2212 */ /* 0x000fca00078e3cff */
[----:B------:R4:W2:Y:S02]  /*d240*/  @P2 LDG.E.U16 R238, desc[UR60][R154.64] ;  /* 0x0000003c9aee2981 */ /* 0x0008a4000c1e1500 */
[----:B----4-:R-:W-:Y:S02]  /*d250*/  @P2 IMAD.MOV.U32 R154, RZ, RZ, R164 ;  /* 0x000000ffff9a2224 */ /* 0x010fe400078e00a4 */
[----:B------:R-:W-:-:S05]  /*d260*/  @P2 IMAD.MOV.U32 R155, RZ, RZ, R166 ;  /* 0x000000ffff9b2224 */ /* 0x000fca00078e00a6 */
[----:B------:R-:W4:Y:S04]  /*d270*/  @P2 LDG.E.U16 R234, desc[UR60][R154.64] ;  /* 0x0000003c9aea2981 */ /* 0x000f28000c1e1500 */
[----:B---3--:R0:W-:Y:S04]  /*d280*/  STL [R1+0x1bc], R159 ;  /* 0x0001bc9f01007387 */ /* 0x0081e80000100800 */
[----:B0-----:R-:W3:Y:S04]  /*d290*/  LDL R159, [R1+0x8e0] ;  /* 0x0008e000019f7983 */ /* 0x001ee80000100800 */
[----:B--2---:R0:W-:Y:S04]  /*d2a0*/  STL [R1+0x1b8], R238 ;  /* 0x0001b8ee01007387 */ /* 0x0041e80000100800 */
[----:B0-----:R-:W2:Y:S04]  /*d2b0*/  LDL.LU R238, [R1+0xda0] ;  /* 0x000da00001ee7983 */ /* 0x001ea80000300800 */
[----:B------:R-:W2:Y:S04]  /*d2c0*/  LDL R166, [R1+0x8d4] ;  /* 0x0008d40001a67983 */ /* 0x000ea80000100800 */
[----:B------:R-:W2:Y:S04]  /*d2d0*/  LDL R164, [R1+0x8d8] ;  /* 0x0008d80001a47983 */ /* 0x000ea80000100800 */
[----:B----4-:R0:W-:Y:S04]  /*d2e0*/  STL [R1+0x1b4], R234 ;  /* 0x0001b4ea01007387 */ /* 0x0101e80000100800 */
[----:B0-----:R-:W4:Y:S04]  /*d2f0*/  LDL.LU R234, [R1+0xd9c] ;  /* 0x000d9c0001ea7983 */ /* 0x001f280000300800 */
[----:B------:R-:W3:Y:S04]  /*d300*/  LDL R154, [R1+0x8ec] ;  /* 0x0008ec00019a7983 */ /* 0x000ee80000100800 */
[----:B------:R-:W3:Y:S01]  /*d310*/  LDL R155, [R1+0x8f0] ;  /* 0x0008f000019b7983 */ /* 0x000ee20000100800 */
[----:B------:R-:W-:-:S02]  /*d320*/  ISETP.GT.AND P0, PT, R152, 0x30, PT ;  /* 0x000000309800780c */ /* 0x000fc40003f04270 */
[----:B------:R-:W-:-:S11]  /*d330*/  PRMT R231, RZ, 0x7610, R231 ;  /* 0x00007610ffe77816 */ /* 0x000fd600000000e7 */
[----:B---3--:R-:W-:-:S04]  /*d340*/  @P0 LOP3.LUT R155, R155, R154, RZ, 0x3c, !PT ;  /* 0x0000009a9b9b0212 */ /* 0x008fc800078e3cff */
[----:B------:R-:W-:-:S04]  /*d350*/  @P0 LOP3.LUT R154, R155, R154, RZ, 0x3c, !PT ;  /* 0x0000009a9b9a0212 */ /* 0x000fc800078e3cff */
[----:B------:R-:W-:-:S05]  /*d360*/  @P0 LOP3.LUT R155, R155, R154, RZ, 0x3c, !PT ;  /* 0x0000009a9b9b0212 */ /* 0x000fca00078e3cff */
[----:B------:R-:W3:Y:S01]  /*d370*/  @P0 LDG.E.U16 R231, desc[UR60][R154.64] ;  /* 0x0000003c9ae70981 */ /* 0x000ee2000c1e1500 */
[----:B------:R-:W-:-:S03]  /*d380*/  PRMT R228, RZ, 0x7610, R228 ;  /* 0x00007610ffe47816 */ /* 0x000fc600000000e4 */
[----:B---3--:R0:W-:Y:S04]  /*d390*/  STL [R1+0x50], R231 ;  /* 0x000050e701007387 */ /* 0x0081e80000100800 */
[----:B0-----:R-:W3:Y:S04]  /*d3a0*/  LDL.LU R231, [R1+0xd98] ;  /* 0x000d980001e77983 */ /* 0x001ee80000300800 */
[----:B------:R-:W2:Y:S01]  /*d3b0*/  LDL R155, [R1+0x8e4] ;  /* 0x0008e400019b7983 */ /* 0x000ea20000100800 */
[----:B------:R-:W-:Y:S01]  /*d3c0*/  @P0 IMAD.MOV.U32 R154, RZ, RZ, R184 ;  /* 0x000000ffff9a0224 */ /* 0x000fe200078e00b8 */
[----:B------:R-:W-:-:S02]  /*d3d0*/  ISETP.GT.AND P1, PT, R152, 0x31, PT ;  /* 0x000000319800780c */ /* 0x000fc40003f24270 */
[----:B------:R-:W-:Y:S01]  /*d3e0*/  PRMT R185, RZ, 0x7610, R185 ;  /* 0x00007610ffb97816 */ /* 0x000fe200000000b9 */
[----:B------:R-:W4:Y:S04]  /*d3f0*/  LDL R184, [R1+0x8d0] ;  /* 0x0008d00001b87983 */ /* 0x000f280000100800 */
[----:B--2---:R0:W2:Y:S01]  /*d400*/  @P0 LDG.E.U16 R228, desc[UR60][R154.64] ;  /* 0x0000003c9ae40981 */ /* 0x0040a2000c1e1500 */
[----:B------:R-:W-:-:S05]  /*d410*/  PRMT R162, RZ, 0x7610, R162 ;  /* 0x00007610ffa27816 */ /* 0x000fca00000000a2 */
[----:B0-----:R-:W-:Y:S02]  /*d420*/  @P1 IMAD.MOV.U32 R154, RZ, RZ, R159 ;  /* 0x000000ffff9a1224 */ /* 0x001fe400078e009f */
[----:B------:R-:W-:-:S05]  /*d430*/  @P1 IMAD.MOV.U32 R155, RZ, RZ, R193 ;  /* 0x000000ffff9b1224 */ /* 0x000fca00078e00c1 */
[----:B------:R0:W3:Y:S02]  /*d440*/  @P1 LDG.E.U16 R185, desc[UR60][R154.64] ;  /* 0x0000003c9ab91981 */ /* 0x0000e4000c1e1500 */
[----:B0-----:R-:W-:Y:S02]  /*d450*/  @P1 IMAD.MOV.U32 R154, RZ, RZ, R164 ;  /* 0x000000ffff9a1224 */ /* 0x001fe400078e00a4 */
[----:B------:R-:W-:-:S05]  /*d460*/  @P1 IMAD.MOV.U32 R155, RZ, RZ, R166 ;  /* 0x000000ffff9b1224 */ /* 0x000fca00078e00a6 */
[----:B------:R4:W3:Y:S04]  /*d470*/  @P1 LDG.E.U16 R162, desc[UR60][R154.64] ;  /* 0x0000003c9aa21981 */ /* 0x0008e8000c1e1500 */
[----:B--2---:R0:W-:Y:S04]  /*d480*/  STL [R1+0x4c], R228 ;  /* 0x00004ce401007387 */ /* 0x0041e80000100800 */
[----:B0-----:R-:W2:Y:S04]  /*d490*/  LDL.LU R228, [R1+0xd94] ;  /* 0x000d940001e47983 */ /* 0x001ea80000300800 */
[----:B------:R-:W2:Y:S04]  /*d4a0*/  LDL R155, [R1+0x8cc] ;  /* 0x0008cc00019b7983 */ /* 0x000ea80000100800 */
[----:B------:R-:W2:Y:S04]  /*d4b0*/  LDL R193, [R1+0x8c4] ;  /* 0x0008c40001c17983 */ /* 0x000ea80000100800 */
[----:B------:R-:W2:Y:S01]  /*d4c0*/  LDL R159, [R1+0x8c8] ;  /* 0x0008c800019f7983 */ /* 0x000ea20000100800 */
[----:B------:R-:W-:-:S02]  /*d4d0*/  ISETP.GT.AND P2, PT, R152, 0x32, PT ;  /* 0x000000329800780c */ /* 0x000fc40003f44270 */
[----:B------:R-:W-:Y:S01]  /*d4e0*/  PRMT R183, RZ, 0x7610, R183 ;  /* 0x00007610ffb77816 */ /* 0x000fe200000000b7 */
[----:B------:R-:W2:Y:S01]  /*d4f0*/  LDL R166, [R1+0x8bc] ;  /* 0x0008bc0001a67983 */ /* 0x000ea20000100800 */
[----:B------:R-:W-:-:S03]  /*d500*/  PRMT R156, RZ, 0x7610, R156 ;  /* 0x00007610ff9c7816 */ /* 0x000fc6000000009c */
[----:B------:R-:W2:Y:S06]  /*d510*/  LDL R164, [R1+0x8c0] ;  /* 0x0008c00001a47983 */ /* 0x000eac0000100800 */
[----:B----4-:R-:W-:Y:S01]  /*d520*/  @P2 IMAD.MOV.U32 R154, RZ, RZ, R184 ;  /* 0x000000ffff9a2224 */ /* 0x010fe200078e00b8 */
[----:B---3--:R0:W-:Y:S04]  /*d530*/  STL [R1+0x48], R185 ;  /* 0x000048b901007387 */ /* 0x0081e80000100800 */
[----:B0-----:R-:W3:Y:S04]  /*d540*/  LDL R185, [R1+0x8b4] ;  /* 0x0008b40001b97983 */ /* 0x001ee80000100800 */
[----:B------:R0:W-:Y:S01]  /*d550*/  STL [R1+0x44], R162 ;  /* 0x000044a201007387 */ /* 0x0001e20000100800 */
[----:B------:R-:W-:-:S03]  /*d560*/  ISETP.GT.AND P0, PT, R152, 0x33, PT ;  /* 0x000000339800780c */ /* 0x000fc60003f04270 */
[----:B------:R-:W4:Y:S04]  /*d570*/  LDL R184, [R1+0x8ac] ;  /* 0x0008ac0001b87983 */ /* 0x000f280000100800 */
[----:B0-----:R-:W4:Y:S04]  /*d580*/  LDL R162, [R1+0x8b8] ;  /* 0x0008b80001a27983 */ /* 0x001f280000100800 */
[----:B--2---:R0:W2:Y:S02]  /*d590*/  @P2 LDG.E.U16 R183, desc[UR60][R154.64] ;  /* 0x0000003c9ab72981 */ /* 0x0040a4000c1e1500 */
[----:B0-----:R-:W-:-:S02]  /*d5a0*/  @P2 IMAD.MOV.U32 R154, RZ, RZ, R159 ;  /* 0x000000ffff9a2224 */ /* 0x001fc400078e009f */
[----:B------:R-:W-:-:S05]  /*d5b0*/  @P2 IMAD.MOV.U32 R155, RZ, RZ, R193 ;  /* 0x000000ffff9b2224 */ /* 0x000fca00078e00c1 */
[----:B------:R0:W2:Y:S01]  /*d5c0*/  @P2 LDG.E.U16 R156, desc[UR60][R154.64] ;  /* 0x0000003c9a9c2981 */ /* 0x0000a2000c1e1500 */
[----:B------:R-:W-:Y:S02]  /*d5d0*/  PRMT R192, RZ, 0x7610, R192 ;  /* 0x00007610ffc07816 */ /* 0x000fe400000000c0 */
[----:B------:R-:W-:Y:S01]  /*d5e0*/  PRMT R161, RZ, 0x7610, R161 ;  /* 0x00007610ffa17816 */ /* 0x000fe200000000a1 */
[----:B0-----:R-:W-:Y:S02]  /*d5f0*/  @P0 IMAD.MOV.U32 R154, RZ, RZ, R164 ;  /* 0x000000ffff9a0224 */ /* 0x001fe400078e00a4 */
[----:B------:R-:W-:-:S05]  /*d600*/  @P0 IMAD.MOV.U32 R155, RZ, RZ, R166 ;  /* 0x000000ffff9b0224 */ /* 0x000fca00078e00a6 */
[----:B------:R3:W2:Y:S02]  /*d610*/  @P0 LDG.E.U16 R192, desc[UR60][R154.64] ;  /* 0x0000003c9ac00981 */ /* 0x0006a4000c1e1500 */
[----:B---3--:R-:W-:Y:S02]  /*d620*/  @P0 IMAD.MOV.U32 R155, RZ, RZ, R185 ;  /* 0x000000ffff9b0224 */ /* 0x008fe400078e00b9 */
[----:B----4-:R-:W-:-:S05]  /*d630*/  @P0 IMAD.MOV.U32 R154, RZ, RZ, R162 ;  /* 0x000000ffff9a0224 */ /* 0x010fca00078e00a2 */
[----:B------:R0:W3:Y:S04]  /*d640*/  @P0 LDG.E.U16 R161, desc[UR60][R154.64] ;  /* 0x0000003c9aa10981 */ /* 0x0000e8000c1e1500 */
[----:B--2---:R1:W-:Y:S04]  /*d650*/  STL [R1+0x40], R183 ;  /* 0x000040b701007387 */ /* 0x0043e80000100800 */
[----:B------:R-:W2:Y:S04]  /*d660*/  LDL R159, [R1+0x8a4] ;  /* 0x0008a400019f7983 */ /* 0x000ea80000100800 */
[----:B-1----:R-:W4:Y:S04]  /*d670*/  LDL R183, [R1+0x8b0] ;  /* 0x0008b00001b77983 */ /* 0x002f280000100800 */
[----:B------:R1:W-:Y:S04]  /*d680*/  STL [R1+0x3c], R156 ;  /* 0x00003c9c01007387 */ /* 0x0003e80000100800 */
[----:B------:R-:W2:Y:S04]  /*d690*/  LDL R166, [R1+0x89c] ;  /* 0x00089c0001a67983 */ /* 0x000ea80000100800 */
[----:B------:R-:W2:Y:S04]  /*d6a0*/  LDL R164, [R1+0x8a0] ;  /* 0x0008a00001a47983 */ /* 0x000ea80000100800 */
[----:B-1----:R-:W2:Y:S01]  /*d6b0*/  LDL R156, [R1+0x8a8] ;  /* 0x0008a800019c7983 */ /* 0x002ea20000100800 */
[----:B------:R-:W-:-:S02]  /*d6c0*/  ISETP.GT.AND P1, PT, R152, 0x34, PT ;  /* 0x000000349800780c */ /* 0x000fc40003f24270 */
[----:B------:R-:W-:Y:S01]  /*d6d0*/  ISETP.GT.AND P2, PT, R152, 0x35, PT ;  /* 0x000000359800780c */ /* 0x000fe20003f44270 */
[----:B------:R-:W2:Y:S01]  /*d6e0*/  LDL R162, [R1+0x894] ;  /* 0x0008940001a27983 */ /* 0x000ea20000100800 */
[----:B------:R-:W-:Y:S02]  /*d6f0*/  PRMT R182, RZ, 0x7610, R182 ;  /* 0x00007610ffb67816 */ /* 0x000fe400000000b6 */
[----:B------:R-:W-:-:S07]  /*d700*/  PRMT R178, RZ, 0x7610, R178 ;  /* 0x00007610ffb27816 */ /* 0x000fce00000000b2 */
[----:B0-----:R-:W-:Y:S01]  /*d710*/  @P1 IMAD.MOV.U32 R155, RZ, RZ, R184 ;  /* 0x000000ffff9b1224 */ /* 0x001fe200078e00b8 */
[----:B------:R-:W-:Y:S01]  /*d720*/  PRMT R174, RZ, 0x7610, R174 ;  /* 0x00007610ffae7816 */ /* 0x000fe200000000ae */
[----:B---3--:R0:W-:Y:S04]  /*d730*/  STL [R1+0x34], R161 ;  /* 0x000034a101007387 */ /* 0x0081e80000100800 */
[----:B0-----:R-:W3:Y:S01]  /*d740*/  LDL R161, [R1+0x898] ;  /* 0x0008980001a17983 */ /* 0x001ee20000100800 */
[----:B----4-:R-:W-:-:S05]  /*d750*/  @P1 IMAD.MOV.U32 R154, RZ, RZ, R183 ;  /* 0x000000ffff9a1224 */ /* 0x010fca00078e00b7 */
[----:B------:R2:W4:Y:S02]  /*d760*/  @P1 LDG.E.U16 R182, desc[UR60][R154.64] ;  /* 0x0000003c9ab61981 */ /* 0x000524000c1e1500 */
[----:B--2---:R-:W-:Y:S02]  /*d770*/  @P1 IMAD.MOV.U32 R155, RZ, RZ, R159 ;  /* 0x000000ffff9b1224 */ /* 0x004fe400078e009f */
[----:B------:R-:W2:Y:S01]  /*d780*/  LDL R159, [R1+0x88c] ;  /* 0x00088c00019f7983 */ /* 0x000ea20000100800 */
[----:B------:R-:W-:-:S03]  /*d790*/  @P1 IMAD.MOV.U32 R154, RZ, RZ, R156 ;  /* 0x000000ffff9a1224 */ /* 0x000fc600078e009c */
[----:B------:R-:W4:Y:S04]  /*d7a0*/  LDL R156, [R1+0x890] ;  /* 0x00089000019c7983 */ /* 0x000f280000100800 */
[----:B------:R0:W2:Y:S02]  /*d7b0*/  @P1 LDG.E.U16 R178, desc[UR60][R154.64] ;  /* 0x0000003c9ab21981 */ /* 0x0000a4000c1e1500 */
[----:B0-----:R-:W-:Y:S02]  /*d7c0*/  @P2 IMAD.MOV.U32 R154, RZ, RZ, R164 ;  /* 0x000000ffff9a2224 */ /* 0x001fe400078e00a4 */
[----:B------:R-:W-:Y:S01]  /*d7d0*/  @P2 IMAD.MOV.U32 R155, RZ, RZ, R166 ;  /* 0x000000ffff9b2224 */ /* 0x000fe200078e00a6 */
[----:B------:R-:W4:Y:S04]  /*d7e0*/  LDL R164, [R1+0x888] ;  /* 0x0008880001a47983 */ /* 0x000f280000100800 */
[----:B------:R3:W4:Y:S04]  /*d7f0*/  @P2 LDG.E.U16 R174, desc[UR60][R154.64] ;  /* 0x0000003c9aae2981 */ /* 0x000728000c1e1500 */
[----:B------:R-:W4:Y:S01]  /*d800*/  LDL R166, [R1+0x884] ;  /* 0x0008840001a67983 */ /* 0x000f220000100800 */
[----:B------:R-:W-:-:S02]  /*d810*/  ISETP.GT.AND P0, PT, R152, 0x36, PT ;  /* 0x000000369800780c */ /* 0x000fc40003f04270 */
[----:B------:R-:W-:Y:S01]  /*d820*/  PRMT R181, RZ, 0x7610, R181 ;  /* 0x00007610ffb57816 */ /* 0x000fe200000000b5 */
[----:B---3--:R-:W-:Y:S02]  /*d830*/  @P2 IMAD.MOV.U32 R154, RZ, RZ, R161 ;  /* 0x000000ffff9a2224 */ /* 0x008fe400078e00a1 */
[----:B------:R-:W-:-:S05]  /*d840*/  @P2 IMAD.MOV.U32 R155, RZ, RZ, R162 ;  /* 0x000000ffff9b2224 */ /* 0x000fca00078e00a2 */
[----:B------:R0:W3:Y:S04]  /*d850*/  @P2 LDG.E.U16 R181, desc[UR60][R154.64] ;  /* 0x0000003c9ab52981 */ /* 0x0000e8000c1e1500 */
[----:B--2---:R1:W-:Y:S04]  /*d860*/  STL [R1+0x2c], R178 ;  /* 0x00002cb201007387 */ /* 0x0043e80000100800 */
[----:B-1----:R-:W2:Y:S04]  /*d870*/  LDL R178, [R1+0x87c] ;  /* 0x00087c0001b27983 */ /* 0x002ea80000100800 */
[----:B----4-:R1:W-:Y:S04]  /*d880*/  STL [R1+0x28], R174 ;  /* 0x000028ae01007387 */ /* 0x0103e80000100800 */
[----:B------:R-:W4:Y:S04]  /*d890*/  LDL R162, [R1+0x874] ;  /* 0x0008740001a27983 */ /* 0x000f280000100800 */
[----:B------:R-:W3:Y:S04]  /*d8a0*/  LDL R161, [R1+0x878] ;  /* 0x0008780001a17983 */ /* 0x000ee80000100800 */
[----:B-1----:R-:W4:Y:S01]  /*d8b0*/  LDL R174, [R1+0x880] ;  /* 0x0008800001ae7983 */ /* 0x002f220000100800 */
[----:B0-----:R-:W-:-:S02]  /*d8c0*/  @P0 IMAD.MOV.U32 R154, RZ, RZ, R156 ;  /* 0x000000ffff9a0224 */ /* 0x001fc400078e009c */
[----:B------:R-:W-:Y:S01]  /*d8d0*/  @P0 IMAD.MOV.U32 R155, RZ, RZ, R159 ;  /* 0x000000ffff9b0224 */ /* 0x000fe200078e009f */
[----:B------:R-:W-:Y:S04]  /*d8e0*/  STL [R1+0x38], R192 ;  /* 0x000038c001007387 */ /* 0x000fe80000100800 */
[----:B------:R-:W3:Y:S04]  /*d8f0*/  LDL R159, [R1+0x86c] ;  /* 0x00086c00019f7983 */ /* 0x000ee80000100800 */
[----:B------:R-:W3:Y:S01]  /*d900*/  LDL R156, [R1+0x870] ;  /* 0x00087000019c7983 */ /* 0x000ee20000100800 */
[----:B------:R-:W-:-:S02]  /*d910*/  ISETP.GT.AND P1, PT, R152, 0x37, PT ;  /* 0x000000379800780c */ /* 0x000fc40003f24270 */
[----:B------:R-:W-:Y:S02]  /*d920*/  PRMT R180, RZ, 0x7610, R180 ;  /* 0x00007610ffb47816 */ /* 0x000fe400000000b4 */
[----:B------:R-:W-:-:S04]  /*d930*/  PRMT R179, RZ, 0x7610, R179 ;  /* 0x00007610ffb37816 */ /* 0x000fc800000000b3 */
[----:B------:R0:W3:Y:S01]  /*d940*/  @P0 LDG.E.U16 R180, desc[UR60][R154.64] ;  /* 0x0000003c9ab40981 */ /* 0x0000e2000c1e1500 */
[----:B------:R-:W-:Y:S02]  /*d950*/  ISETP.GT.AND P2, PT, R152, 0x38, PT ;  /* 0x000000389800780c */ /* 0x000fe40003f44270 */
[----:B------:R-:W-:Y:S01]  /*d960*/  PRMT R190, RZ, 0x7610, R190 ;  /* 0x00007610ffbe7816 */ /* 0x000fe200000000be */
[----:B0-----:R-:W-:Y:S02]  /*d970*/  @P0 IMAD.MOV.U32 R154, RZ, RZ, R164 ;  /* 0x000000ffff9a0224 */ /* 0x001fe400078e00a4 */
[----:B------:R-:W-:Y:S01]  /*d980*/  @P0 IMAD.MOV.U32 R155, RZ, RZ, R166 ;  /* 0x000000ffff9b0224 */ /* 0x000fe200078e00a6 */
[----:B------:R-:W-:Y:S01]  /*d990*/  PRMT R191, RZ, 0x7610, R191 ;  /* 0x00007610ffbf7816 */ /* 0x000fe200000000bf */
[----:B------:R-:W3:Y:S04]  /*d9a0*/  LDL R166, [R1+0x864] ;  /* 0x0008640001a67983 */ /* 0x000ee80000100800 */
[----:B------:R2:W3:Y:S01]  /*d9b0*/  @P0 LDG.E.U16 R179, desc[UR60][R154.64] ;  /* 0x0000003c9ab30981 */ /* 0x0004e2000c1e1500 */
[----:B------:R-:W-:-:S03]  /*d9c0*/  PRMT R172, RZ, 0x7610, R172 ;  /* 0x00007610ffac7816 */ /* 0x000fc600000000ac */
[----:B------:R-:W3:Y:S01]  /*d9d0*/  LDL R164, [R1+0x868] ;  /* 0x0008680001a47983 */ /* 0x000ee20000100800 */
[----:B--2---:R-:W-:Y:S02]  /*d9e0*/  @P1 IMAD.MOV.U32 R155, RZ, RZ, R178 ;  /* 0x000000ffff9b1224 */ /* 0x004fe400078e00b2 */
[----:B----4-:R-:W-:-:S05]  /*d9f0*/  @P1 IMAD.MOV.U32 R154, RZ, RZ, R174 ;  /* 0x000000ffff9a1224 */ /* 0x010fca00078e00ae */
[----:B------:R3:W2:Y:S02]  /*da00*/  @P1 LDG.E.U16 R190, desc[UR60][R154.64] ;  /* 0x0000003c9abe1981 */ /* 0x0006a4000c1e1500 */
[----:B---3--:R-:W-:Y:S02]  /*da10*/  @P1 IMAD.MOV.U32 R154, RZ, RZ, R161 ;  /* 0x000000ffff9a1224 */ /* 0x008fe400078e00a1 */
[----:B------:R-:W-:-:S05]  /*da20*/  @P1 IMAD.MOV.U32 R155, RZ, RZ, R162 ;  /* 0x000000ffff9b1224 */ /* 0x000fca00078e00a2 */
[----:B------:R0:W3:Y:S02]  /*da30*/  @P1 LDG.E.U16 R191, desc[UR60][R154.64] ;  /* 0x0000003c9abf1981 */ /* 0x0000e4000c1e1500 */
[----:B0-----:R-:W-:Y:S02]  /*da40*/  @P2 IMAD.MOV.U32 R154, RZ, RZ, R156 ;  /* 0x000000ffff9a2224 */ /* 0x001fe400078e009c */
[----:B------:R-:W-:-:S05]  /*da50*/  @P2 IMAD.MOV.U32 R155, RZ, RZ, R159 ;  /* 0x000000ffff9b2224 */ /* 0x000fca00078e009f */
[----:B------:R-:W4:Y:S04]  /*da60*/  @P2 LDG.E.U16 R172, desc[UR60][R154.64] ;  /* 0x0000003c9aac2981 */ /* 0x000f28000c1e1500 */
[----:B------:R-:W-:Y:S04]  /*da70*/  STL [R1+0x30], R182 ;  /* 0x000030b601007387 */ /* 0x000fe80000100800 */
[----:B--2---:R-:W-:Y:S04]  /*da80*/  STL [R1+0xd0c], R190 ;  /* 0x000d0cbe01007387 */ /* 0x004fe80000100800 */
[----:B------:R-:W2:Y:S04]  /*da90*/  LDL R162, [R1+0x85c] ;  /* 0x00085c0001a27983 */ /* 0x000ea80000100800 */
[----:B------:R-:W2:Y:S04]  /*daa0*/  LDL R161, [R1+0x860] ;  /* 0x0008600001a17983 */ /* 0x000ea80000100800 */
[----:B---3--:R-:W-:Y:S04]  /*dab0*/  STL [R1+0xd10], R191 ;  /* 0x000d10bf01007387 */ /* 0x008fe80000100800 */
[----:B------:R-:W3:Y:S04]  /*dac0*/  LDL R159, [R1+0x854] ;  /* 0x00085400019f7983 */ /* 0x000ee80000100800 */
[----:B------:R-:W3:Y:S04]  /*dad0*/  LDL R156, [R1+0x858] ;  /* 0x00085800019c7983 */ /* 0x000ee80000100800 */
[----:B------:R-:W3:Y:S04]  /*dae0*/  LDL R174, [R1+0x84c] ;  /* 0x00084c0001ae7983 */ /* 0x000ee80000100800 */
[----:B------:R-:W-:Y:S04]  /*daf0*/  STL [R1+0x24], R181 ;  /* 0x000024b501007387 */ /* 0x000fe80000100800 */
[----:B----4-:R0:W-:Y:S04]  /*db00*/  STL [R1+0x20], R172 ;  /* 0x000020ac01007387 */ /* 0x0101e80000100800 */
[----:B0-----:R-:W4:Y:S01]  /*db10*/  LDL R172, [R1+0x850] ;  /* 0x0008500001ac7983 */ /* 0x001f220000100800 */
[----:B------:R-:W-:-:S02]  /*db20*/  @P2 IMAD.MOV.U32 R154, RZ, RZ, R164 ;  /* 0x000000ffff9a2224 */ /* 0x000fc400078e00a4 */
[----:B------:R-:W-:Y:S01]  /*db30*/  @P2 IMAD.MOV.U32 R155, RZ, RZ, R166 ;  /* 0x000000ffff9b2224 */ /* 0x000fe200078e00a6 */
[----:B------:R-:W4:Y:S04]  /*db40*/  LDL R164, [R1+0x848] ;  /* 0x0008480001a47983 */ /* 0x000f280000100800 */
[----:B------:R-:W4:Y:S01]  /*db50*/  LDL R166, [R1+0x844] ;  /* 0x0008440001a67983 */ /* 0x000f220000100800 */
[C---:B------:R-:W-:Y:S02]  /*db60*/  ISETP.GT.AND P0, PT, R152.reuse, 0x39, PT ;  /* 0x000000399800780c */ /* 0x040fe40003f04270 */
[----:B------:R-:W-:Y:S02]  /*db70*/  PRMT R177, RZ, 0x7610, R177 ;  /* 0x00007610ffb17816 */ /* 0x000fe400000000b1 */
[----:B------:R-:W-:-:S02]  /*db80*/  ISETP.GT.AND P1, PT, R152, 0x3a, PT ;  /* 0x0000003a9800780c */ /* 0x000fc40003f24270 */
[----:B------:R-:W-:Y:S02]  /*db90*/  PRMT R176, RZ, 0x7610, R176 ;  /* 0x00007610ffb07816 */ /* 0x000fe400000000b0 */
[----:B------:R2:W4:Y:S01]  /*dba0*/  @P2 LDG.E.U16 R177, desc[UR60][R154.64] ;  /* 0x0000003c9ab12981 */ /* 0x000522000c1e1500 */
[----:B------:R-:W-:Y:S02]  /*dbb0*/  PRMT R175, RZ, 0x7610, R175 ;  /* 0x00007610ffaf7816 */ /* 0x000fe400000000af */
[----:B------:R-:W-:Y:S02]  /*dbc0*/  PRMT R167, RZ, 0x7610, R167 ;  /* 0x00007610ffa77816 */ /* 0x000fe400000000a7 */
[----:B--2---:R-:W-:Y:S02]  /*dbd0*/  @P0 IMAD.MOV.U32 R155, RZ, RZ, R162 ;  /* 0x000000ffff9b0224 */ /* 0x004fe400078e00a2 */
[----:B------:R-:W-:-:S05]  /*dbe0*/  @P0 IMAD.MOV.U32 R154, RZ, RZ, R161 ;  /* 0x000000ffff9a0224 */ /* 0x000fca00078e00a1 */
[----:B------:R3:W2:Y:S02]  /*dbf0*/  @P0 LDG.E.U16 R176, desc[UR60][R154.64] ;  /* 0x0000003c9ab00981 */ /* 0x0006a4000c1e1500 */
[----:B---3--:R-:W-:Y:S02]  /*dc00*/  @P0 IMAD.MOV.U32 R155, RZ, RZ, R159 ;  /* 0x000000ffff9b0224 */ /* 0x008fe400078e009f */
[----:B------:R-:W-:-:S05]  /*dc10*/  @P0 IMAD.MOV.U32 R154, RZ, RZ, R156 ;  /* 0x000000ffff9a0224 */ /* 0x000fca00078e009c */
[----:B------:R0:W3:Y:S02]  /*dc20*/  @P0 LDG.E.U16 R175, desc[UR60][R154.64] ;  /* 0x0000003c9aaf0981 */ /* 0x0000e4000c1e1500 */
[----:B0-----:R-:W-:Y:S02]  /*dc30*/  @P1 IMAD.MOV.U32 R155, RZ, RZ, R174 ;  /* 0x000000ffff9b1224 */ /* 0x001fe400078e00ae */
[----:B----4-:R-:W-:-:S05]  /*dc40*/  @P1 IMAD.MOV.U32 R154, RZ, RZ, R172 ;  /* 0x000000ffff9a1224 */ /* 0x010fca00078e00ac */
[----:B------:R0:W4:Y:S01]  /*dc50*/  @P1 LDG.E.U16 R167, desc[UR60][R154.64] ;  /* 0x0000003c9aa71981 */ /* 0x000122000c1e1500 */
[----:B------:R-:W-:-:S03]  /*dc60*/  PRMT R163, RZ, 0x7610, R163 ;  /* 0x00007610ffa37816 */ /* 0x000fc600000000a3 */
[----:B------:R-:W-:Y:S04]  /*dc70*/  STL [R1+0x1b0], R180 ;  /* 0x0001b0b401007387 */ /* 0x000fe80000100800 */
[----:B------:R-:W2:Y:S01]  /*dc80*/  LDL R162, [R1+0x83c] ;  /* 0x00083c0001a27983 */ /* 0x000ea20000100800 */
[----:B0-----:R-:W-:Y:S02]  /*dc90*/  @P1 IMAD.MOV.U32 R154, RZ, RZ, R164 ;  /* 0x000000ffff9a1224 */ /* 0x001fe400078e00a4 */
[----:B------:R-:W-:Y:S01]  /*dca0*/  @P1 IMAD.MOV.U32 R155, RZ, RZ, R166 ;  /* 0x000000ffff9b1224 */ /* 0x000fe200078e00a6 */
[----:B------:R-:W3:Y:S04]  /*dcb0*/  LDL R161, [R1+0x840] ;  /* 0x0008400001a17983 */ /* 0x000ee80000100800 */
[----:B------:R2:W3:Y:S04]  /*dcc0*/  @P1 LDG.E.U16 R163, desc[UR60][R154.64] ;  /* 0x0000003c9aa31981 */ /* 0x0004e8000c1e1500 */
[----:B------:R-:W-:Y:S04]  /*dcd0*/  STL [R1+0x1ac], R179 ;  /* 0x0001acb301007387 */ /* 0x000fe80000100800 */
[----:B------:R-:W3:Y:S04]  /*dce0*/  LDL R159, [R1+0x834] ;  /* 0x00083400019f7983 */ /* 0x000ee80000100800 */
[----:B------:R-:W3:Y:S04]  /*dcf0*/  LDL R156, [R1+0x838] ;  /* 0x00083800019c7983 */ /* 0x000ee80000100800 */
[----:B------:R-:W3:Y:S04]  /*dd00*/  LDL R172, [R1+0x82c] ;  /* 0x00082c0001ac7983 */ /* 0x000ee80000100800 */
[----:B------:R-:W3:Y:S04]  /*dd10*/  LDL R164, [R1+0x830] ;  /* 0x0008300001a47983 */ /* 0x000ee80000100800 */
[----:B------:R-:W3:Y:S01]  /*dd20*/  LDL R166, [R1+0x828] ;  /* 0x0008280001a67983 */ /* 0x000ee20000100800 */
[----:B------:R-:W-:-:S03]  /*dd30*/  ISETP.GT.AND P2, PT, R152, 0x3b, PT ;  /* 0x0000003b9800780c */ /* 0x000fc60003f44270 */
[----:B----4-:R0:W-:Y:S04]  /*dd40*/  STL [R1+0x10], R167 ;  /* 0x000010a701007387 */ /* 0x0101e80000100800 */
[----:B0-----:R-:W4:Y:S01]  /*dd50*/  LDL R167, [R1+0x824] ;  /* 0x0008240001a77983 */ /* 0x001f220000100800 */
[----:B------:R-:W-:-:S05]  /*dd60*/  PRMT R160, RZ, 0x7610, R160 ;  /* 0x00007610ffa07816 */ /* 0x000fca00000000a0 */
[----:B--2---:R-:W-:Y:S02]  /*dd70*/  @P2 IMAD.MOV.U32 R155, RZ, RZ, R162 ;  /* 0x000000ffff9b2224 */ /* 0x004fe400078e00a2 */
[----:B---3--:R-:W-:Y:S01]  /*dd80*/  @P2 IMAD.MOV.U32 R154, RZ, RZ, R161 ;  /* 0x000000ffff9a2224 */ /* 0x008fe200078e00a1 */
[----:B------:R0:W-:Y:S04]  /*dd90*/  STL [R1+0xc], R163 ;  /* 0x00000ca301007387 */ /* 0x0001e80000100800 */
[----:B------:R-:W2:Y:S04]  /*dda0*/  LDL R162, [R1+0x820] ;  /* 0x0008200001a27983 */ /* 0x000ea80000100800 */
[----:B------:R1:W3:Y:S04]  /*ddb0*/  @P2 LDG.E.U16 R160, desc[UR60][R154.64] ;  /* 0x0000003c9aa02981 */ /* 0x0002e8000c1e1500 */
[----:B0-----:R-:W3:Y:S01]  /*ddc0*/  LDL R163, [R1+0x81c] ;  /* 0x00081c0001a37983 */ /* 0x001ee20000100800 */
[----:B------:R-:W-:-:S02]  /*ddd0*/  ISETP.GT.AND P0, PT, R152, 0x3c, PT ;  /* 0x0000003c9800780c */ /* 0x000fc40003f04270 */
[----:B------:R-:W-:Y:S01]  /*dde0*/  PRMT R173, RZ, 0x7610, R173 ;  /* 0x00007610ffad7816 */ /* 0x000fe200000000ad */
[----:B-1----:R-:W-:Y:S02]  /*ddf0*/  @P2 IMAD.MOV.U32 R154, RZ, RZ, R156 ;  /* 0x000000ffff9a2224 */ /* 0x002fe400078e009c */
[----:B------:R-:W-:Y:S01]  /*de00*/  @P2 IMAD.MOV.U32 R155, RZ, RZ, R159 ;  /* 0x000000ffff9b2224 */ /* 0x000fe200078e009f */
[----:B------:R-:W-:-:S04]  /*de10*/  PRMT R168, RZ, 0x7610, R168 ;  /* 0x00007610ffa87816 */ /* 0x000fc800000000a8 */
[----:B------:R0:W3:Y:S01]  /*de20*/  @P2 LDG.E.U16 R173, desc[UR60][R154.64] ;  /* 0x0000003c9aad2981 */ /* 0x0000e2000c1e1500 */
[----:B------:R-:W-:Y:S02]  /*de30*/  PRMT R191, RZ, 0x7610, R191 ;  /* 0x00007610ffbf7816 */ /* 0x000fe400000000bf */
[----:B0-----:R-:W-:Y:S02]  /*de40*/  @P0 IMAD.MOV.U32 R154, RZ, RZ, R164 ;  /* 0x000000ffff9a0224 */ /* 0x001fe400078e00a4 */
[----:B------:R-:W-:-:S05]  /*de50*/  @P0 IMAD.MOV.U32 R155, RZ, RZ, R172 ;  /* 0x000000ffff9b0224 */ /* 0x000fca00078e00ac */
[----:B------:R0:W3:Y:S02]  /*de60*/  @P0 LDG.E.U16 R168, desc[UR60][R154.64] ;  /* 0x0000003c9aa80981 */ /* 0x0000e4000c1e1500 */
[----:B0-----:R-:W-:Y:S02]  /*de70*/  @P0 IMAD.MOV.U32 R154, RZ, RZ, R166 ;  /* 0x000000ffff9a0224 */ /* 0x001fe400078e00a6 */
[----:B----4-:R-:W-:-:S05]  /*de80*/  @P0 IMAD.MOV.U32 R155, RZ, RZ, R167 ;  /* 0x000000ffff9b0224 */ /* 0x010fca00078e00a7 */
[----:B------:R2:W4:Y:S01]  /*de90*/  @P0 LDG.E.U16 R191, desc[UR60][R154.64] ;  /* 0x0000003c9abf0981 */ /* 0x000522000c1e1500 */
[----:B------:R-:W-:Y:S02]  /*dea0*/  ISETP.GT.AND P1, PT, R152, 0x3d, PT ;  /* 0x0000003d9800780c */ /* 0x000fe40003f24270 */
[----:B------:R-:W-:Y:S01]  /*deb0*/  PRMT R0, RZ, 0x7610, R0 ;  /* 0x00007610ff007816 */ /* 0x000fe20000000000 */
[----:B------:R-:W-:Y:S04]  /*dec0*/  STL [R1+0x1c], R177 ;  /* 0x00001cb101007387 */ /* 0x000fe80000100800 */
[----:B------:R-:W4:Y:S06]  /*ded0*/  LDL R161, [R1+0x814] ;  /* 0x0008140001a17983 */ /* 0x000f2c0000100800 */
[----:B--2---:R-:W-:-:S02]  /*dee0*/  @P1 IMAD.MOV.U32 R154, RZ, RZ, R162 ;  /* 0x000000ffff9a1224 */ /* 0x004fc400078e00a2 */
[----:B---3--:R-:W-:Y:S01]  /*def0*/  @P1 IMAD.MOV.U32 R155, RZ, RZ, R163 ;  /* 0x000000ffff9b1224 */ /* 0x008fe200078e00a3 */
[----:B------:R0:W-:Y:S04]  /*df00*/  STL [R1+0x8], R160 ;  /* 0x000008a001007387 */ /* 0x0001e80000100800 */
[----:B------:R1:W2:Y:S04]  /*df10*/  @P1 LDG.E.U16 R0, desc[UR60][R154.64] ;  /* 0x0000003c9a001981 */ /* 0x0002a8000c1e1500 */
[----:B------:R-:W3:Y:S04]  /*df20*/  LDL R159, [R1+0x80c] ;  /* 0x00080c00019f7983 */ /* 0x000ee80000100800 */
[----:B0-----:R-:W3:Y:S04]  /*df30*/  LDL R160, [R1+0x818] ;  /* 0x0008180001a07983 */ /* 0x001ee80000100800 */
[----:B------:R-:W-:Y:S04]  /*df40*/  STL [R1+0x18], R176 ;  /* 0x000018b001007387 */ /* 0x000fe80000100800 */
[----:B------:R-:W3:Y:S04]  /*df50*/  LDL R156, [R1+0x810] ;  /* 0x00081000019c7983 */ /* 0x000ee80000100800 */
[----:B------:R-:W3:Y:S04]  /*df60*/  LDL R164, [R1+0x808] ;  /* 0x0008080001a47983 */ /* 0x000ee80000100800 */
[----:B------:R-:W-:Y:S04]  /*df70*/  STL [R1+0x14], R175 ;  /* 0x000014af01007387 */ /* 0x000fe80000100800 */
[----:B------:R0:W-:Y:S04]  /*df80*/  STL [R1], R168 ;  /* 0x000000a801007387 */ /* 0x0001e80000100800 */
[----:B0-----:R-:W3:Y:S04]  /*df90*/  LDL R168, [R1+0x804] ;  /* 0x0008040001a87983 */ /* 0x001ee80000100800 */
[----:B----4-:R-:W-:Y:S04]  /*dfa0*/  STL [R1+0xd80], R191 ;  /* 0x000d80bf01007387 */ /* 0x010fe80000100800 */
[----:B------:R-:W4:Y:S04]  /*dfb0*/  LDL R167, [R1+0x7fc] ;  /* 0x0007fc0001a77983 */ /* 0x000f280000100800 */
[----:B------:R-:W4:Y:S01]  /*dfc0*/  LDL R166, [R1+0x800] ;  /* 0x0008000001a67983 */ /* 0x000f220000100800 */
[----:B------:R-:W-:Y:S01]  /*dfd0*/  PRMT R2, RZ, 0x7610, R2 ;  /* 0x00007610ff027816 */ /* 0x000fe20000000002 */
[----:B-1----:R-:W-:-:S02]  /*dfe0*/  @P1 IMAD.MOV.U32 R155, RZ, RZ, R161 ;  /* 0x000000ffff9b1224 */ /* 0x002fc400078e00a1 */
[----:B--2---:R0:W-:Y:S04]  /*dff0*/  STL [R1+0xd88], R0 ;  /* 0x000d880001007387 */ /* 0x0041e80000100800 */
[----:B------:R-:W2:Y:S01]  /*e000*/  LDL R162, [R1+0x7f4] ;  /* 0x0007f40001a27983 */ /* 0x000ea20000100800 */
[----:B---3--:R-:W-:-:S03]  /*e010*/  @P1 IMAD.MOV.U32 R154, RZ, RZ, R160 ;  /* 0x000000ffff9a1224 */ /* 0x008fc600078e00a0 */
[----:B------:R-:W3:Y:S04]  /*e020*/  LDL R160, [R1+0x7f8] ;  /* 0x0007f80001a07983 */ /* 0x000ee80000100800 */
[----:B------:R1:W3:Y:S01]  /*e030*/  @P1 LDG.E.U16 R2, desc[UR60][R154.64] ;  /* 0x0000003c9a021981 */ /* 0x0002e2000c1e1500 */
[C---:B------:R-:W-:Y:S02]  /*e040*/  ISETP.GT.AND P2, PT, R152.reuse, 0x3e, PT ;  /* 0x0000003e9800780c */ /* 0x040fe40003f44270 */
[----:B------:R-:W-:Y:S02]  /*e050*/  ISETP.GT.AND P0, PT, R152, 0x3f, PT ;  /* 0x0000003f9800780c */ /* 0x000fe40003f04270 */
[----:B------:R-:W-:Y:S02]  /*e060*/  PRMT R171, RZ, 0x7610, R171 ;  /* 0x00007610ffab7816 */ /* 0x000fe400000000ab */
[----:B------:R-:W-:-:S07]  /*e070*/  PRMT R170, RZ, 0x7610, R170 ;  /* 0x00007610ffaa7816 */ /* 0x000fce00000000aa */
[----:B-1----:R-:W-:Y:S02]  /*e080*/  @P2 IMAD.MOV.U32 R154, RZ, RZ, R156 ;  /* 0x000000ffff9a2224 */ /* 0x002fe400078e009c */
[----:B------:R-:W-:-:S05]  /*e090*/  @P2 IMAD.MOV.U32 R155, RZ, RZ, R159 ;  /* 0x000000ffff9b2224 */ /* 0x000fca00078e009f */
[----:B------:R1:W3:Y:S01]  /*e0a0*/  @P2 LDG.E.U16 R171, desc[UR60][R154.64] ;  /* 0x0000003c9aab2981 */ /* 0x0002e2000c1e1500 */
[----:B------:R-:W-:Y:S01]  /*e0b0*/  PRMT R188, RZ, 0x7610, R188 ;  /* 0x00007610ffbc7816 */ /* 0x000fe200000000bc */
[----:B-1----:R-:W-:Y:S02]  /*e0c0*/  @P2 IMAD.MOV.U32 R154, RZ, RZ, R164 ;  /* 0x000000ffff9a2224 */ /* 0x002fe400078e00a4 */
[----:B------:R-:W-:-:S05]  /*e0d0*/  @P2 IMAD.MOV.U32 R155, RZ, RZ, R168 ;  /* 0x000000ffff9b2224 */ /* 0x000fca00078e00a8 */
[----:B------:R4:W3:Y:S02]  /*e0e0*/  @P2 LDG.E.U16 R170, desc[UR60][R154.64] ;  /* 0x0000003c9aaa2981 */ /* 0x0008e4000c1e1500 */
[----:B----4-:R-:W-:Y:S02]  /*e0f0*/  @P0 IMAD.MOV.U32 R155, RZ, RZ, R167 ;  /* 0x000000ffff9b0224 */ /* 0x010fe400078e00a7 */
[----:B------:R-:W-:-:S05]  /*e100*/  @P0 IMAD.MOV.U32 R154, RZ, RZ, R166 ;  /* 0x000000ffff9a0224 */ /* 0x000fca00078e00a6 */
[----:B------:R2:W4:Y:S01]  /*e110*/  @P0 LDG.E.U16 R188, desc[UR60][R154.64] ;  /* 0x0000003c9abc0981 */ /* 0x000522000c1e1500 */
[----:B------:R-:W-:Y:S01]  /*e120*/  PRMT R189, RZ, 0x7610, R189 ;  /* 0x00007610ffbd7816 */ /* 0x000fe200000000bd */
[----:B--2---:R-:W-:Y:S02]  /*e130*/  @P0 IMAD.MOV.U32 R155, RZ, RZ, R162 ;  /* 0x000000ffff9b0224 */ /* 0x004fe400078e00a2 */
[----:B---3--:R-:W-:Y:S01]  /*e140*/  @P0 IMAD.MOV.U32 R154, RZ, RZ, R160 ;  /* 0x000000ffff9a0224 */ /* 0x008fe200078e00a0 */
[----:B------:R-:W-:Y:S04]  /*e150*/  STL [R1+0xd8c], R2 ;  /* 0x000d8c0201007387 */ /* 0x000fe80000100800 */
[----:B------:R-:W2:Y:S04]  /*e160*/  LDL R159, [R1+0x7ec] ;  /* 0x0007ec00019f7983 */ /* 0x000ea80000100800 */
[----:B------:R-:W3:Y:S04]  /*e170*/  LDL R156, [R1+0x7f0] ;  /* 0x0007f000019c7983 */ /* 0x000ee80000100800 */
[----:B------:R2:W3:Y:S04]  /*e180*/  @P0 LDG.E.U16 R189, desc[UR60][R154.64] ;  /* 0x0000003c9abd0981 */ /* 0x0004e8000c1e1500 */
[----:B------:R-:W3:Y:S04]  /*e190*/  LDL R163, [R1+0x7e4] ;  /* 0x0007e40001a37983 */ /* 0x000ee80000100800 */
[----:B------:R-:W3:Y:S04]  /*e1a0*/  LDL R161, [R1+0x7e8] ;  /* 0x0007e80001a17983 */ /* 0x000ee80000100800 */
[----:B------:R-:W-:Y:S04]  /*e1b0*/  STL [R1+0x4], R173 ;  /* 0x000004ad01007387 */ /* 0x000fe80000100800 */
[----:B------:R-:W3:Y:S04]  /*e1c0*/  LDL R168, [R1+0x7dc] ;  /* 0x0007dc0001a87983 */ /* 0x000ee80000100800 */
[----:B------:R-:W3:Y:S04]  /*e1d0*/  LDL R164, [R1+0x7e0] ;  /* 0x0007e00001a47983 */ /* 0x000ee80000100800 */
[----:B------:R-:W3:Y:S04]  /*e1e0*/  LDL R167, [R1+0x7d4] ;  /* 0x0007d40001a77983 */ /* 0x000ee80000100800 */
[----:B------:R-:W3:Y:S04]  /*e1f0*/  LDL R166, [R1+0x7d8] ;  /* 0x0007d80001a67983 */ /* 0x000ee80000100800 */
[----:B----4-:R-:W-:Y:S04]  /*e200*/  STL [R1+0xd14], R188 ;  /* 0x000d14bc01007387 */ /* 0x010fe80000100800 */
[----:B------:R-:W4:Y:S04]  /*e210*/  LDL R162, [R1+0x7cc] ;  /* 0x0007cc0001a27983 */ /* 0x000f280000100800 */
[----:B------:R-:W4:Y:S01]  /*e220*/  LDL R160, [R1+0x7d0] ;  /* 0x0007d00001a07983 */ /* 0x000f220000100800 */
[----:B------:R-:W-:-:S02]  /*e230*/  ISETP.GT.AND P1, PT, R152, 0x40, PT ;  /* 0x000000409800780c */ /* 0x000fc40003f24270 */
[----:B0-----:R-:W-:-:S11]  /*e240*/  PRMT R0, RZ, 0x7610, R0 ;  /* 0x00007610ff007816 */ /* 0x001fd60000000000 */
[----:B--2---:R-:W-:Y:S02]  /*e250*/  @P1 IMAD.MOV.U32 R155, RZ, RZ, R159 ;  /* 0x000000ffff9b1224 */ /* 0x004fe400078e009f */
[----:B---3--:R-:W-:Y:S01]  /*e260*/  @P1 IMAD.MOV.U32 R154, RZ, RZ, R156 ;  /* 0x000000ffff9a1224 */ /* 0x008fe200078e009c */
[----:B------:R-:W-:Y:S04]  /*e270*/  STL [R1+0xd18], R189 ;  /* 0x000d18bd01007387 */ /* 0x000fe80000100800 */
[----:B------:R-:W2:Y:S04]  /*e280*/  LDL R159, [R1+0x7c4] ;  /* 0x0007c400019f7983 */ /* 0x000ea80000100800 */
[----:B------:R-:W3:Y:S04]  /*e290*/  LDL R156, [R1+0x7c8] ;  /* 0x0007c800019c7983 */ /* 0x000ee80000100800 */
[----:B------:R0:W3:Y:S02]  /*e2a0*/  @P1 LDG.E.U16 R0, desc[UR60][R154.64] ;  /* 0x0000003c9a001981 */ /* 0x0000e4000c1e1500 */
[----:B0-----:R-:W-:-:S02]  /*e2b0*/  @P1 IMAD.MOV.U32 R155, RZ, RZ, R163 ;  /* 0x000000ffff9b1224 */ /* 0x001fc400078e00a3 */
[----:B------:R-:W3:Y:S01]  /*e2c0*/  LDL R163, [R1+0x7bc] ;  /* 0x0007bc0001a37983 */ /* 0x000ee20000100800 */
[C---:B------:R-:W-:Y:S02]  /*e2d0*/  ISETP.GT.AND P2, PT, R152.reuse, 0x41, PT ;  /* 0x000000419800780c */ /* 0x040fe40003f44270 */
[----:B------:R-:W-:Y:S02]  /*e2e0*/  PRMT R20, RZ, 0x7610, R20 ;  /* 0x00007610ff147816 */ /* 0x000fe40000000014 */
[----:B------:R-:W-:Y:S02]  /*e2f0*/  @P1 MOV R154, R161 ;  /* 0x000000a1009a1202 */ /* 0x000fe40000000f00 */
[----:B------:R-:W3:Y:S01]  /*e300*/  LDL R161, [R1+0x7c0] ;  /* 0x0007c00001a17983 */ /* 0x000ee20000100800 */
[----:B------:R-:W-:Y:S02]  /*e310*/  ISETP.GT.AND P0, PT, R152, 0x42, PT ;  /* 0x000000429800780c */ /* 0x000fe40003f04270 */
[----:B------:R-:W-:Y:S01]  /*e320*/  PRMT R191, RZ, 0x7610, R191 ;  /* 0x00007610ffbf7816 */ /* 0x000fe200000000bf */
[----:B------:R0:W3:Y:S04]  /*e330*/  @P1 LDG.E.U16 R20, desc[UR60][R154.64] ;  /* 0x0000003c9a141981 */ /* 0x0000e8000c1e1500 */
[----:B------:R-:W-:Y:S04]  /*e340*/  STL [R1+0x1a8], R171 ;  /* 0x0001a8ab01007387 */ /* 0x000fe80000100800 */
[----:B------:R1:W-:Y:S01]  /*e350*/  STL [R1+0x1a4], R170 ;  /* 0x0001a4aa01007387 */ /* 0x0003e20000100800 */
[----:B0-----:R-:W-:-:S02]  /*e360*/  @P2 IMAD.MOV.U32 R154, RZ, RZ, R164 ;  /* 0x000000ffff9a2224 */ /* 0x001fc400078e00a4 */
[----:B------:R-:W-:Y:S01]  /*e370*/  @P2 IMAD.MOV.U32 R155, RZ, RZ, R168 ;  /* 0x000000ffff9b2224 */ /* 0x000fe200078e00a8 */
[----:B------:R-:W3:Y:S01]  /*e380*/  LDL R164, [R1+0x7b8] ;  /* 0x0007b80001a47983 */ /* 0x000ee20000100800 */
[----:B------:R-:W-:-:S03]  /*e390*/  PRMT R19, RZ, 0x7610, R19 ;  /* 0x00007610ff137816 */ /* 0x000fc60000000013 */
[----:B------:R0:W3:Y:S04]  /*e3a0*/  @P2 LDG.E.U16 R191, desc[UR60][R154.64] ;  /* 0x0000003c9abf2981 */ /* 0x0000e8000c1e1500 */
[----:B-1----:R-:W3:Y:S04]  /*e3b0*/  LDL R170, [R1+0x7b4] ;  /* 0x0007b40001aa7983 */ /* 0x002ee80000100800 */
[----:B------:R-:W3:Y:S01]  /*e3c0*/  LDL R168, [R1+0x7ac] ;  /* 0x0007ac0001a87983 */ /* 0x000ee20000100800 */
[----:B0-----:R-:W-:Y:S02]  /*e3d0*/  @P2 IMAD.MOV.U32 R154, RZ, RZ, R166 ;  /* 0x000000ffff9a2224 */ /* 0x001fe400078e00a6 */
[----:B------:R-:W-:Y:S01]  /*e3e0*/  @P2 IMAD.MOV.U32 R155, RZ, RZ, R167 ;  /* 0x000000ffff9b2224 */ /* 0x000fe200078e00a7 */
[----:B------:R-:W-:Y:S01]  /*e3f0*/  ISETP.GT.AND P1, PT, R152, 0x43, PT ;  /* 0x000000439800780c */ /* 0x000fe20003f24270 */
[----:B------:R-:W3:Y:S04]  /*e400*/  LDL R167, [R1+0x7b0] ;  /* 0x0007b00001a77983 */ /* 0x000ee80000100800 */
[----:B------:R4:W3:Y:S01]  /*e410*/  @P2 LDG.E.U16 R19, desc[UR60][R154.64] ;  /* 0x0000003c9a132981 */ /* 0x0008e2000c1e1500 */
[----:B------:R-:W-:-:S02]  /*e420*/  PRMT R18, RZ, 0x7610, R18 ;  /* 0x00007610ff127816 */ /* 0x000fc40000000012 */
[----:B------:R-:W-:Y:S01]  /*e430*/  PRMT R189, RZ, 0x7610, R189 ;  /* 0x00007610ffbd7816 */ /* 0x000fe200000000bd */
[----:B------:R-:W3:Y:S01]  /*e440*/  LDL R166, [R1+0x79c] ;  /* 0x00079c0001a67983 */ /* 0x000ee20000100800 */
[----:B----4-:R-:W-:-:S03]  /*e450*/  @P0 IMAD.MOV.U32 R155, RZ, RZ, R162 ;  /* 0x000000ffff9b0224 */ /* 0x010fc600078e00a2 */
[----:B------:R-:W4:Y:S01]  /*e460*/  LDL R162, [R1+0x7a4] ;  /* 0x0007a40001a27983 */ /* 0x000f220000100800 */
[----:B------:R-:W-:-:S03]  /*e470*/  @P0 IMAD.MOV.U32 R154, RZ, RZ, R160 ;  /* 0x000000ffff9a0224 */ /* 0x000fc600078e00a0 */
[----:B------:R-:W4:Y:S04]  /*e480*/  LDL R160, [R1+0x7a8] ;  /* 0x0007a80001a07983 */ /* 0x000f280000100800 */
[----:B------:R2:W4:Y:S02]  /*e490*/  @P0 LDG.E.U16 R18, desc[UR60][R154.64] ;  /* 0x0000003c9a120981 */ /* 0x000524000c1e1500 */
[----:B--2---:R-:W-:Y:S02]  /*e4a0*/  @P0 IMAD.MOV.U32 R155, RZ, RZ, R159 ;  /* 0x000000ffff9b0224 */ /* 0x004fe400078e009f */
[----:B------:R-:W2:Y:S01]  /*e4b0*/  LDL R159, [R1+0x7a0] ;  /* 0x0007a000019f7983 */ /* 0x000ea20000100800 */
[----:B---3--:R-:W-:Y:S01]  /*e4c0*/  @P0 IMAD.MOV.U32 R154, RZ, RZ, R156 ;  /* 0x000000ffff9a0224 */ /* 0x008fe200078e009c */
[----:B------:R-:W-:-:S02]  /*e4d0*/  ISETP.GT.AND P2, PT, R152, 0x44, PT ;  /* 0x000000449800780c */ /* 0x000fc40003f44270 */
[----:B------:R-:W3:Y:S04]  /*e4e0*/  LDL R156, [R1+0x798] ;  /* 0x00079800019c7983 */ /* 0x000ee80000100800 */
[----:B------:R0:W3:Y:S02]  /*e4f0*/  @P0 LDG.E.U16 R189, desc[UR60][R154.64] ;  /* 0x0000003c9abd0981 */ /* 0x0000e4000c1e1500 */
[----:B0-----:R-:W-:Y:S02]  /*e500*/  @P1 IMAD.MOV.U32 R155, RZ, RZ, R163 ;  /* 0x000000ffff9b1224 */ /* 0x001fe400078e00a3 */
[----:B------:R-:W3:Y:S01]  /*e510*/  LDL R163, [R1+0x794] ;  /* 0x0007940001a37983 */ /* 0x000ee20000100800 */
[----:B------:R-:W-:Y:S01]  /*e520*/  PRMT R188, RZ, 0x7610, R188 ;  /* 0x00007610ffbc7816 */ /* 0x000fe200000000bc */
[----:B------:R-:W-:Y:S01]  /*e530*/  @P1 IMAD.MOV.U32 R154, RZ, RZ, R161 ;  /* 0x000000ffff9a1224 */ /* 0x000fe200078e00a1 */
[----:B------:R-:W-:Y:S01]  /*e540*/  PRMT R17, RZ, 0x7610, R17 ;  /* 0x00007610ff117816 */ /* 0x000fe20000000011 */
[----:B------:R-:W3:Y:S04]  /*e550*/  LDL R161, [R1+0x790] ;  /* 0x0007900001a17983 */ /* 0x000ee80000100800 */
[----:B------:R0:W3:Y:S01]  /*e560*/  @P1 LDG.E.U16 R188, desc[UR60][R154.64] ;  /* 0x0000003c9abc1981 */ /* 0x0000e2000c1e1500 */
[----:B------:R-:W-:Y:S01]  /*e570*/  PRMT R190, RZ, 0x7610, R190 ;  /* 0x00007610ffbe7816 */ /* 0x000fe200000000be */
[----:B0-----:R-:W-:-:S02]  /*e580*/  @P1 IMAD.MOV.U32 R154, RZ, RZ, R164 ;  /* 0x000000ffff9a1224 */ /* 0x001fc400078e00a4 */
[----:B------:R-:W3:Y:S01]  /*e590*/  LDL R164, [R1+0x78c] ;  /* 0x00078c0001a47983 */ /* 0x000ee20000100800 */
[----:B------:R-:W-:-:S05]  /*e5a0*/  @P1 IMAD.MOV.U32 R155, RZ, RZ, R170 ;  /* 0x000000ffff9b1224 */ /* 0x000fca00078e00aa */
[----:B------:R0:W3:Y:S02]  /*e5b0*/  @P1 LDG.E.U16 R17, desc[UR60][R154.64] ;  /* 0x0000003c9a111981 */ /* 0x0000e4000c1e1500 */
[----:B0-----:R-:W-:Y:S02]  /*e5c0*/  @P2 IMAD.MOV.U32 R154, RZ, RZ, R167 ;  /* 0x000000ffff9a2224 */ /* 0x001fe400078e00a7 */
[----:B------:R-:W-:Y:S01]  /*e5d0*/  @P2 IMAD.MOV.U32 R155, RZ, RZ, R168 ;  /* 0x000000ffff9b2224 */ /* 0x000fe200078e00a8 */
[----:B------:R-:W3:Y:S04]  /*e5e0*/  LDL R167, [R1+0x788] ;  /* 0x0007880001a77983 */ /* 0x000ee80000100800 */
[----:B------:R-:W3:Y:S04]  /*e5f0*/  LDL R168, [R1+0x784] ;  /* 0x0007840001a87983 */ /* 0x000ee80000100800 */
[----:B------:R4:W3:Y:S02]  /*e600*/  @P2 LDG.E.U16 R190, desc[UR60][R154.64] ;  /* 0x0000003c9abe2981 */ /* 0x0008e4000c1e1500 */
[----:B----4-:R-:W-:-:S02]  /*e610*/  @P2 IMAD.MOV.U32 R155, RZ, RZ, R162 ;  /* 0x000000ffff9b2224 */ /* 0x010fc400078e00a2 */
[----:B------:R-:W4:Y:S01]  /*e620*/  LDL R162, [R1+0x77c] ;  /* 0x00077c0001a27983 */ /* 0x000f220000100800 */
[----:B------:R-:W-:-:S03]  /*e630*/  @P2 IMAD.MOV.U32 R154, RZ, RZ, R160 ;  /* 0x000000ffff9a2224 */ /* 0x000fc600078e00a0 */
[----:B------:R-:W4:Y:S01]  /*e640*/  LDL R160, [R1+0x780] ;  /* 0x0007800001a07983 */ /* 0x000f220000100800 */
[----:B------:R-:W-:Y:S02]  /*e650*/  ISETP.GT.AND P0, PT, R152, 0x45, PT ;  /* 0x000000459800780c */ /* 0x000fe40003f04270 */
[----:B------:R-:W-:Y:S02]  /*e660*/  PRMT R16, RZ, 0x7610, R16 ;  /* 0x00007610ff107816 */ /* 0x000fe40000000010 */
[----:B------:R-:W-:-:S04]  /*e670*/  PRMT R3, RZ, 0x7610, R3 ;  /* 0x00007610ff037816 */ /* 0x000fc80000000003 */
[----:B------:R0:W4:Y:S05]  /*e680*/  @P2 LDG.E.U16 R16, desc[UR60][R154.64] ;  /* 0x0000003c9a102981 */ /* 0x00012a000c1e1500 */
[----:B0-----:R-:W-:Y:S02]  /*e690*/  @P0 IMAD.MOV.U32 R155, RZ, RZ, R166 ;  /* 0x000000ffff9b0224 */ /* 0x001fe400078e00a6 */
[----:B--2---:R-:W-:Y:S01]  /*e6a0*/  @P0 IMAD.MOV.U32 R154, RZ, RZ, R159 ;  /* 0x000000ffff9a0224 */ /* 0x004fe200078e009f */
[----:B------:R-:W-:Y:S01]  /*e6b0*/  ISETP.GT.AND P1, PT, R152, 0x46, PT ;  /* 0x000000469800780c */ /* 0x000fe20003f24270 */
[----:B------:R-:W2:Y:S04]  /*e6c0*/  LDL R159, [R1+0x778] ;  /* 0x00077800019f7983 */ /* 0x000ea80000100800 */
[----:B------:R3:W2:Y:S01]  /*e6d0*/  @P0 LDG.E.U16 R3, desc[UR60][R154.64] ;  /* 0x0000003c9a030981 */ /* 0x0006a2000c1e1500 */
[----:B------:R-:W-:-:S02]  /*e6e0*/  PRMT R15, RZ, 0x7610, R15 ;  /* 0x00007610ff0f7816 */ /* 0x000fc4000000000f */
[----:B------:R-:W-:Y:S01]  /*e6f0*/  ISETP.GT.AND P2, PT, R152, 0x47, PT ;  /* 0x000000479800780c */ /* 0x000fe20003f44270 */
[----:B------:R-:W2:Y:S01]  /*e700*/  LDL R166, [R1+0x764] ;  /* 0x0007640001a67983 */ /* 0x000ea20000100800 */
[----:B---3--:R-:W-:-:S03]  /*e710*/  @P0 IMAD.MOV.U32 R155, RZ, RZ, R163 ;  /* 0x000000ffff9b0224 */ /* 0x008fc600078e00a3 */
[----:B------:R-:W3:Y:S01]  /*e720*/  LDL R163, [R1+0x774] ;  /* 0x0007740001a37983 */ /* 0x000ee20000100800 */
[----:B------:R-:W-:Y:S01]  /*e730*/  @P0 IMAD.MOV.U32 R154, RZ, RZ, R156 ;  /* 0x000000ffff9a0224 */ /* 0x000fe200078e009c */
[----:B------:R-:W-:Y:S02]  /*e740*/  PRMT R169, RZ, 0x7610, R169 ;  /* 0x00007610ffa97816 */ /* 0x000fe400000000a9 */
[----:B------:R-:W-:Y:S01]  /*e750*/  PRMT R165, RZ, 0x7610, R165 ;  /* 0x00007610ffa57816 */ /* 0x000fe200000000a5 */
[----:B------:R-:W3:Y:S04]  /*e760*/  LDL R156, [R1+0x770] ;  /* 0x00077000019c7983 */ /* 0x000ee80000100800 */
[----:B------:R0:W3:Y:S02]  /*e770*/  @P0 LDG.E.U16 R15, desc[UR60][R154.64] ;  /* 0x0000003c9a0f0981 */ /* 0x0000e4000c1e1500 */
[----:B0-----:R-:W-:Y:S01]  /*e780*/  @P1 IMAD.MOV.U32 R154, RZ, RZ, R161 ;  /* 0x000000ffff9a1224 */ /* 0x001fe200078e00a1 */
[----:B------:R-:W-:Y:S01]  /*e790*/  PRMT R195, RZ, 0x7610, R195 ;  /* 0x00007610ffc37816 */ /* 0x000fe200000000c3 */
[----:B------:R-:W3:Y:S01]  /*e7a0*/  LDL R161, [R1+0x76c] ;  /* 0x00076c0001a17983 */ /* 0x000ee20000100800 */
[----:B------:R-:W-:Y:S01]  /*e7b0*/  @P1 IMAD.MOV.U32 R155, RZ, RZ, R164 ;  /* 0x000000ffff9b1224 */ /* 0x000fe200078e00a4 */
[----:B------:R-:W-:-:S02]  /*e7c0*/  PRMT R23, RZ, 0x7610, R23 ;  /* 0x00007610ff177816 */ /* 0x000fc40000000017 */
[----:B------:R-:W3:Y:S04]  /*e7d0*/  LDL R164, [R1+0x768] ;  /* 0x0007680001a47983 */ /* 0x000ee80000100800 */
[----:B------:R0:W3:Y:S02]  /*e7e0*/  @P1 LDG.E.U16 R169, desc[UR60][R154.64] ;  /* 0x0000003c9aa91981 */ /* 0x0000e4000c1e1500 */
[----:B0-----:R-:W-:Y:S02]  /*e7f0*/  @P1 IMAD.MOV.U32 R154, RZ, RZ, R167 ;  /* 0x000000ffff9a1224 */ /* 0x001fe400078e00a7 */
[----:B------:R-:W3:Y:S01]  /*e800*/  LDL R167, [R1+0x760] ;  /* 0x0007600001a77983 */ /* 0x000ee20000100800 */
[----:B------:R-:W-:-:S03]  /*e810*/  @P1 IMAD.MOV.U32 R155, RZ, RZ, R168 ;  /* 0x000000ffff9b1224 */ /* 0x000fc600078e00a8 */
[----:B------:R-:W3:Y:S04]  /*e820*/  LDL R168, [R1+0x75c] ;  /* 0x00075c0001a87983 */ /* 0x000ee80000100800 */
[----:B------:R4:W3:Y:S02]  /*e830*/  @P1 LDG.E.U16 R165, desc[UR60][R154.64] ;  /* 0x0000003c9aa51981 */ /* 0x0008e4000c1e1500 */
[----:B----4-:R-:W-:Y:S02]  /*e840*/  @P2 IMAD.MOV.U32 R155, RZ, RZ, R162 ;  /* 0x000000ffff9b2224 */ /* 0x010fe400078e00a2 */
[----:B------:R-:W-:-:S05]  /*e850*/  @P2 IMAD.MOV.U32 R154, RZ, RZ, R160 ;  /* 0x000000ffff9a2224 */ /* 0x000fca00078e00a0 */
[----:B------:R2:W4:Y:S02]  /*e860*/  @P2 LDG.E.U16 R195, desc[UR60][R154.64] ;  /* 0x0000003c9ac32981 */ /* 0x000524000c1e1500 */
[----:B--2---:R-:W-:Y:S02]  /*e870*/  @P2 IMAD.MOV.U32 R154, RZ, RZ, R159 ;  /* 0x000000ffff9a2224 */ /* 0x004fe400078e009f */
[----:B---3--:R-:W-:-:S05]  /*e880*/  @P2 IMAD.MOV.U32 R155, RZ, RZ, R163 ;  /* 0x000000ffff9b2224 */ /* 0x008fca00078e00a3 */
[----:B------:R0:W2:Y:S04]  /*e890*/  @P2 LDG.E.U16 R23, desc[UR60][R154.64] ;  /* 0x0000003c9a172981 */ /* 0x0000a8000c1e1500 */
[----:B------:R1:W-:Y:S04]  /*e8a0*/  STL [R1+0x178], R165 ;  /* 0x000178a501007387 */ /* 0x0003e80000100800 */
[----:B------:R-:W3:Y:S04]  /*e8b0*/  LDL R162, [R1+0x758] ;  /* 0x0007580001a27983 */ /* 0x000ee80000100800 */
[----:B------:R-:W3:Y:S04]  /*e8c0*/  LDL R160, [R1+0x750] ;  /* 0x0007500001a07983 */ /* 0x000ee80000100800 */
[----:B-1----:R-:W3:Y:S04]  /*e8d0*/  LDL R165, [R1+0x754] ;  /* 0x0007540001a57983 */ /* 0x002ee80000100800 */
[----:B----4-:R-:W-:Y:S04]  /*e8e0*/  STL [R1+0xd1c], R195 ;  /* 0x000d1cc301007387 */ /* 0x010fe80000100800 */
[----:B------:R-:W4:Y:S01]  /*e8f0*/  LDL R163, [R1+0x74c] ;  /* 0x00074c0001a37983 */ /* 0x000f220000100800 */
[----:B------:R-:W-:-:S02]  /*e900*/  ISETP.GT.AND P0, PT, R152, 0x48, PT ;  /* 0x000000489800780c */ /* 0x000fc40003f04270 */
[----:B------:R-:W-:Y:S01]  /*e910*/  PRMT R252, RZ, 0x7610, R252 ;  /* 0x00007610fffc7816 */ /* 0x000fe200000000fc */
[----:B------:R-:W4:Y:S01]  /*e920*/  LDL R159, [R1+0x748] ;  /* 0x00074800019f7983 */ /* 0x000f220000100800 */
[----:B------:R-:W-:-:S09]  /*e930*/  ISETP.GT.AND P1, PT, R152, 0x49, PT ;  /* 0x000000499800780c */ /* 0x000fd20003f24270 */
[----:B0-----:R-:W-:Y:S02]  /*e940*/  @P0 IMAD.MOV.U32 R154, RZ, RZ, R156 ;  /* 0x000000ffff9a0224 */ /* 0x001fe400078e009c */
[----:B------:R-:W-:-:S05]  /*e950*/  @P0 IMAD.MOV.U32 R155, RZ, RZ, R161 ;  /* 0x000000ffff9b0224 */ /* 0x000fca00078e00a1 */
[----:B------:R0:W4:Y:S01]  /*e960*/  @P0 LDG.E.U16 R252, desc[UR60][R154.64] ;  /* 0x0000003c9afc0981 */ /* 0x000122000c1e1500 */
[----:B------:R-:W-:Y:S01]  /*e970*/  PRMT R251, RZ, 0x7610, R251 ;  /* 0x00007610fffb7816 */ /* 0x000fe200000000fb */
[----:B0-----:R-:W-:Y:S02]  /*e980*/  @P0 IMAD.MOV.U32 R155, RZ, RZ, R166 ;  /* 0x000000ffff9b0224 */ /* 0x001fe400078e00a6 */
[----:B------:R-:W-:-:S05]  /*e990*/  @P0 IMAD.MOV.U32 R154, RZ, RZ, R164 ;  /* 0x000000ffff9a0224 */ /* 0x000fca00078e00a4 */
[----:B------:R0:W4:Y:S04]  /*e9a0*/  @P0 LDG.E.U16 R251, desc[UR60][R154.64] ;  /* 0x0000003c9afb0981 */ /* 0x000128000c1e1500 */
[----:B--2---:R-:W-:Y:S04]  /*e9b0*/  STL [R1+0xd20], R23 ;  /* 0x000d201701007387 */ /* 0x004fe80000100800 */
[----:B------:R-:W2:Y:S04]  /*e9c0*/  LDL R161, [R1+0x744] ;  /* 0x0007440001a17983 */ /* 0x000ea80000100800 */
[----:B------:R-:W2:Y:S04]  /*e9d0*/  LDL R156, [R1+0x740] ;  /* 0x00074000019c7983 */ /* 0x000ea80000100800 */
[----:B------:R-:W2:Y:S04]  /*e9e0*/  LDL R166, [R1+0x73c] ;  /* 0x00073c0001a67983 */ /* 0x000ea80000100800 */
[----:B------:R-:W2:Y:S04]  /*e9f0*/  LDL R164, [R1+0x738] ;  /* 0x0007380001a47983 */ /* 0x000ea80000100800 */
[----:B------:R1:W-:Y:S01]  /*ea00*/  STL [R1+0x180], R169 ;  /* 0x000180a901007387 */ /* 0x0003e20000100800 */
[----:B0-----:R-:W-:-:S03]  /*ea10*/  @P1 IMAD.MOV.U32 R154, RZ, RZ, R167 ;  /* 0x000000ffff9a1224 */ /* 0x001fc600078e00a7 */
[----:B------:R-:W2:Y:S04]  /*ea20*/  LDL R167, [R1+0x730] ;  /* 0x0007300001a77983 */ /* 0x000ea80000100800 */
[----:B-1----:R-:W2:Y:S01]  /*ea30*/  LDL R169, [R1+0x734] ;  /* 0x0007340001a97983 */ /* 0x002ea20000100800 */
[----:B------:R-:W-:Y:S01]  /*ea40*/  ISETP.GT.AND P2, PT, R152, 0x4a, PT ;  /* 0x0000004a9800780c */ /* 0x000fe20003f44270 */
[----:B------:R-:W-:Y:S01]  /*ea50*/  @P1 IMAD.MOV.U32 R155, RZ, RZ, R168 ;  /* 0x000000ffff9b1224 */ /* 0x000fe200078e00a8 */
[----:B------:R-:W-:Y:S01]  /*ea60*/  PRMT R249, RZ, 0x7610, R249 ;  /* 0x00007610fff97816 */ /* 0x000fe200000000f9 */
[----:B------:R-:W2:Y:S01]  /*ea70*/  LDL R168, [R1+0x72c] ;  /* 0x00072c0001a87983 */ /* 0x000ea20000100800 */
[----:B------:R-:W-:-:S04]  /*ea80*/  PRMT R246, RZ, 0x7610, R246 ;  /* 0x00007610fff67816 */ /* 0x000fc800000000f6 */
[----:B------:R3:W2:Y:S02]  /*ea90*/  @P1 LDG.E.U16 R249, desc[UR60][R154.64] ;  /* 0x0000003c9af91981 */ /* 0x0006a4000c1e1500 */
[----:B---3--:R-:W-:Y:S02]  /*eaa0*/  @P1 IMAD.MOV.U32 R154, RZ, RZ, R162 ;  /* 0x000000ffff9a1224 */ /* 0x008fe400078e00a2 */
[----:B------:R-:W3:Y:S01]  /*eab0*/  LDL R162, [R1+0x728] ;  /* 0x0007280001a27983 */ /* 0x000ee20000100800 */
[----:B------:R-:W-:-:S03]  /*eac0*/  @P1 IMAD.MOV.U32 R155, RZ, RZ, R165 ;  /* 0x000000ffff9b1224 */ /* 0x000fc600078e00a5 */
[----:B------:R-:W3:Y:S04]  /*ead0*/  LDL R165, [R1+0x724] ;  /* 0x0007240001a57983 */ /* 0x000ee80000100800 */
[----:B------:R0:W3:Y:S02]  /*eae0*/  @P1 LDG.E.U16 R246, desc[UR60][R154.64] ;  /* 0x0000003c9af61981 */ /* 0x0000e4000c1e1500 */
[----:B0-----:R-:W-:Y:S02]  /*eaf0*/  @P2 IMAD.MOV.U32 R154, RZ, RZ, R160 ;  /* 0x000000ffff9a2224 */ /* 0x001fe400078e00a0 */
[----:B------:R-:W3:Y:S01]  /*eb00*/  LDL R160, [R1+0x720] ;  /* 0x0007200001a07983 */ /* 0x000ee20000100800 */
[----:B----4-:R-:W-:-:S03]  /*eb10*/  @P2 IMAD.MOV.U32 R155, RZ, RZ, R163 ;  /* 0x000000ffff9b2224 */ /* 0x010fc600078e00a3 */
[----:B------:R-:W4:Y:S01]  /*eb20*/  LDL R163, [R1+0x71c] ;  /* 0x00071c0001a37983 */ /* 0x000f220000100800 */
[----:B------:R-:W-:Y:S02]  /*eb30*/  ISETP.GT.AND P0, PT, R152, 0x4b, PT ;  /* 0x0000004b9800780c */ /* 0x000fe40003f04270 */
[----:B------:R-:W-:Y:S02]  /*eb40*/  PRMT R245, RZ, 0x7610, R245 ;  /* 0x00007610fff57816 */ /* 0x000fe400000000f5 */
[----:B------:R-:W-:-:S04]  /*eb50*/  PRMT R243, RZ, 0x7610, R243 ;  /* 0x00007610fff37816 */ /* 0x000fc800000000f3 */
[----:B------:R0:W4:Y:S01]  /*eb60*/  @P2 LDG.E.U16 R245, desc[UR60][R154.64] ;  /* 0x0000003c9af52981 */ /* 0x000122000c1e1500 */
[----:B------:R-:W-:Y:S02]  /*eb70*/  ISETP.GT.AND P1, PT, R152, 0x4c, PT ;  /* 0x0000004c9800780c */ /* 0x000fe40003f24270 */
[----:B------:R-:W-:Y:S01]  /*eb80*/  PRMT R242, RZ, 0x7610, R242 ;  /* 0x00007610fff27816 */ /* 0x000fe200000000f2 */
[----:B0-----:R-:W-:Y:S02]  /*eb90*/  @P2 IMAD.MOV.U32 R154, RZ, RZ, R159 ;  /* 0x000000ffff9a2224 */ /* 0x001fe400078e009f */
[----:B------:R-:W4:Y:S01]  /*eba0*/  LDL R159, [R1+0x718] ;  /* 0x00071800019f7983 */ /* 0x000f220000100800 */
[----:B------:R-:W-:Y:S02]  /*ebb0*/  PRMT R241, RZ, 0x7610, R241 ;  /* 0x00007610fff17816 */ /* 0x000fe400000000f1 */
[----:B------:R-:W-:Y:S01]  /*ebc0*/  PRMT R239, RZ, 0x7610, R239 ;  /* 0x00007610ffef7816 */ /* 0x000fe200000000ef */
[----:B--2---:R-:W-:-:S02]  /*ebd0*/  @P2 IMAD.MOV.U32 R155, RZ, RZ, R161 ;  /* 0x000000ffff9b2224 */ /* 0x004fc400078e00a1 */
[----:B------:R-:W2:Y:S04]  /*ebe0*/  LDL R161, [R1+0x714] ;  /* 0x0007140001a17983 */ /* 0x000ea80000100800 */
[----:B------:R0:W2:Y:S02]  /*ebf0*/  @P2 LDG.E.U16 R243, desc[UR60][R154.64] ;  /* 0x0000003c9af32981 */ /* 0x0000a4000c1e1500 */
[----:B0-----:R-:W-:Y:S02]  /*ec00*/  @P0 IMAD.MOV.U32 R154, RZ, RZ, R156 ;  /* 0x000000ffff9a0224 */ /* 0x001fe400078e009c */
[----:B------:R-:W-:Y:S01]  /*ec10*/  @P0 IMAD.MOV.U32 R155, RZ, RZ, R166 ;  /* 0x000000ffff9b0224 */ /* 0x000fe200078e00a6 */
[----:B------:R-:W2:Y:S04]  /*ec20*/  LDL R156, [R1+0x710] ;  /* 0x00071000019c7983 */ /* 0x000ea80000100800 */
[----:B------:R0:W2:Y:S04]  /*ec30*/  @P0 LDG.E.U16 R242, desc[UR60][R154.64] ;  /* 0x0000003c9af20981 */ /* 0x0000a8000c1e1500 */
[----:B------:R-:W2:Y:S01]  /*ec40*/  LDL R166, [R1+0x70c] ;  /* 0x00070c0001a67983 */ /* 0x000ea20000100800 */
[----:B0-----:R-:W-:-:S02]  /*ec50*/  @P0 IMAD.MOV.U32 R154, RZ, RZ, R164 ;  /* 0x000000ffff9a0224 */ /* 0x001fc400078e00a4 */
[----:B------:R-:W-:Y:S01]  /*ec60*/  @P0 IMAD.MOV.U32 R155, RZ, RZ, R169 ;  /* 0x000000ffff9b0224 */ /* 0x000fe200078e00a9 */
[----:B------:R-:W2:Y:S04]  /*ec70*/  LDL R164, [R1+0x708] ;  /* 0x0007080001a47983 */ /* 0x000ea80000100800 */
[----:B------:R0:W2:Y:S01]  /*ec80*/  @P0 LDG.E.U16 R241, desc[UR60][R154.64] ;  /* 0x0000003c9af10981 */ /* 0x0000a2000c1e1500 */
[----:B------:R-:W-:Y:S01]  /*ec90*/  ISETP.GT.AND P2, PT, R152, 0x4d, PT ;  /* 0x0000004d9800780c */ /* 0x000fe20003f44270 */
[----:B0-----:R-:W-:Y:S02]  /*eca0*/  @P1 IMAD.MOV.U32 R154, RZ, RZ, R167 ;  /* 0x000000ffff9a1224 */ /* 0x001fe400078e00a7 */
[----:B------:R-:W2:Y:S01]  /*ecb0*/  LDL R167, [R1+0x704] ;  /* 0x0007040001a77983 */ /* 0x000ea20000100800 */
[----:B------:R-:W-:Y:S01]  /*ecc0*/  @P1 IMAD.MOV.U32 R155, RZ, RZ, R168 ;  /* 0x000000ffff9b1224 */ /* 0x000fe200078e00a8 */
[----:B------:R-:W-:-:S04]  /*ecd0*/  PRMT R237, RZ, 0x7610, R237 ;  /* 0x00007610ffed7816 */ /* 0x000fc800000000ed */
[----:B------:R3:W2:Y:S02]  /*ece0*/  @P1 LDG.E.U16 R239, desc[UR60][R154.64] ;  /* 0x0000003c9aef1981 */ /* 0x0006a4000c1e1500 */
[----:B---3--:R-:W-:Y:S02]  /*ecf0*/  @P1 IMAD.MOV.U32 R154, RZ, RZ, R162 ;  /* 0x000000ffff9a1224 */ /* 0x008fe400078e00a2 */
[----:B------:R-:W-:Y:S01]  /*ed00*/  @P1 IMAD.MOV.U32 R155, RZ, RZ, R165 ;  /* 0x000000ffff9b1224 */ /* 0x000fe200078e00a5 */
[----:B------:R-:W3:Y:S04]  /*ed10*/  LDL R162, [R1+0x700] ;  /* 0x0007000001a27983 */ /* 0x000ee80000100800 */
[----:B------:R-:W3:Y:S04]  /*ed20*/  LDL R165, [R1+0x6fc] ;  /* 0x0006fc0001a57983 */ /* 0x000ee80000100800 */
[----:B------:R0:W3:Y:S02]  /*ed30*/  @P1 LDG.E.U16 R237, desc[UR60][R154.64] ;  /* 0x0000003c9aed1981 */ /* 0x0000e4000c1e1500 */
[----:B0-----:R-:W-:-:S02]  /*ed40*/  @P2 IMAD.MOV.U32 R154, RZ, RZ, R160 ;  /* 0x000000ffff9a2224 */ /* 0x001fc400078e00a0 */
[----:B------:R-:W3:Y:S01]  /*ed50*/  LDL R160, [R1+0x6f8] ;  /* 0x0006f80001a07983 */ /* 0x000ee20000100800 */
[----:B----4-:R-:W-:-:S03]  /*ed60*/  @P2 IMAD.MOV.U32 R155, RZ, RZ, R163 ;  /* 0x000000ffff9b2224 */ /* 0x010fc600078e00a3 */
[----:B------:R-:W4:Y:S01]  /*ed70*/  LDL R163, [R1+0x6f4] ;  /* 0x0006f40001a37983 */ /* 0x000f220000100800 */
[----:B------:R-:W-:Y:S02]  /*ed80*/  ISETP.GT.AND P0, PT, R152, 0x4e, PT ;  /* 0x0000004e9800780c */ /* 0x000fe40003f04270 */
[----:B------:R-:W-:Y:S02]  /*ed90*/  PRMT R236, RZ, 0x7610, R236 ;  /* 0x00007610ffec7816 */ /* 0x000fe400000000ec */
[----:B------:R-:W-:-:S04]  /*eda0*/  PRMT R235, RZ, 0x7610, R235 ;  /* 0x00007610ffeb7816 */ /* 0x000fc800000000eb */
[----:B------:R0:W4:Y:S01]  /*edb0*/  @P2 LDG.E.U16 R236, desc[UR60][R154.64] ;  /* 0x0000003c9aec2981 */ /* 0x000122000c1e1500 */
[----:B------:R-:W-:Y:S01]  /*edc0*/  PRMT R23, RZ, 0x7610, R23 ;  /* 0x00007610ff177816 */ /* 0x000fe20000000017 */
[----:B0-----:R-:W-:Y:S01]  /*edd0*/  @P2 IMAD.MOV.U32 R154, RZ, RZ, R159 ;  /* 0x000000ffff9a2224 */ /* 0x001fe200078e009f */
[----:B------:R-:W-:Y:S01]  /*ede0*/  PRMT R158, RZ, 0x7610, R158 ;  /* 0x00007610ff9e7816 */ /* 0x000fe2000000009e */
[----:B------:R-:W4:Y:S01]  /*edf0*/  LDL R159, [R1+0x6f0] ;  /* 0x0006f000019f7983 */ /* 0x000f220000100800 */
[----:B------:R-:W-:Y:S02]  /*ee00*/  ISETP.GT.AND P1, PT, R152, 0x4f, PT ;  /* 0x0000004f9800780c */ /* 0x000fe40003f24270 */
[----:B------:R-:W-:Y:S01]  /*ee10*/  PRMT R4, RZ, 0x7610, R4 ;  /* 0x00007610ff047816 */ /* 0x000fe20000000004 */
[----:B--2---:R-:W-:Y:S01]  /*ee20*/  @P2 IMAD.MOV.U32 R155, RZ, RZ, R161 ;  /* 0x000000ffff9b2224 */ /* 0x004fe200078e00a1 */
[----:B------:R-:W-:Y:S01]  /*ee30*/  PRMT R21, RZ, 0x7610, R21 ;  /* 0x00007610ff157816 */ /* 0x000fe20000000015 */
[----:B------:R-:W2:Y:S04]  /*ee40*/  LDL R161, [R1+0x6ec] ;  /* 0x0006ec0001a17983 */ /* 0x000ea80000100800 */
[----:B------:R0:W2:Y:S02]  /*ee50*/  @P2 LDG.E.U16 R235, desc[UR60][R154.64] ;  /* 0x0000003c9aeb2981 */ /* 0x0000a4000c1e1500 */
[----:B0-----:R-:W-:-:S02]  /*ee60*/  @P0 IMAD.MOV.U32 R154, RZ, RZ, R156 ;  /* 0x000000ffff9a0224 */ /* 0x001fc400078e009c */
[----:B------:R-:W2:Y:S01]  /*ee70*/  LDL R156, [R1+0x6e8] ;  /* 0x0006e800019c7983 */ /* 0x000ea20000100800 */
[----:B------:R-:W-:-:S03]  /*ee80*/  @P0 IMAD.MOV.U32 R155, RZ, RZ, R166 ;  /* 0x000000ffff9b0224 */ /* 0x000fc600078e00a6 */
[----:B------:R-:W2:Y:S04]  /*ee90*/  LDL R166, [R1+0x6e4] ;  /* 0x0006e40001a67983 */ /* 0x000ea80000100800 */
[----:B------:R0:W2:Y:S02]  /*eea0*/  @P0 LDG.E.U16 R23, desc[UR60][R154.64] ;  /* 0x0000003c9a170981 */ /* 0x0000a4000c1e1500 */
[----:B0-----:R-:W-:Y:S02]  /*eeb0*/  @P0 IMAD.MOV.U32 R154, RZ, RZ, R164 ;  /* 0x000000ffff9a0224 */ /* 0x001fe400078e00a4 */
        /* <DEDUP_REMOVED lines=8> */
[----:B------:R-:W-:Y:S02]  /*ef40*/  ISETP.GT.AND P2, PT, R152, 0x50, PT ;  /* 0x000000509800780c */ /* 0x000fe40003f44270 */
[----:B------:R-:W-:-:S11]  /*ef50*/  PRMT R233, RZ, 0x7610, R233 ;  /* 0x00007610ffe97816 */ /* 0x000fd600000000e9 */
[----:B0-----:R-:W-:Y:S02]  /*ef60*/  @P2 IMAD.MOV.U32 R154, RZ, RZ, R159 ;  /* 0x000000ffff9a2224 */ /* 0x001fe400078e009f */
[----:B--2---:R-:W-:-:S05]  /*ef70*/  @P2 IMAD.MOV.U32 R155, RZ, RZ, R161 ;  /* 0x000000ffff9b2224 */ /* 0x004fca00078e00a1 */
[----:B------:R0:W2:Y:S04]  /*ef80*/  @P2 LDG.E.U16 R233, desc[UR60][R154.64] ;  /* 0x0000003c9ae92981 */ /* 0x0000a8000c1e1500 */
[----:B------:R1:W-:Y:S04]  /*ef90*/  STL [R1+0x138], R23 ;  /* 0x0001381701007387 */ /* 0x0003e80000100800 */
[----:B------:R-:W2:Y:S04]  /*efa0*/  LDL R167, [R1+0x6dc] ;  /* 0x0006dc0001a77983 */ /* 0x000ea80000100800 */
[----:B------:R-:W2:Y:S04]  /*efb0*/  LDL R164, [R1+0x6d4] ;  /* 0x0006d40001a47983 */ /* 0x000ea80000100800 */
[----:B-1----:R-:W2:Y:S04]  /*efc0*/  LDL R23, [R1+0x6e0] ;  /* 0x0006e00001177983 */ /* 0x002ea80000100800 */
[----:B------:R1:W-:Y:S04]  /*efd0*/  STL [R1+0x12c], R158 ;  /* 0x00012c9e01007387 */ /* 0x0003e80000100800 */
[----:B------:R-:W2:Y:S04]  /*efe0*/  LDL R165, [R1+0x6cc] ;  /* 0x0006cc0001a57983 */ /* 0x000ea80000100800 */
[----:B------:R-:W2:Y:S04]  /*eff0*/  LDL R162, [R1+0x6d0] ;  /* 0x0006d00001a27983 */ /* 0x000ea80000100800 */
[----:B-1----:R-:W2:Y:S04]  /*f000*/  LDL R158, [R1+0x6d8] ;  /* 0x0006d800019e7983 */ /* 0x002ea80000100800 */
[----:B---3--:R-:W-:Y:S04]  /*f010*/  STL [R1+0xd28], R4 ;  /* 0x000d280401007387 */ /* 0x008fe80000100800 */
[----:B------:R-:W3:Y:S04]  /*f020*/  LDL R163, [R1+0x6c4] ;  /* 0x0006c40001a37983 */ /* 0x000ee80000100800 */
[----:B------:R-:W3:Y:S01]  /*f030*/  LDL R160, [R1+0x6c8] ;  /* 0x0006c80001a07983 */ /* 0x000ee20000100800 */
[----:B0-----:R-:W-:-:S02]  /*f040*/  @P2 IMAD.MOV.U32 R154, RZ, RZ, R156 ;  /* 0x000000ffff9a2224 */ /* 0x001fc400078e009c */
[----:B------:R-:W-:Y:S01]  /*f050*/  @P2 IMAD.MOV.U32 R155, RZ, RZ, R166 ;  /* 0x000000ffff9b2224 */ /* 0x000fe200078e00a6 */
[----:B----4-:R-:W-:Y:S04]  /*f060*/  STL [R1+0xd2c], R21 ;  /* 0x000d2c1501007387 */ /* 0x010fe80000100800 */
[----:B------:R-:W4:Y:S04]  /*f070*/  LDL R161, [R1+0x6bc] ;  /* 0x0006bc0001a17983 */ /* 0x000f280000100800 */
[----:B------:R-:W4:Y:S04]  /*f080*/  LDL R159, [R1+0x6c0] ;  /* 0x0006c000019f7983 */ /* 0x000f280000100800 */
[----:B------:R-:W4:Y:S04]  /*f090*/  LDL R166, [R1+0x6b4] ;  /* 0x0006b40001a67983 */ /* 0x000f280000100800 */
[----:B------:R-:W4:Y:S01]  /*f0a0*/  LDL R156, [R1+0x6b8] ;  /* 0x0006b800019c7983 */ /* 0x000f220000100800 */
[----:B------:R-:W-:-:S02]  /*f0b0*/  ISETP.GT.AND P0, PT, R152, 0x51, PT ;  /* 0x000000519800780c */ /* 0x000fc40003f04270 */
[----:B------:R-:W-:Y:S02]  /*f0c0*/  PRMT R232, RZ, 0x7610, R232 ;  /* 0x00007610ffe87816 */ /* 0x000fe400000000e8 */
[C---:B------:R-:W-:Y:S02]  /*f0d0*/  ISETP.GT.AND P1, PT, R152.reuse, 0x52, PT ;  /* 0x000000529800780c */ /* 0x040fe40003f24270 */
[----:B------:R-:W-:Y:S02]  /*f0e0*/  PRMT R230, RZ, 0x7610, R230 ;  /* 0x00007610ffe67816 */ /* 0x000fe400000000e6 */
[----:B------:R2:W4:Y:S01]  /*f0f0*/  @P2 LDG.E.U16 R232, desc[UR60][R154.64] ;  /* 0x0000003c9ae82981 */ /* 0x000522000c1e1500 */
[----:B------:R-:W-:Y:S02]  /*f100*/  PRMT R229, RZ, 0x7610, R229 ;  /* 0x00007610ffe57816 */ /* 0x000fe400000000e5 */
[----:B------:R-:W-:Y:S02]  /*f110*/  ISETP.GT.AND P2, PT, R152, 0x53, PT ;  /* 0x000000539800780c */ /* 0x000fe40003f44270 */
[----:B------:R-:W-:-:S02]  /*f120*/  PRMT R227, RZ, 0x7610, R227 ;  /* 0x00007610ffe37816 */ /* 0x000fc400000000e3 */
[----:B------:R-:W-:Y:S02]  /*f130*/  PRMT R226, RZ, 0x7610, R226 ;  /* 0x00007610ffe27816 */ /* 0x000fe400000000e2 */
[----:B------:R-:W-:Y:S01]  /*f140*/  PRMT R225, RZ, 0x7610, R225 ;  /* 0x00007610ffe17816 */ /* 0x000fe200000000e1 */
[----:B--2---:R-:W-:Y:S02]  /*f150*/  @P0 IMAD.MOV.U32 R155, RZ, RZ, R167 ;  /* 0x000000ffff9b0224 */ /* 0x004fe400078e00a7 */
[----:B------:R-:W2:Y:S01]  /*f160*/  LDL R167, [R1+0x6ac] ;  /* 0x0006ac0001a77983 */ /* 0x000ea20000100800 */
[----:B------:R-:W-:-:S03]  /*f170*/  @P0 IMAD.MOV.U32 R154, RZ, RZ, R23 ;  /* 0x000000ffff9a0224 */ /* 0x000fc600078e0017 */
[----:B------:R-:W2:Y:S04]  /*f180*/  LDL R23, [R1+0x6b0] ;  /* 0x0006b00001177983 */ /* 0x000ea80000100800 */
[----:B------:R0:W2:Y:S02]  /*f190*/  @P0 LDG.E.U16 R230, desc[UR60][R154.64] ;  /* 0x0000003c9ae60981 */ /* 0x0000a4000c1e1500 */
[----:B0-----:R-:W-:Y:S02]  /*f1a0*/  @P0 IMAD.MOV.U32 R155, RZ, RZ, R164 ;  /* 0x000000ffff9b0224 */ /* 0x001fe400078e00a4 */
[----:B------:R-:W2:Y:S01]  /*f1b0*/  LDL R164, [R1+0x6a4] ;  /* 0x0006a40001a47983 */ /* 0x000ea20000100800 */
[----:B------:R-:W-:-:S03]  /*f1c0*/  @P0 IMAD.MOV.U32 R154, RZ, RZ, R158 ;  /* 0x000000ffff9a0224 */ /* 0x000fc600078e009e */
[----:B------:R-:W2:Y:S04]  /*f1d0*/  LDL R158, [R1+0x6a8] ;  /* 0x0006a800019e7983 */ /* 0x000ea80000100800 */
[----:B------:R0:W2:Y:S02]  /*f1e0*/  @P0 LDG.E.U16 R229, desc[UR60][R154.64] ;  /* 0x0000003c9ae50981 */ /* 0x0000a4000c1e1500 */
[----:B0-----:R-:W-:Y:S02]  /*f1f0*/  @P1 IMAD.MOV.U32 R155, RZ, RZ, R165 ;  /* 0x000000ffff9b1224 */ /* 0x001fe400078e00a5 */
[----:B------:R-:W-:Y:S01]  /*f200*/  @P1 IMAD.MOV.U32 R154, RZ, RZ, R162 ;  /* 0x000000ffff9a1224 */ /* 0x000fe200078e00a2 */
[----:B------:R-:W2:Y:S04]  /*f210*/  LDL R165, [R1+0x69c] ;  /* 0x00069c0001a57983 */ /* 0x000ea80000100800 */
[----:B------:R-:W2:Y:S04]  /*f220*/  LDL R162, [R1+0x6a0] ;  /* 0x0006a00001a27983 */ /* 0x000ea80000100800 */
[----:B------:R3:W2:Y:S02]  /*f230*/  @P1 LDG.E.U16 R227, desc[UR60][R154.64] ;  /* 0x0000003c9ae31981 */ /* 0x0006a4000c1e1500 */
[----:B---3--:R-:W-:-:S02]  /*f240*/  @P1 IMAD.MOV.U32 R154, RZ, RZ, R160 ;  /* 0x000000ffff9a1224 */ /* 0x008fc400078e00a0 */
[----:B------:R-:W-:Y:S01]  /*f250*/  @P1 IMAD.MOV.U32 R155, RZ, RZ, R163 ;  /* 0x000000ffff9b1224 */ /* 0x000fe200078e00a3 */
[----:B------:R-:W3:Y:S04]  /*f260*/  LDL R160, [R1+0x698] ;  /* 0x0006980001a07983 */ /* 0x000ee80000100800 */
[----:B------:R-:W3:Y:S04]  /*f270*/  LDL R163, [R1+0x694] ;  /* 0x0006940001a37983 */ /* 0x000ee80000100800 */
[----:B------:R4:W3:Y:S02]  /*f280*/  @P1 LDG.E.U16 R226, desc[UR60][R154.64] ;  /* 0x0000003c9ae21981 */ /* 0x0008e4000c1e1500 */
[----:B----4-:R-:W-:-:S02]  /*f290*/  @P2 IMAD.MOV.U32 R155, RZ, RZ, R161 ;  /* 0x000000ffff9b2224 */ /* 0x010fc400078e00a1 */
[----:B------:R-:W4:Y:S01]  /*f2a0*/  LDL R161, [R1+0x68c] ;  /* 0x00068c0001a17983 */ /* 0x000f220000100800 */
[----:B------:R-:W-:-:S03]  /*f2b0*/  @P2 IMAD.MOV.U32 R154, RZ, RZ, R159 ;  /* 0x000000ffff9a2224 */ /* 0x000fc600078e009f */
[----:B------:R-:W4:Y:S04]  /*f2c0*/  LDL R159, [R1+0x690] ;  /* 0x00069000019f7983 */ /* 0x000f280000100800 */
[----:B------:R0:W4:Y:S02]  /*f2d0*/  @P2 LDG.E.U16 R225, desc[UR60][R154.64] ;  /* 0x0000003c9ae12981 */ /* 0x000124000c1e1500 */
[----:B0-----:R-:W-:Y:S02]  /*f2e0*/  @P2 IMAD.MOV.U32 R154, RZ, RZ, R156 ;  /* 0x000000ffff9a2224 */ /* 0x001fe400078e009c */
[----:B------:R-:W-:Y:S01]  /*f2f0*/  @P2 IMAD.MOV.U32 R155, RZ, RZ, R166 ;  /* 0x000000ffff9b2224 */ /* 0x000fe200078e00a6 */
        /* <DEDUP_REMOVED lines=13> */
[----:B------:R-:W-:Y:S02]  /*f3d0*/  @P0 IMAD.MOV.U32 R154, RZ, RZ, R23 ;  /* 0x000000ffff9a0224 */ /* 0x000fe400078e0017 */
[----:B------:R-:W2:Y:S04]  /*f3e0*/  LDL R23, [R1+0x680] ;  /* 0x0006800001177983 */ /* 0x000ea80000100800 */
[----:B------:R0:W2:Y:S02]  /*f3f0*/  @P0 LDG.E.U16 R223, desc[UR60][R154.64] ;  /* 0x0000003c9adf0981 */ /* 0x0000a4000c1e1500 */
[----:B0-----:R-:W-:-:S02]  /*f400*/  @P0 IMAD.MOV.U32 R155, RZ, RZ, R164 ;  /* 0x000000ffff9b0224 */ /* 0x001fc400078e00a4 */
[----:B------:R-:W2:Y:S01]  /*f410*/  LDL R164, [R1+0x678] ;  /* 0x0006780001a47983 */ /* 0x000ea20000100800 */
[----:B------:R-:W-:-:S03]  /*f420*/  @P0 IMAD.MOV.U32 R154, RZ, RZ, R158 ;  /* 0x000000ffff9a0224 */ /* 0x000fc600078e009e */
[----:B------:R-:W2:Y:S04]  /*f430*/  LDL R158, [R1+0x67c] ;  /* 0x00067c00019e7983 */ /* 0x000ea80000100800 */
[----:B------:R0:W2:Y:S02]  /*f440*/  @P0 LDG.E.U16 R221, desc[UR60][R154.64] ;  /* 0x0000003c9add0981 */ /* 0x0000a4000c1e1500 */
[----:B0-----:R-:W-:Y:S02]  /*f450*/  @P1 MOV R155, R165 ;  /* 0x000000a5009b1202 */ /* 0x001fe40000000f00 */
[----:B------:R-:W2:Y:S01]  /*f460*/  LDL R165, [R1+0x674] ;  /* 0x0006740001a57983 */ /* 0x000ea20000100800 */
[----:B------:R-:W-:Y:S01]  /*f470*/  @P1 IMAD.MOV.U32 R154, RZ, RZ, R162 ;  /* 0x000000ffff9a1224 */ /* 0x000fe200078e00a2 */
[----:B------:R-:W-:-:S02]  /*f480*/  PRMT R2, RZ, 0x7610, R2 ;  /* 0x00007610ff027816 */ /* 0x000fc40000000002 */
[----:B------:R-:W2:Y:S04]  /*f490*/  LDL R162, [R1+0x670] ;  /* 0x0006700001a27983 */ /* 0x000ea80000100800 */
[----:B------:R3:W2:Y:S02]  /*f4a0*/  @P1 LDG.E.U16 R219, desc[UR60][R154.64] ;  /* 0x0000003c9adb1981 */ /* 0x0006a4000c1e1500 */
[----:B---3--:R-:W-:Y:S01]  /*f4b0*/  @P1 IMAD.MOV.U32 R154, RZ, RZ, R160 ;  /* 0x000000ffff9a1224 */ /* 0x008fe200078e00a0 */
[----:B------:R-:W-:Y:S01]  /*f4c0*/  ISETP.GT.AND P0, PT, R152, 0x57, PT ;  /* 0x000000579800780c */ /* 0x000fe20003f04270 */
[----:B------:R-:W3:Y:S01]  /*f4d0*/  LDL R160, [R1+0x668] ;  /* 0x0006680001a07983 */ /* 0x000ee20000100800 */
[----:B------:R-:W-:Y:S01]  /*f4e0*/  @P1 IMAD.MOV.U32 R155, RZ, RZ, R163 ;  /* 0x000000ffff9b1224 */ /* 0x000fe200078e00a3 */
[----:B------:R-:W-:-:S02]  /*f4f0*/  PRMT R13, RZ, 0x7610, R13 ;  /* 0x00007610ff0d7816 */ /* 0x000fc4000000000d */
[----:B------:R-:W3:Y:S04]  /*f500*/  LDL R163, [R1+0x66c] ;  /* 0x00066c0001a37983 */ /* 0x000ee80000100800 */
[----:B------:R4:W3:Y:S02]  /*f510*/  @P1 LDG.E.U16 R217, desc[UR60][R154.64] ;  /* 0x0000003c9ad91981 */ /* 0x0008e4000c1e1500 */
[----:B----4-:R-:W-:Y:S01]  /*f520*/  @P2 IMAD.MOV.U32 R155, RZ, RZ, R161 ;  /* 0x000000ffff9b2224 */ /* 0x010fe200078e00a1 */
[----:B------:R-:W-:Y:S01]  /*f530*/  PRMT R12, RZ, 0x7610, R12 ;  /* 0x00007610ff0c7816 */ /* 0x000fe2000000000c */
[----:B------:R-:W4:Y:S01]  /*f540*/  LDL R161, [R1+0x664] ;  /* 0x0006640001a17983 */ /* 0x000f220000100800 */
[----:B------:R-:W-:-:S03]  /*f550*/  @P2 IMAD.MOV.U32 R154, RZ, RZ, R159 ;  /* 0x000000ffff9a2224 */ /* 0x000fc600078e009f */
[----:B------:R-:W4:Y:S04]  /*f560*/  LDL R159, [R1+0x65c] ;  /* 0x00065c00019f7983 */ /* 0x000f280000100800 */
[----:B------:R0:W3:Y:S02]  /*f570*/  @P2 LDG.E.U16 R157, desc[UR60][R154.64] ;  /* 0x0000003c9a9d2981 */ /* 0x0000e4000c1e1500 */
[----:B0-----:R-:W-:Y:S02]  /*f580*/  @P2 IMAD.MOV.U32 R154, RZ, RZ, R156 ;  /* 0x000000ffff9a2224 */ /* 0x001fe400078e009c */
[----:B------:R-:W-:-:S05]  /*f590*/  @P2 IMAD.MOV.U32 R155, RZ, RZ, R166 ;  /* 0x000000ffff9b2224 */ /* 0x000fca00078e00a6 */
[----:B------:R2:W4:Y:S02]  /*f5a0*/  @P2 LDG.E.U16 R2, desc[UR60][R154.64] ;  /* 0x0000003c9a022981 */ /* 0x000524000c1e1500 */
[----:B--2---:R-:W-:Y:S02]  /*f5b0*/  @P0 IMAD.MOV.U32 R154, RZ, RZ, R23 ;  /* 0x000000ffff9a0224 */ /* 0x004fe400078e0017 */
[----:B------:R-:W-:-:S05]  /*f5c0*/  @P0 IMAD.MOV.U32 R155, RZ, RZ, R158 ;  /* 0x000000ffff9b0224 */ /* 0x000fca00078e009e */
[----:B------:R0:W2:Y:S02]  /*f5d0*/  @P0 LDG.E.U16 R13, desc[UR60][R154.64] ;  /* 0x0000003c9a0d0981 */ /* 0x0000a4000c1e1500 */
[----:B0-----:R-:W-:Y:S02]  /*f5e0*/  @P0 IMAD.MOV.U32 R154, RZ, RZ, R164 ;  /* 0x000000ffff9a0224 */ /* 0x001fe400078e00a4 */
[----:B------:R-:W-:-:S05]  /*f5f0*/  @P0 IMAD.MOV.U32 R155, RZ, RZ, R165 ;  /* 0x000000ffff9b0224 */ /* 0x000fca00078e00a5 */
[----:B------:R0:W2:Y:S04]  /*f600*/  @P0 LDG.E.U16 R12, desc[UR60][R154.64] ;  /* 0x0000003c9a0c0981 */ /* 0x0000a8000c1e1500 */
[----:B---3--:R1:W-:Y:S04]  /*f610*/  STL [R1+0xec], R157 ;  /* 0x0000ec9d01007387 */ /* 0x0083e80000100800 */
[----:B------:R-:W3:Y:S04]  /*f620*/  LDL R156, [R1+0x654] ;  /* 0x00065400019c7983 */ /* 0x000ee80000100800 */
[----:B-1----:R-:W3:Y:S04]  /*f630*/  LDL R157, [R1+0x660] ;  /* 0x00066000019d7983 */ /* 0x002ee80000100800 */
[----:B----4-:R1:W-:Y:S01]  /*f640*/  STL [R1+0xdc], R2 ;  /* 0x0000dc0201007387 */ /* 0x0103e20000100800 */
[----:B------:R-:W-:-:S03]  /*f650*/  ISETP.GT.AND P1, PT, R152, 0x58, PT ;  /* 0x000000589800780c */ /* 0x000fc60003f24270 */
[----:B------:R-:W4:Y:S04]  /*f660*/  LDL R158, [R1+0x64c] ;  /* 0x00064c00019e7983 */ /* 0x000f280000100800 */
[----:B------:R-:W4:Y:S04]  /*f670*/  LDL R23, [R1+0x650] ;  /* 0x0006500001177983 */ /* 0x000f280000100800 */
[----:B-1----:R-:W4:Y:S01]  /*f680*/  LDL R2, [R1+0x658] ;  /* 0x0006580001027983 */ /* 0x002f220000100800 */
[----:B------:R-:W-:Y:S01]  /*f690*/  ISETP.GT.AND P2, PT, R152, 0x59, PT ;  /* 0x000000599800780c */ /* 0x000fe20003f44270 */
[----:B0-----:R-:W-:Y:S01]  /*f6a0*/  @P1 IMAD.MOV.U32 R155, RZ, RZ, R163 ;  /* 0x000000ffff9b1224 */ /* 0x001fe200078e00a3 */
[----:B------:R-:W-:Y:S01]  /*f6b0*/  PRMT R215, RZ, 0x7610, R215 ;  /* 0x00007610ffd77816 */ /* 0x000fe200000000d7 */
[----:B------:R-:W-:Y:S01]  /*f6c0*/  @P1 IMAD.MOV.U32 R154, RZ, RZ, R162 ;  /* 0x000000ffff9a1224 */ /* 0x000fe200078e00a2 */
[----:B------:R-:W-:-:S04]  /*f6d0*/  PRMT R213, RZ, 0x7610, R213 ;  /* 0x00007610ffd57816 */ /* 0x000fc800000000d5 */
[----:B------:R0:W4:Y:S01]  /*f6e0*/  @P1 LDG.E.U16 R215, desc[UR60][R154.64] ;  /* 0x0000003c9ad71981 */ /* 0x000122000c1e1500 */
[----:B------:R-:W-:Y:S01]  /*f6f0*/  PRMT R211, RZ, 0x7610, R211 ;  /* 0x00007610ffd37816 */ /* 0x000fe200000000d3 */
[----:B0-----:R-:W-:Y:S02]  /*f700*/  @P1 IMAD.MOV.U32 R154, RZ, RZ, R160 ;  /* 0x000000ffff9a1224 */ /* 0x001fe400078e00a0 */
[----:B------:R-:W-:-:S05]  /*f710*/  @P1 IMAD.MOV.U32 R155, RZ, RZ, R161 ;  /* 0x000000ffff9b1224 */ /* 0x000fca00078e00a1 */
[----:B------:R0:W4:Y:S02]  /*f720*/  @P1 LDG.E.U16 R213, desc[UR60][R154.64] ;  /* 0x0000003c9ad51981 */ /* 0x000124000c1e1500 */
[----:B0-----:R-:W-:Y:S02]  /*f730*/  @P2 IMAD.MOV.U32 R155, RZ, RZ, R159 ;  /* 0x000000ffff9b2224 */ /* 0x001fe400078e009f */
[----:B--2---:R-:W-:Y:S04]  /*f740*/  STL [R1+0xd30], R13 ;  /* 0x000d300d01007387 */ /* 0x004fe80000100800 */
[----:B------:R-:W2:Y:S04]  /*f750*/  LDL R167, [R1+0x644] ;  /* 0x0006440001a77983 */ /* 0x000ea80000100800 */
[----:B------:R-:W2:Y:S04]  /*f760*/  LDL R166, [R1+0x648] ;  /* 0x0006480001a67983 */ /* 0x000ea80000100800 */
[----:B------:R0:W-:Y:S04]  /*f770*/  STL [R1+0xd34], R12 ;  /* 0x000d340c01007387 */ /* 0x0001e80000100800 */
[----:B------:R-:W2:Y:S04]  /*f780*/  LDL R164, [R1+0x63c] ;  /* 0x00063c0001a47983 */ /* 0x000ea80000100800 */
[----:B------:R-:W2:Y:S04]  /*f790*/  LDL R163, [R1+0x640] ;  /* 0x0006400001a37983 */ /* 0x000ea80000100800 */
[----:B------:R-:W2:Y:S04]  /*f7a0*/  LDL R161, [R1+0x634] ;  /* 0x0006340001a17983 */ /* 0x000ea80000100800 */
[----:B------:R-:W2:Y:S04]  /*f7b0*/  LDL R160, [R1+0x638] ;  /* 0x0006380001a07983 */ /* 0x000ea80000100800 */
[----:B------:R-:W2:Y:S01]  /*f7c0*/  LDL R162, [R1+0x62c] ;  /* 0x00062c0001a27983 */ /* 0x000ea20000100800 */
[----:B---3--:R-:W-:Y:S01]  /*f7d0*/  @P2 IMAD.MOV.U32 R154, RZ, RZ, R157 ;  /* 0x000000ffff9a2224 */ /* 0x008fe200078e009d */
[----:B------:R-:W-:-:S02]  /*f7e0*/  ISETP.GT.AND P0, PT, R152, 0x5a, PT ;  /* 0x0000005a9800780c */ /* 0x000fc40003f04270 */
[----:B------:R-:W3:Y:S04]  /*f7f0*/  LDL R157, [R1+0x630] ;  /* 0x00063000019d7983 */ /* 0x000ee80000100800 */
[----:B------:R1:W3:Y:S01]  /*f800*/  @P2 LDG.E.U16 R211, desc[UR60][R154.64] ;  /* 0x0000003c9ad32981 */ /* 0x0002e2000c1e1500 */
[----:B------:R-:W-:Y:S02]  /*f810*/  PRMT R209, RZ, 0x7610, R209 ;  /* 0x00007610ffd17816 */ /* 0x000fe400000000d1 */
[----:B------:R-:W-:Y:S01]  /*f820*/  ISETP.GT.AND P1, PT, R152, 0x5b, PT ;  /* 0x0000005b9800780c */ /* 0x000fe20003f24270 */
[----:B------:R-:W3:Y:S01]  /*f830*/  LDL R159, [R1+0x620] ;  /* 0x00062000019f7983 */ /* 0x000ee20000100800 */
[----:B------:R-:W-:-:S03]  /*f840*/  PRMT R207, RZ, 0x7610, R207 ;  /* 0x00007610ffcf7816 */ /* 0x000fc600000000cf */
[----:B------:R-:W3:Y:S01]  /*f850*/  LDL R165, [R1+0x61c] ;  /* 0x00061c0001a57983 */ /* 0x000ee20000100800 */
[----:B-1----:R-:W-:-:S03]  /*f860*/  @P2 IMAD.MOV.U32 R155, RZ, RZ, R156 ;  /* 0x000000ffff9b2224 */ /* 0x002fc600078e009c */
[----:B------:R-:W3:Y:S01]  /*f870*/  LDL R156, [R1+0x624] ;  /* 0x00062400019c7983 */ /* 0x000ee20000100800 */
[----:B----4-:R-:W-:-:S03]  /*f880*/  @P2 IMAD.MOV.U32 R154, RZ, RZ, R2 ;  /* 0x000000ffff9a2224 */ /* 0x010fc600078e0002 */
[----:B------:R-:W4:Y:S04]  /*f890*/  LDL R2, [R1+0x628] ;  /* 0x0006280001027983 */ /* 0x000f280000100800 */
[----:B------:R1:W4:Y:S01]  /*f8a0*/  @P2 LDG.E.U16 R209, desc[UR60][R154.64] ;  /* 0x0000003c9ad12981 */ /* 0x000322000c1e1500 */
[----:B------:R-:W-:Y:S01]  /*f8b0*/  PRMT R205, RZ, 0x7610, R205 ;  /* 0x00007610ffcd7816 */ /* 0x000fe200000000cd */
[----:B-1----:R-:W-:Y:S02]  /*f8c0*/  @P0 IMAD.MOV.U32 R154, RZ, RZ, R23 ;  /* 0x000000ffff9a0224 */ /* 0x002fe400078e0017 */
[----:B------:R-:W-:Y:S01]  /*f8d0*/  @P0 IMAD.MOV.U32 R155, RZ, RZ, R158 ;  /* 0x000000ffff9b0224 */ /* 0x000fe200078e009e */
[----:B------:R-:W4:Y:S04]  /*f8e0*/  LDL R23, [R1+0x618] ;  /* 0x0006180001177983 */ /* 0x000f280000100800 */
[----:B------:R2:W4:Y:S04]  /*f8f0*/  @P0 LDG.E.U16 R207, desc[UR60][R154.64] ;  /* 0x0000003c9acf0981 */ /* 0x000528000c1e1500 */
[----:B------:R-:W4:Y:S01]  /*f900*/  LDL R158, [R1+0x614] ;  /* 0x00061400019e7983 */ /* 0x000f220000100800 */
[----:B------:R-:W-:-:S02]  /*f910*/  ISETP.GT.AND P2, PT, R152, 0x5c, PT ;  /* 0x0000005c9800780c */ /* 0x000fc40003f44270 */
[----:B------:R-:W-:Y:S02]  /*f920*/  PRMT R203, RZ, 0x7610, R203 ;  /* 0x00007610ffcb7816 */ /* 0x000fe400000000cb */
[----:B------:R-:W-:Y:S02]  /*f930*/  PRMT R201, RZ, 0x7610, R201 ;  /* 0x00007610ffc97816 */ /* 0x000fe400000000c9 */
[----:B------:R-:W-:Y:S01]  /*f940*/  PRMT R199, RZ, 0x7610, R199 ;  /* 0x00007610ffc77816 */ /* 0x000fe200000000c7 */
[----:B--2---:R-:W-:Y:S02]  /*f950*/  @P0 IMAD.MOV.U32 R155, RZ, RZ, R167 ;  /* 0x000000ffff9b0224 */ /* 0x004fe400078e00a7 */
[----:B------:R-:W-:-:S05]  /*f960*/  @P0 IMAD.MOV.U32 R154, RZ, RZ, R166 ;  /* 0x000000ffff9a0224 */ /* 0x000fca00078e00a6 */
[----:B------:R1:W2:Y:S02]  /*f970*/  @P0 LDG.E.U16 R205, desc[UR60][R154.64] ;  /* 0x0000003c9acd0981 */ /* 0x0002a4000c1e1500 */
[----:B-1----:R-:W-:Y:S02]  /*f980*/  @P1 IMAD.MOV.U32 R155, RZ, RZ, R164 ;  /* 0x000000ffff9b1224 */ /* 0x002fe400078e00a4 */
[----:B------:R-:W-:Y:S01]  /*f990*/  @P1 IMAD.MOV.U32 R154, RZ, RZ, R163 ;  /* 0x000000ffff9a1224 */ /* 0x000fe200078e00a3 */
[----:B------:R-:W2:Y:S04]  /*f9a0*/  LDL R164, [R1+0x60c] ;  /* 0x00060c0001a47983 */ /* 0x000ea80000100800 */
[----:B------:R-:W2:Y:S04]  /*f9b0*/  LDL R163, [R1+0x610] ;  /* 0x0006100001a37983 */ /* 0x000ea80000100800 */
[----:B------:R1:W2:Y:S02]  /*f9c0*/  @P1 LDG.E.U16 R203, desc[UR60][R154.64] ;  /* 0x0000003c9acb1981 */ /* 0x0002a4000c1e1500 */
[----:B-1----:R-:W-:-:S02]  /*f9d0*/  @P1 IMAD.MOV.U32 R154, RZ, RZ, R160 ;  /* 0x000000ffff9a1224 */ /* 0x002fc400078e00a0 */
[----:B------:R-:W-:Y:S01]  /*f9e0*/  @P1 IMAD.MOV.U32 R155, RZ, RZ, R161 ;  /* 0x000000ffff9b1224 */ /* 0x000fe200078e00a1 */
[----:B------:R-:W2:Y:S04]  /*f9f0*/  LDL R160, [R1+0x608] ;  /* 0x0006080001a07983 */ /* 0x000ea80000100800 */
[----:B------:R-:W2:Y:S04]  /*fa00*/  LDL R161, [R1+0x604] ;  /* 0x0006040001a17983 */ /* 0x000ea80000100800 */
[----:B------:R1:W2:Y:S02]  /*fa10*/  @P1 LDG.E.U16 R201, desc[UR60][R154.64] ;  /* 0x0000003c9ac91981 */ /* 0x0002a4000c1e1500 */
[----:B-1----:R-:W-:-:S02]  /*fa20*/  @P2 IMAD.MOV.U32 R155, RZ, RZ, R162 ;  /* 0x000000ffff9b2224 */ /* 0x002fc400078e00a2 */
[----:B------:R-:W2:Y:S01]  /*fa30*/  LDL R162, [R1+0x5fc] ;  /* 0x0005fc0001a27983 */ /* 0x000ea20000100800 */
[----:B---3--:R-:W-:-:S03]  /*fa40*/  @P2 IMAD.MOV.U32 R154, RZ, RZ, R157 ;  /* 0x000000ffff9a2224 */ /* 0x008fc600078e009d */
[----:B------:R-:W3:Y:S04]  /*fa50*/  LDL R157, [R1+0x600] ;  /* 0x00060000019d7983 */ /* 0x000ee80000100800 */
[----:B------:R1:W3:Y:S02]  /*fa60*/  @P2 LDG.E.U16 R199, desc[UR60][R154.64] ;  /* 0x0000003c9ac72981 */ /* 0x0002e4000c1e1500 */
[----:B-1----:R-:W-:Y:S02]  /*fa70*/  @P2 IMAD.MOV.U32 R155, RZ, RZ, R156 ;  /* 0x000000ffff9b2224 */ /* 0x002fe400078e009c */
[----:B------:R-:W3:Y:S01]  /*fa80*/  LDL R156, [R1+0x5f4] ;  /* 0x0005f400019c7983 */ /* 0x000ee20000100800 */
[----:B----4-:R-:W-:-:S03]  /*fa90*/  @P2 IMAD.MOV.U32 R154, RZ, RZ, R2 ;  /* 0x000000ffff9a2224 */ /* 0x010fc600078e0002 */
[----:B------:R-:W4:Y:S01]  /*faa0*/  LDL R2, [R1+0x5f8] ;  /* 0x0005f80001027983 */ /* 0x000f220000100800 */
[C---:B------:R-:W-:Y:S02]  /*fab0*/  ISETP.GT.AND P0, PT, R152.reuse, 0x5d, PT ;  /* 0x0000005d9800780c */ /* 0x040fe40003f04270 */
[----:B------:R-:W-:Y:S02]  /*fac0*/  PRMT R197, RZ, 0x7610, R197 ;  /* 0x00007610ffc57816 */ /* 0x000fe400000000c5 */
[----:B------:R-:W-:Y:S02]  /*fad0*/  ISETP.GT.AND P1, PT, R152, 0x5e, PT ;  /* 0x0000005e9800780c */ /* 0x000fe40003f24270 */
[----:B------:R-:W-:Y:S02]  /*fae0*/  PRMT R187, RZ, 0x7610, R187 ;  /* 0x00007610ffbb7816 */ /* 0x000fe400000000bb */
[----:B------:R1:W4:Y:S01]  /*faf0*/  @P2 LDG.E.U16 R197, desc[UR60][R154.64] ;  /* 0x0000003c9ac52981 */ /* 0x000322000c1e1500 */
[----:B------:R-:W-:-:S04]  /*fb00*/  PRMT R153, RZ, 0x7610, R153 ;  /* 0x00007610ff997816 */ /* 0x000fc80000000099 */
[----:B-1----:R-:W-:Y:S02]  /*fb10*/  @P0 IMAD.MOV.U32 R154, RZ, RZ, R159 ;  /* 0x000000ffff9a0224 */ /* 0x002fe400078e009f */
[----:B------:R-:W-:Y:S01]  /*fb20*/  @P0 IMAD.MOV.U32 R155, RZ, RZ, R165 ;  /* 0x000000ffff9b0224 */ /* 0x000fe200078e00a5 */
[----:B------:R-:W-:Y:S01]  /*fb30*/  PRMT R22, RZ, 0x7610, R22 ;  /* 0x00007610ff167816 */ /* 0x000fe20000000016 */
[----:B------:R-:W4:Y:S04]  /*fb40*/  LDL R159, [R1+0x5f0] ;  /* 0x0005f000019f7983 */ /* 0x000f280000100800 */
[----:B------:R1:W4:Y:S01]  /*fb50*/  @P0 LDG.E.U16 R187, desc[UR60][R154.64] ;  /* 0x0000003c9abb0981 */ /* 0x000322000c1e1500 */
[----:B------:R-:W-:Y:S02]  /*fb60*/  ISETP.GT.AND P2, PT, R152, 0x5f, PT ;  /* 0x0000005f9800780c */ /* 0x000fe40003f44270 */
[----:B0-----:R-:W-:Y:S01]  /*fb70*/  PRMT R12, RZ, 0x7610, R12 ;  /* 0x00007610ff0c7816 */ /* 0x001fe2000000000c */
[----:B------:R-:W4:Y:S01]  /*fb80*/  LDL R165, [R1+0x5ec] ;  /* 0x0005ec0001a57983 */ /* 0x000f220000100800 */
[----:B-1----:R-:W-:-:S02]  /*fb90*/  @P0 IMAD.MOV.U32 R154, RZ, RZ, R23 ;  /* 0x000000ffff9a0224 */ /* 0x002fc400078e0017 */
[----:B------:R-:W-:Y:S01]  /*fba0*/  @P0 IMAD.MOV.U32 R155, RZ, RZ, R158 ;  /* 0x000000ffff9b0224 */ /* 0x000fe200078e009e */
[----:B------:R-:W-:Y:S01]  /*fbb0*/  PRMT R11, RZ, 0x7610, R11 ;  /* 0x00007610ff0b7816 */ /* 0x000fe2000000000b */
[----:B------:R-:W4:Y:S04]  /*fbc0*/  LDL R158, [R1+0x5e4] ;  /* 0x0005e400019e7983 */ /* 0x000f280000100800 */
[----:B------:R2:W4:Y:S01]  /*fbd0*/  @P0 LDG.E.U16 R153, desc[UR60][R154.64] ;  /* 0x0000003c9a990981 */ /* 0x000522000c1e1500 */
[----:B------:R-:W-:-:S03]  /*fbe0*/  PRMT R10, RZ, 0x7610, R10 ;  /* 0x00007610ff0a7816 */ /* 0x000fc6000000000a */
[----:B------:R-:W4:Y:S01]  /*fbf0*/  LDL R23, [R1+0x5e8] ;  /* 0x0005e80001177983 */ /* 0x000f220000100800 */
[----:B--2---:R-:W-:-:S03]  /*fc00*/  @P1 IMAD.MOV.U32 R155, RZ, RZ, R164 ;  /* 0x000000ffff9b1224 */ /* 0x004fc600078e00a4 */
[----:B------:R-:W2:Y:S01]  /*fc10*/  LDL R164, [R1+0x5dc] ;  /* 0x0005dc0001a47983 */ /* 0x000ea20000100800 */
[----:B------:R-:W-:-:S05]  /*fc20*/  @P1 IMAD.MOV.U32 R154, RZ, RZ, R163 ;  /* 0x000000ffff9a1224 */ /* 0x000fca00078e00a3 */
[----:B------:R0:W2:Y:S02]  /*fc30*/  @P1 LDG.E.U16 R22, desc[UR60][R154.64] ;  /* 0x0000003c9a161981 */ /* 0x0000a4000c1e1500 */
[----:B0-----:R-:W-:Y:S02]  /*fc40*/  @P1 IMAD.MOV.U32 R154, RZ, RZ, R160 ;  /* 0x000000ffff9a1224 */ /* 0x001fe400078e00a0 */
[----:B------:R-:W-:-:S05]  /*fc50*/  @P1 IMAD.MOV.U32 R155, RZ, RZ, R161 ;  /* 0x000000ffff9b1224 */ /* 0x000fca00078e00a1 */
[----:B------:R0:W2:Y:S02]  /*fc60*/  @P1 LDG.E.U16 R12, desc[UR60][R154.64] ;  /* 0x0000003c9a0c1981 */ /* 0x0000a4000c1e1500 */
[----:B0-----:R-:W-:Y:S02]  /*fc70*/  @P2 IMAD.MOV.U32 R155, RZ, RZ, R162 ;  /* 0x000000ffff9b2224 */ /* 0x001fe400078e00a2 */
[----:B---3--:R-:W-:-:S05]  /*fc80*/  @P2 IMAD.MOV.U32 R154, RZ, RZ, R157 ;  /* 0x000000ffff9a2224 */ /* 0x008fca00078e009d */
[----:B------:R-:W3:Y:S01]  /*fc90*/  @P2 LDG.E.U16 R11, desc[UR60][R154.64] ;  /* 0x0000003c9a0b2981 */ /* 0x000ee2000c1e1500 */
[----:B------:R-:W-:Y:S02]  /*fca0*/  @P2 IMAD.MOV.U32 R157, RZ, RZ, R156 ;  /* 0x000000ffff9d2224 */ /* 0x000fe400078e009c */
[----:B----4-:R-:W-:-:S05]  /*fcb0*/  @P2 IMAD.MOV.U32 R156, RZ, RZ, R2 ;  /* 0x000000ffff9c2224 */ /* 0x010fca00078e0002 */
[----:B------:R0:W4:Y:S01]  /*fcc0*/  @P2 LDG.E.U16 R10, desc[UR60][R156.64] ;  /* 0x0000003c9c0a2981 */ /* 0x000122000c1e1500 */
[----:B------:R-:W-:-:S13]  /*fcd0*/  ISETP.GT.AND P0, PT, R152, 0x60, PT ;  /* 0x000000609800780c */ /* 0x000fda0003f04270 */
[----:B0-----:R-:W-:Y:S02]  /*fce0*/  @P0 IMAD.MOV.U32 R156, RZ, RZ, R159 ;  /* 0x000000ffff9c0224 */ /* 0x001fe400078e009f */
[----:B------:R-:W-:Y:S02]  /*fcf0*/  @P0 IMAD.MOV.U32 R159, RZ, RZ, R158 ;  /* 0x000000ffff9f0224 */ /* 0x000fe400078e009e */
[----:B------:R-:W-:Y:S01]  /*fd00*/  @P0 IMAD.MOV.U32 R158, RZ, RZ, R23 ;  /* 0x000000ffff9e0224 */ /* 0x000fe200078e0017 */
[----:B--2---:R0:W-:Y:S04]  /*fd10*/  STL [R1+0xa8], R22 ;  /* 0x0000a81601007387 */ /* 0x0041e80000100800 */
[----:B------:R-:W2:Y:S04]  /*fd20*/  LDL R161, [R1+0x5d4] ;  /* 0x0005d40001a17983 */ /* 0x000ea80000100800 */
[----:B------:R-:W2:Y:S04]  /*fd30*/  LDL R160, [R1+0x5d8] ;  /* 0x0005d80001a07983 */ /* 0x000ea80000100800 */
[----:B0-----:R-:W2:Y:S04]  /*fd40*/  LDL R22, [R1+0x5e0] ;  /* 0x0005e00001167983 */ /* 0x001ea80000100800 */
[----:B------:R0:W-:Y:S04]  /*fd50*/  STL [R1+0xd38], R12 ;  /* 0x000d380c01007387 */ /* 0x0001e80000100800 */
[----:B------:R-:W2:Y:S04]  /*fd60*/  LDL R167, [R1+0x5cc] ;  /* 0x0005cc0001a77983 */ /* 0x000ea80000100800 */
[----:B------:R-:W2:Y:S04]  /*fd70*/  LDL R166, [R1+0x5d0] ;  /* 0x0005d00001a67983 */ /* 0x000ea80000100800 */
[----:B---3--:R-:W-:Y:S04]  /*fd80*/  STL [R1+0xd3c], R11 ;  /* 0x000d3c0b01007387 */ /* 0x008fe80000100800 */
[----:B------:R-:W3:Y:S04]  /*fd90*/  LDL R163, [R1+0x5c4] ;  /* 0x0005c40001a37983 */ /* 0x000ee80000100800 */
[----:B------:R-:W3:Y:S04]  /*fda0*/  LDL R162, [R1+0x5c8] ;  /* 0x0005c80001a27983 */ /* 0x000ee80000100800 */
[----:B------:R-:W3:Y:S04]  /*fdb0*/  LDL R2, [R1+0x5c0] ;  /* 0x0005c00001027983 */ /* 0x000ee80000100800 */
[----:B----4-:R1:W-:Y:S04]  /*fdc0*/  STL [R1+0xd40], R10 ;  /* 0x000d400a01007387 */ /* 0x0103e80000100800 */
[----:B0-----:R-:W4:Y:S04]  /*fdd0*/  LDL R12, [R1+0x5bc] ;  /* 0x0005bc00010c7983 */ /* 0x001f280000100800 */
[----:B------:R-:W4:Y:S01]  /*fde0*/  LDL R23, [R1+0x5b8] ;  /* 0x0005b80001177983 */ /* 0x000f220000100800 */
[----:B------:R-:W-:Y:S01]  /*fdf0*/  ISETP.GT.AND P1, PT, R152, 0x61, PT ;  /* 0x000000619800780c */ /* 0x000fe20003f24270 */
[----:B------:R-:W-:Y:S01]  /*fe00*/  @P0 IMAD.MOV.U32 R157, RZ, RZ, R165 ;  /* 0x000000ffff9d0224 */ /* 0x000fe200078e00a5 */
[----:B------:R-:W-:Y:S01]  /*fe10*/  PRMT R154, RZ, 0x7610, R154 ;  /* 0x00007610ff9a7816 */ /* 0x000fe2000000009a */
[----:B------:R-:W4:Y:S01]  /*fe20*/  LDL R165, [R1+0x5b4] ;  /* 0x0005b40001a57983 */ /* 0x000f220000100800 */
[----:B------:R-:W-:-:S02]  /*fe30*/  PRMT R155, RZ, 0x7610, R155 ;  /* 0x00007610ff9b7816 */ /* 0x000fc4000000009b */
[----:B------:R-:W-:Y:S01]  /*fe40*/  ISETP.GT.AND P2, PT, R152, 0x62, PT ;  /* 0x000000629800780c */ /* 0x000fe20003f44270 */
[----:B-1----:R-:W4:Y:S04]  /*fe50*/  LDL R10, [R1+0x5a8] ;  /* 0x0005a800010a7983 */ /* 0x002f280000100800 */
[----:B------:R0:W4:Y:S04]  /*fe60*/  @P0 LDG.E.U16 R154, desc[UR60][R156.64] ;  /* 0x0000003c9c9a0981 */ /* 0x000128000c1e1500 */
[----:B------:R1:W4:Y:S04]  /*fe70*/  @P0 LDG.E.U16 R155, desc[UR60][R158.64] ;  /* 0x0000003c9e9b0981 */ /* 0x000328000c1e1500 */
[----:B------:R-:W4:Y:S01]  /*fe80*/  LDL R11, [R1+0x5a4] ;  /* 0x0005a400010b7983 */ /* 0x000f220000100800 */
[----:B0-----:R-:W-:-:S02]  /*fe90*/  PRMT R156, RZ, 0x7610, R156 ;  /* 0x00007610ff9c7816 */ /* 0x001fc4000000009c */
[----:B------:R-:W-:Y:S01]  /*fea0*/  PRMT R157, RZ, 0x7610, R157 ;  /* 0x00007610ff9d7816 */ /* 0x000fe2000000009d */
[----:B------:R-:W4:Y:S01]  /*feb0*/  LDL R169, [R1+0x58c] ;  /* 0x00058c0001a97983 */ /* 0x000f220000100800 */
[----:B-1----:R-:W-:-:S03]  /*fec0*/  @P1 IMAD.MOV.U32 R159, RZ, RZ, R164 ;  /* 0x000000ffff9f1224 */ /* 0x002fc600078e00a4 */
[----:B------:R-:W4:Y:S01]  /*fed0*/  LDL R164, [R1+0x5ac] ;  /* 0x0005ac0001a47983 */ /* 0x000f220000100800 */
[----:B------:R-:W-:Y:S02]  /*fee0*/  ISETP.GT.AND P0, PT, R152, 0x63, PT ;  /* 0x000000639800780c */ /* 0x000fe40003f04270 */
[----:B------:R-:W-:Y:S01]  /*fef0*/  PRMT R13, RZ, 0x7610, R13 ;  /* 0x00007610ff0d7816 */ /* 0x000fe2000000000d */
[----:B------:R-:W4:Y:S04]  /*ff00*/  LDL R168, [R1+0x56c] ;  /* 0x00056c0001a87983 */ /* 0x000f280000100800 */
[----:B------:R-:W4:Y:S04]  /*ff10*/  LDL R171, [R1+0x55c] ;  /* 0x00055c0001ab7983 */ /* 0x000f280000100800 */
[----:B------:R-:W4:Y:S04]  /*ff20*/  LDL R170, [R1+0x560] ;  /* 0x0005600001aa7983 */ /* 0x000f280000100800 */
[----:B------:R-:W4:Y:S04]  /*ff30*/  LDL R172, [R1+0x54c] ;  /* 0x00054c0001ac7983 */ /* 0x000f280000100800 */
[----:B--2---:R0:W2:Y:S01]  /*ff40*/  @P1 LDG.E.U16 R157, desc[UR60][R160.64] ;  /* 0x0000003ca09d1981 */ /* 0x0040a2000c1e1500 */
[----:B------:R-:W-:-:S03]  /*ff50*/  @P1 IMAD.MOV.U32 R158, RZ, RZ, R22 ;  /* 0x000000ffff9e1224 */ /* 0x000fc600078e0016 */
[----:B------:R-:W2:Y:S04]  /*ff60*/  LDL R22, [R1+0x5b0] ;  /* 0x0005b00001167983 */ /* 0x000ea80000100800 */
[----:B------:R1:W2:Y:S01]  /*ff70*/  @P1 LDG.E.U16 R156, desc[UR60][R158.64] ;  /* 0x0000003c9e9c1981 */ /* 0x0002a2000c1e1500 */
[----:B0-----:R-:W-:-:S03]  /*ff80*/  @P2 IMAD.MOV.U32 R161, RZ, RZ, R167 ;  /* 0x000000ffffa12224 */ /* 0x001fc600078e00a7 */
[----:B------:R-:W2:Y:S01]  /*ff90*/  LDL R167, [R1+0x59c] ;  /* 0x00059c0001a77983 */ /* 0x000ea20000100800 */
[----:B-1----:R-:W-:Y:S01]  /*ffa0*/  PRMT R158, RZ, 0x7610, R158 ;  /* 0x00007610ff9e7816 */ /* 0x002fe2000000009e */
[----:B------:R-:W-:Y:S01]  /*ffb0*/  @P2 IMAD.MOV.U32 R160, RZ, RZ, R166 ;  /* 0x000000ffffa02224 */ /* 0x000fe200078e00a6 */
[----:B------:R-:W-:Y:S01]  /*ffc0*/  PRMT R159, RZ, 0x7610, R159 ;  /* 0x00007610ff9f7816 */ /* 0x000fe2000000009f */
[----:B------:R-:W2:Y:S04]  /*ffd0*/  LDL R166, [R1+0x5a0] ;  /* 0x0005a00001a67983 */ /* 0x000ea80000100800 */
[----:B------:R3:W2:Y:S02]  /*ffe0*/  @P2 LDG.E.U16 R158, desc[UR60][R160.64] ;  /* 0x0000003ca09e2981 */ /* 0x0006a4000c1e1500 */
[----:B---3--:R-:W-:-:S02]  /*fff0*/  @P2 IMAD.MOV.U32 R161, RZ, RZ, R163 ;  /* 0x000000ffffa12224 */ /* 0x008fc400078e00a3 */
[----:B------:R-:W-:-:S05]  /*10000*/  @P2 IMAD.MOV.U32 R160, RZ, RZ, R162 ;  /* 0x000000ffffa02224 */ /* 0x000fca00078e00a2 */
[----:B------:R0:W3:Y:S01]  /*10010*/  @P2 LDG.E.U16 R159, desc[UR60][R160.64] ;  /* 0x0000003ca09f2981 */ /* 0x0000e2000c1e1500 */
[----:B------:R-:W-:-:S03]  /*10020*/  @P0 IMAD.MOV.U32 R162, RZ, RZ, R2 ;  /* 0x000000ffffa20224 */ /* 0x000fc600078e0002 */
[----:B------:R-:W3:Y:S01]  /*10030*/  LDL R2, [R1+0x598] ;  /* 0x0005980001027983 */ /* 0x000ee20000100800 */
[----:B0-----:R-:W-:Y:S01]  /*10040*/  PRMT R160, RZ, 0x7610, R160 ;  /* 0x00007610ffa07816 */ /* 0x001fe200000000a0 */
[----:B----4-:R-:W-:Y:S02]  /*10050*/  @P0 IMAD.MOV.U32 R163, RZ, RZ, R12 ;  /* 0x000000ffffa30224 */ /* 0x010fe400078e000c */
[----:B------:R-:W4:Y:S04]  /*10060*/  LDL R12, [R1+0x594] ;  /* 0x00059400010c7983 */ /* 0x000f280000100800 */
[----:B------:R0:W4:Y:S02]  /*10070*/  @P0 LDG.E.U16 R160, desc[UR60][R162.64] ;  /* 0x0000003ca2a00981 */ /* 0x000124000c1e1500 */
[----:B0-----:R-:W-:-:S02]  /*10080*/  @P0 IMAD.MOV.U32 R162, RZ, RZ, R23 ;  /* 0x000000ffffa20224 */ /* 0x001fc400078e0017 */
[----:B------:R-:W4:Y:S01]  /*10090*/  LDL R23, [R1+0x590] ;  /* 0x0005900001177983 */ /* 0x000f220000100800 */
[----:B------:R-:W-:Y:S01]  /*100a0*/  ISETP.GT.AND P1, PT, R152, 0x64, PT ;  /* 0x000000649800780c */ /* 0x000fe20003f24270 */
[----:B------:R-:W-:Y:S01]  /*100b0*/  @P0 IMAD.MOV.U32 R163, RZ, RZ, R165 ;  /* 0x000000ffffa30224 */ /* 0x000fe200078e00a5 */
[----:B------:R-:W-:-:S06]  /*100c0*/  PRMT R161, RZ, 0x7610, R161 ;  /* 0x00007610ffa17816 */ /* 0x000fcc00000000a1 */
[----:B------:R0:W4:Y:S05]  /*100d0*/  @P0 LDG.E.U16 R161, desc[UR60][R162.64] ;  /* 0x0000003ca2a10981 */ /* 0x00012a000c1e1500 */
[----:B------:R-:W-:Y:S01]  /*100e0*/  @P1 IMAD.MOV.U32 R165, RZ, RZ, R164 ;  /* 0x000000ffffa51224 */ /* 0x000fe200078e00a4 */
[----:B0-----:R-:W-:Y:S02]  /*100f0*/  PRMT R162, RZ, 0x7610, R162 ;  /* 0x00007610ffa27816 */ /* 0x001fe400000000a2 */
[----:B------:R-:W-:Y:S02]  /*10100*/  ISETP.GT.AND P2, PT, R152, 0x65, PT ;  /* 0x000000659800780c */ /* 0x000fe40003f44270 */
[----:B------:R-:W-:-:S02]  /*10110*/  PRMT R163, RZ, 0x7610, R163 ;  /* 0x00007610ffa37816 */ /* 0x000fc400000000a3 */
[----:B------:R-:W-:Y:S01]  /*10120*/  ISETP.GT.AND P0, PT, R152, 0x66, PT ;  /* 0x000000669800780c */ /* 0x000fe20003f04270 */
[----:B--2---:R-:W-:Y:S02]  /*10130*/  @P1 IMAD.MOV.U32 R164, RZ, RZ, R22 ;  /* 0x000000ffffa41224 */ /* 0x004fe400078e0016 */
[----:B------:R-:W2:Y:S04]  /*10140*/  LDL R22, [R1+0x570] ;  /* 0x0005700001167983 */ /* 0x000ea80000100800 */
[----:B------:R0:W2:Y:S02]  /*10150*/  @P1 LDG.E.U16 R162, desc[UR60][R164.64] ;  /* 0x0000003ca4a21981 */ /* 0x0000a4000c1e1500 */
[----:B0-----:R-:W-:Y:S02]  /*10160*/  @P1 IMAD.MOV.U32 R164, RZ, RZ, R10 ;  /* 0x000000ffffa41224 */ /* 0x001fe400078e000a */
[----:B------:R-:W-:Y:S01]  /*10170*/  @P1 IMAD.MOV.U32 R165, RZ, RZ, R11 ;  /* 0x000000ffffa51224 */ /* 0x000fe200078e000b */
[----:B------:R-:W2:Y:S04]  /*10180*/  LDL R10, [R1+0x568] ;  /* 0x00056800010a7983 */ /* 0x000ea80000100800 */
[----:B------:R0:W2:Y:S04]  /*10190*/  @P1 LDG.E.U16 R163, desc[UR60][R164.64] ;  /* 0x0000003ca4a31981 */ /* 0x0000a8000c1e1500 */
[----:B------:R-:W2:Y:S01]  /*101a0*/  LDL R11, [R1+0x564] ;  /* 0x00056400010b7983 */ /* 0x000ea20000100800 */
[----:B0-----:R-:W-:-:S02]  /*101b0*/  PRMT R164, RZ, 0x7610, R164 ;  /* 0x00007610ffa47816 */ /* 0x001fc400000000a4 */
[----:B------:R-:W-:-:S04]  /*101c0*/  PRMT R165, RZ, 0x7610, R165 ;  /* 0x00007610ffa57816 */ /* 0x000fc800000000a5 */
[----:B------:R3:W2:Y:S02]  /*101d0*/  @P2 LDG.E.U16 R164, desc[UR60][R166.64] ;  /* 0x0000003ca6a42981 */ /* 0x0006a4000c1e1500 */
[----:B---3--:R-:W-:Y:S01]  /*101e0*/  @P2 IMAD.MOV.U32 R166, RZ, RZ, R2 ;  /* 0x000000ffffa62224 */ /* 0x008fe200078e0002 */
[----:B------:R-:W-:Y:S01]  /*101f0*/  ISETP.GT.AND P1, PT, R152, 0x68, PT ;  /* 0x000000689800780c */ /* 0x000fe20003f24270 */
[----:B------:R-:W3:Y:S01]  /*10200*/  LDL R2, [R1+0x558] ;  /* 0x0005580001027983 */ /* 0x000ee20000100800 */
[----:B----4-:R-:W-:-:S03]  /*10210*/  @P2 IMAD.MOV.U32 R167, RZ, RZ, R12 ;  /* 0x000000ffffa72224 */ /* 0x010fc600078e000c */
[----:B------:R-:W4:Y:S04]  /*10220*/  LDL R12, [R1+0x554] ;  /* 0x00055400010c7983 */ /* 0x000f280000100800 */
[----:B------:R0:W4:Y:S02]  /*10230*/  @P2 LDG.E.U16 R165, desc[UR60][R166.64] ;  /* 0x0000003ca6a52981 */ /* 0x000124000c1e1500 */
[----:B0-----:R-:W-:Y:S02]  /*10240*/  @P0 IMAD.MOV.U32 R166, RZ, RZ, R23 ;  /* 0x000000ffffa60224 */ /* 0x001fe400078e0017 */
[----:B------:R-:W-:Y:S01]  /*10250*/  @P0 IMAD.MOV.U32 R167, RZ, RZ, R169 ;  /* 0x000000ffffa70224 */ /* 0x000fe200078e00a9 */
[----:B------:R-:W4:Y:S04]  /*10260*/  LDL R23, [R1+0x550] ;  /* 0x0005500001177983 */ /* 0x000f280000100800 */
[----:B------:R0:W3:Y:S01]  /*10270*/  @P0 LDG.E.U16 R13, desc[UR60][R166.64] ;  /* 0x0000003ca60d0981 */ /* 0x0000e2000c1e1500 */
[----:B------:R-:W-:Y:S01]  /*10280*/  @P1 IMAD.MOV.U32 R169, RZ, RZ, R168 ;  /* 0x000000ffffa91224 */ /* 0x000fe200078e00a8 */
[----:B0-----:R-:W-:Y:S01]  /*10290*/  PRMT R166, RZ, 0x7610, R166 ;  /* 0x00007610ffa67816 */ /* 0x001fe200000000a6 */
[----:B--2---:R-:W-:-:S05]  /*102a0*/  @P1 IMAD.MOV.U32 R168, RZ, RZ, R22 ;  /* 0x000000ffffa81224 */ /* 0x004fca00078e0016 */
[----:B------:R0:W2:Y:S02]  /*102b0*/  @P1 LDG.E.U16 R166, desc[UR60][R168.64] ;  /* 0x0000003ca8a61981 */ /* 0x0000a4000c1e1500 */
[----:B0-----:R-:W-:Y:S02]  /*102c0*/  @P1 IMAD.MOV.U32 R168, RZ, RZ, R10 ;  /* 0x000000ffffa81224 */ /* 0x001fe400078e000a */
[----:B------:R-:W-:Y:S01]  /*102d0*/  @P1 IMAD.MOV.U32 R169, RZ, RZ, R11 ;  /* 0x000000ffffa91224 */ /* 0x000fe200078e000b */
[----:B---3--:R0:W-:Y:S04]  /*102e0*/  STL [R1+0xd44], R13 ;  /* 0x000d440d01007387 */ /* 0x0081e80000100800 */
[----:B------:R-:W3:Y:S04]  /*102f0*/  LDL R11, [R1+0x53c] ;  /* 0x00053c00010b7983 */ /* 0x000ee80000100800 */
[----:B------:R-:W2:Y:S01]  /*10300*/  LDL R10, [R1+0x540] ;  /* 0x00054000010a7983 */ /* 0x000ea20000100800 */
[----:B------:R-:W-:-:S02]  /*10310*/  ISETP.GT.AND P2, PT, R152, 0x69, PT ;  /* 0x000000699800780c */ /* 0x000fc40003f44270 */
[----:B------:R-:W-:Y:S01]  /*10320*/  PRMT R167, RZ, 0x7610, R167 ;  /* 0x00007610ffa77816 */ /* 0x000fe200000000a7 */
[----:B------:R-:W2:Y:S04]  /*10330*/  LDL R22, [R1+0x544] ;  /* 0x0005440001167983 */ /* 0x000ea80000100800 */
[----:B0-----:R-:W2:Y:S04]  /*10340*/  LDL R13, [R1+0x548] ;  /* 0x00054800010d7983 */ /* 0x001ea80000100800 */
[----:B------:R0:W2:Y:S01]  /*10350*/  @P1 LDG.E.U16 R167, desc[UR60][R168.64] ;  /* 0x0000003ca8a71981 */ /* 0x0000a2000c1e1500 */
[----:B------:R-:W-:-:S03]  /*10360*/  ISETP.GT.AND P1, PT, R152, 0x6a, PT ;  /* 0x0000006a9800780c */ /* 0x000fc60003f24270 */
[----:B------:R-:W2:Y:S04]  /*10370*/  LDL R176, [R1+0x52c] ;  /* 0x00052c0001b07983 */ /* 0x000ea80000100800 */
[----:B------:R-:W2:Y:S01]  /*10380*/  LDL R180, [R1+0x46c] ;  /* 0x00046c0001b47983 */ /* 0x000ea20000100800 */
[----:B0-----:R-:W-:Y:S02]  /*10390*/  PRMT R168, RZ, 0x7610, R168 ;  /* 0x00007610ffa87816 */ /* 0x001fe400000000a8 */
[----:B------:R-:W-:Y:S01]  /*103a0*/  PRMT R169, RZ, 0x7610, R169 ;  /* 0x00007610ffa97816 */ /* 0x000fe200000000a9 */
[----:B------:R-:W2:Y:S04]  /*103b0*/  LDL R184, [R1+0x4d4] ;  /* 0x0004d40001b87983 */ /* 0x000ea80000100800 */
[----:B------:R0:W2:Y:S01]  /*103c0*/  @P2 LDG.E.U16 R168, desc[UR60][R170.64] ;  /* 0x0000003caaa82981 */ /* 0x0000a2000c1e1500 */
[----:B------:R-:W-:-:S03]  /*103d0*/  ISETP.GT.AND P3, PT, R152, 0x78, PT ;  /* 0x000000789800780c */ /* 0x000fc60003f64270 */
[----:B------:R-:W2:Y:S01]  /*103e0*/  LDL R195, [R1+0x4c4] ;  /* 0x0004c40001c37983 */ /* 0x000ea20000100800 */
[----:B0-----:R-:W-:Y:S02]  /*103f0*/  @P2 IMAD.MOV.U32 R170, RZ, RZ, R2 ;  /* 0x000000ffffaa2224 */ /* 0x001fe400078e0002 */
[----:B----4-:R-:W-:Y:S01]  /*10400*/  @P2 IMAD.MOV.U32 R171, RZ, RZ, R12 ;  /* 0x000000ffffab2224 */ /* 0x010fe200078e000c */
[----:B------:R-:W4:Y:S04]  /*10410*/  LDL R2, [R1+0x538] ;  /* 0x0005380001027983 */ /* 0x000f280000100800 */
[----:B------:R0:W4:Y:S01]  /*10420*/  @P2 LDG.E.U16 R169, desc[UR60][R170.64] ;  /* 0x0000003caaa92981 */ /* 0x000122000c1e1500 */
[----:B------:R-:W-:-:S03]  /*10430*/  ISETP.GT.AND P2, PT, R152, 0x6b, PT ;  /* 0x0000006b9800780c */ /* 0x000fc60003f44270 */
[----:B------:R-:W4:Y:S01]  /*10440*/  LDL R12, [R1+0x534] ;  /* 0x00053400010c7983 */ /* 0x000f220000100800 */
[----:B------:R-:W-:Y:S02]  /*10450*/  @P1 IMAD.MOV.U32 R173, RZ, RZ, R172 ;  /* 0x000000ffffad1224 */ /* 0x000fe400078e00ac */
[----:B------:R-:W-:Y:S02]  /*10460*/  @P1 IMAD.MOV.U32 R172, RZ, RZ, R23 ;  /* 0x000000ffffac1224 */ /* 0x000fe400078e0017 */
[----:B------:R-:W4:Y:S05]  /*10470*/  LDL R23, [R1+0x530] ;  /* 0x0005300001177983 */ /* 0x000f2a0000100800 */
[----:B---3--:R-:W-:-:S02]  /*10480*/  @P2 IMAD.MOV.U32 R175, RZ, RZ, R11 ;  /* 0x000000ffffaf2224 */ /* 0x008fc400078e000b */
[----:B------:R-:W3:Y:S01]  /*10490*/  LDL R11, [R1+0x524] ;  /* 0x00052400010b7983 */ /* 0x000ee20000100800 */
[----:B--2---:R-:W-:-:S03]  /*104a0*/  @P2 IMAD.MOV.U32 R174, RZ, RZ, R10 ;  /* 0x000000ffffae2224 */ /* 0x004fc600078e000a */
[----:B------:R-:W2:Y:S01]  /*104b0*/  LDL R10, [R1+0x528] ;  /* 0x00052800010a7983 */ /* 0x000ea20000100800 */
[----:B0-----:R-:W-:Y:S02]  /*104c0*/  PRMT R170, RZ, 0x7610, R170 ;  /* 0x00007610ffaa7816 */ /* 0x001fe400000000aa */
[----:B------:R-:W-:-:S04]  /*104d0*/  PRMT R171, RZ, 0x7610, R171 ;  /* 0x00007610ffab7816 */ /* 0x000fc800000000ab */
[----:B------:R0:W2:Y:S02]  /*104e0*/  @P1 LDG.E.U16 R170, desc[UR60][R172.64] ;  /* 0x0000003cacaa1981 */ /* 0x0000a4000c1e1500 */
[----:B0-----:R-:W-:Y:S02]  /*104f0*/  @P1 IMAD.MOV.U32 R172, RZ, RZ, R13 ;  /* 0x000000ffffac1224 */ /* 0x001fe400078e000d */
[----:B------:R-:W-:Y:S01]  /*10500*/  @P1 IMAD.MOV.U32 R173, RZ, RZ, R22 ;  /* 0x000000ffffad1224 */ /* 0x000fe200078e0016 */
[----:B------:R-:W2:Y:S04]  /*10510*/  LDL R13, [R1+0x4f0] ;  /* 0x0004f000010d7983 */ /* 0x000ea80000100800 */
[----:B------:R-:W2:Y:S04]  /*10520*/  LDL R22, [R1+0x4ec] ;  /* 0x0004ec0001167983 */ /* 0x000ea80000100800 */
[----:B------:R0:W2:Y:S01]  /*10530*/  @P1 LDG.E.U16 R171, desc[UR60][R172.64] ;  /* 0x0000003cacab1981 */ /* 0x0000a2000c1e1500 */
[----:B------:R-:W-:-:S02]  /*10540*/  ISETP.GT.AND P1, PT, R152, 0x6c, PT ;  /* 0x0000006c9800780c */ /* 0x000fc40003f24270 */
[----:B0-----:R-:W-:-:S06]  /*10550*/  PRMT R172, RZ, 0x7610, R172 ;  /* 0x00007610ffac7816 */ /* 0x001fcc00000000ac */
[----:B------:R4:W2:Y:S01]  /*10560*/  @P2 LDG.E.U16 R172, desc[UR60][R174.64] ;  /* 0x0000003caeac2981 */ /* 0x0008a2000c1e1500 */
[----:B------:R-:W-:Y:S01]  /*10570*/  PRMT R173, RZ, 0x7610, R173 ;  /* 0x00007610ffad7816 */ /* 0x000fe200000000ad */
[----:B----4-:R-:W-:Y:S02]  /*10580*/  @P2 IMAD.MOV.U32 R174, RZ, RZ, R2 ;  /* 0x000000ffffae2224 */ /* 0x010fe400078e0002 */
[----:B------:R-:W4:Y:S01]  /*10590*/  LDL R2, [R1+0x4e8] ;  /* 0x0004e80001027983 */ /* 0x000f220000100800 */
[----:B------:R-:W-:-:S03]  /*105a0*/  @P2 IMAD.MOV.U32 R175, RZ, RZ, R12 ;  /* 0x000000ffffaf2224 */ /* 0x000fc600078e000c */
[----:B------:R-:W4:Y:S01]  /*105b0*/  LDL R12, [R1+0x4e4] ;  /* 0x0004e400010c7983 */ /* 0x000f220000100800 */
[----:B------:R-:W-:-:S03]  /*105c0*/  @P1 IMAD.MOV.U32 R177, RZ, RZ, R176 ;  /* 0x000000ffffb11224 */ /* 0x000fc600078e00b0 */
[----:B------:R0:W4:Y:S01]  /*105d0*/  @P2 LDG.E.U16 R173, desc[UR60][R174.64] ;  /* 0x0000003caead2981 */ /* 0x000122000c1e1500 */
[----:B------:R-:W-:-:S03]  /*105e0*/  @P1 IMAD.MOV.U32 R176, RZ, RZ, R23 ;  /* 0x000000ffffb01224 */ /* 0x000fc600078e0017 */
[----:B------:R-:W4:Y:S01]  /*105f0*/  LDL R23, [R1+0x470] ;  /* 0x0004700001177983 */ /* 0x000f220000100800 */
[----:B0-----:R-:W-:-:S06]  /*10600*/  PRMT R174, RZ, 0x7610, R174 ;  /* 0x00007610ffae7816 */ /* 0x001fcc00000000ae */
[----:B------:R3:W4:Y:S02]  /*10610*/  @P1 LDG.E.U16 R174, desc[UR60][R176.64] ;  /* 0x0000003cb0ae1981 */ /* 0x000724000c1e1500 */
[----:B---3--:R-:W-:Y:S02]  /*10620*/  @P1 IMAD.MOV.U32 R177, RZ, RZ, R11 ;  /* 0x000000ffffb11224 */ /* 0x008fe400078e000b */
[----:B------:R-:W3:Y:S01]  /*10630*/  LDL R11, [R1+0x464] ;  /* 0x00046400010b7983 */ /* 0x000ee20000100800 */
[----:B--2---:R-:W-:-:S03]  /*10640*/  @P1 IMAD.MOV.U32 R176, RZ, RZ, R10 ;  /* 0x000000ffffb01224 */ /* 0x004fc600078e000a */
[----:B------:R-:W2:Y:S01]  /*10650*/  LDL R10, [R1+0x468] ;  /* 0x00046800010a7983 */ /* 0x000ea20000100800 */
[----:B------:R-:W-:Y:S02]  /*10660*/  ISETP.GT.AND P2, PT, R152, 0x70, PT ;  /* 0x000000709800780c */ /* 0x000fe40003f44270 */
[----:B------:R-:W-:-:S06]  /*10670*/  PRMT R175, RZ, 0x7610, R175 ;  /* 0x00007610ffaf7816 */ /* 0x000fcc00000000af */
[----:B------:R0:W2:Y:S05]  /*10680*/  @P1 LDG.E.U16 R175, desc[UR60][R176.64] ;  /* 0x0000003cb0af1981 */ /* 0x0000aa000c1e1500 */
[----:B------:R-:W-:Y:S02]  /*10690*/  @P2 IMAD.MOV.U32 R179, RZ, RZ, R22 ;  /* 0x000000ffffb32224 */ /* 0x000fe400078e0016 */
[----:B------:R-:W2:Y:S01]  /*106a0*/  LDL R22, [R1+0x51c] ;  /* 0x00051c0001167983 */ /* 0x000ea20000100800 */
[----:B0-----:R-:W-:Y:S02]  /*106b0*/  PRMT R176, RZ, 0x7610, R176 ;  /* 0x00007610ffb07816 */ /* 0x001fe400000000b0 */
[----:B------:R-:W-:-:S02]  /*106c0*/  @P2 MOV R178, R13 ;  /* 0x0000000d00b22202 */ /* 0x000fc40000000f00 */
[----:B------:R-:W2:Y:S04]  /*106d0*/  LDL R13, [R1+0x520] ;  /* 0x00052000010d7983 */ /* 0x000ea80000100800 */
[----:B------:R4:W2:Y:S01]  /*106e0*/  @P2 LDG.E.U16 R176, desc[UR60][R178.64] ;  /* 0x0000003cb2b02981 */ /* 0x0008a2000c1e1500 */
[----:B------:R-:W-:Y:S01]  /*106f0*/  PRMT R177, RZ, 0x7610, R177 ;  /* 0x00007610ffb17816 */ /* 0x000fe200000000b1 */
[----:B------:R-:W-:Y:S02]  /*10700*/  @P3 IMAD.MOV.U32 R181, RZ, RZ, R180 ;  /* 0x000000ffffb53224 */ /* 0x000fe400078e00b4 */
[----:B----4-:R-:W-:Y:S02]  /*10710*/  @P2 IMAD.MOV.U32 R178, RZ, RZ, R2 ;  /* 0x000000ffffb22224 */ /* 0x010fe400078e0002 */
[----:B------:R-:W4:Y:S01]  /*10720*/  LDL R2, [R1+0x4e0] ;  /* 0x0004e00001027983 */ /* 0x000f220000100800 */
[----:B------:R-:W-:-:S03]  /*10730*/  @P2 IMAD.MOV.U32 R179, RZ, RZ, R12 ;  /* 0x000000ffffb32224 */ /* 0x000fc600078e000c */
[----:B------:R-:W4:Y:S04]  /*10740*/  LDL R12, [R1+0x4dc] ;  /* 0x0004dc00010c7983 */ /* 0x000f280000100800 */
        /* <DEDUP_REMOVED lines=9> */
[C---:B------:R-:W-:Y:S02]  /*107e0*/  ISETP.GT.AND P1, PT, R152.reuse, 0x6d, PT ;  /* 0x0000006d9800780c */ /* 0x040fe40003f24270 */
[----:B------:R-:W-:Y:S02]  /*107f0*/  PRMT R179, RZ, 0x7610, R179 ;  /* 0x00007610ffb37816 */ /* 0x000fe400000000b3 */
[----:B------:R-:W-:-:S04]  /*10800*/  ISETP.GT.AND P2, PT, R152, 0x71, PT ;  /* 0x000000719800780c */ /* 0x000fc80003f44270 */
[----:B------:R0:W2:Y:S05]  /*10810*/  @P3 LDG.E.U16 R179, desc[UR60][R180.64] ;  /* 0x0000003cb4b33981 */ /* 0x0000aa000c1e1500 */
[----:B------:R-:W-:Y:S02]  /*10820*/  @P1 IMAD.MOV.U32 R183, RZ, RZ, R22 ;  /* 0x000000ffffb71224 */ /* 0x000fe400078e0016 */
[----:B------:R-:W2:Y:S01]  /*10830*/  LDL R22, [R1+0x454] ;  /* 0x0004540001167983 */ /* 0x000ea20000100800 */
[----:B0-----:R-:W-:Y:S01]  /*10840*/  PRMT R180, RZ, 0x7610, R180 ;  /* 0x00007610ffb47816 */ /* 0x001fe200000000b4 */
[----:B------:R-:W-:Y:S02]  /*10850*/  @P1 IMAD.MOV.U32 R182, RZ, RZ, R13 ;  /* 0x000000ffffb61224 */ /* 0x000fe400078e000d */
[----:B------:R-:W2:Y:S04]  /*10860*/  LDL R13, [R1+0x458] ;  /* 0x00045800010d7983 */ /* 0x000ea80000100800 */
[----:B------:R4:W2:Y:S01]  /*10870*/  @P1 LDG.E.U16 R180, desc[UR60][R182.64] ;  /* 0x0000003cb6b41981 */ /* 0x0008a2000c1e1500 */
[----:B------:R-:W-:-:S02]  /*10880*/  PRMT R181, RZ, 0x7610, R181 ;  /* 0x00007610ffb57816 */ /* 0x000fc400000000b5 */
[----:B------:R-:W-:Y:S01]  /*10890*/  ISETP.GT.AND P3, PT, R152, 0x79, PT ;  /* 0x000000799800780c */ /* 0x000fe20003f64270 */
        /* <DEDUP_REMOVED lines=14> */
[----:B------:R-:W-:Y:S02]  /*10980*/  PRMT R183, RZ, 0x7610, R183 ;  /* 0x00007610ffb77816 */ /* 0x000fe400000000b7 */
[----:B------:R-:W-:-:S04]  /*10990*/  ISETP.GT.AND P2, PT, R152, 0x72, PT ;  /* 0x000000729800780c */ /* 0x000fc80003f44270 */
[----:B------:R0:W2:Y:S02]  /*109a0*/  @P3 LDG.E.U16 R183, desc[UR60][R184.64] ;  /* 0x0000003cb8b73981 */ /* 0x0000a4000c1e1500 */
[----:B0-----:R-:W-:Y:S01]  /*109b0*/  PRMT R184, RZ, 0x7610, R184 ;  /* 0x00007610ffb87816 */ /* 0x001fe200000000b8 */
[----:B------:R-:W-:Y:S02]  /*109c0*/  @P3 IMAD.MOV.U32 R193, RZ, RZ, R22 ;  /* 0x000000ffffc13224 */ /* 0x000fe400078e0016 */
[----:B------:R-:W2:Y:S01]  /*109d0*/  LDL R22, [R1+0x444] ;  /* 0x0004440001167983 */ /* 0x000ea20000100800 */
[----:B------:R-:W-:-:S03]  /*109e0*/  @P3 IMAD.MOV.U32 R192, RZ, RZ, R13 ;  /* 0x000000ffffc03224 */ /* 0x000fc600078e000d */
[----:B------:R-:W2:Y:S04]  /*109f0*/  LDL R13, [R1+0x448] ;  /* 0x00044800010d7983 */ /* 0x000ea80000100800 */
[----:B------:R4:W2:Y:S01]  /*10a00*/  @P3 LDG.E.U16 R184, desc[UR60][R192.64] ;  /* 0x0000003cc0b83981 */ /* 0x0008a2000c1e1500 */
[----:B------:R-:W-:Y:S02]  /*10a10*/  PRMT R185, RZ, 0x7610, R185 ;  /* 0x00007610ffb97816 */ /* 0x000fe400000000b9 */
[----:B------:R-:W-:Y:S02]  /*10a20*/  ISETP.GT.AND P3, PT, R152, 0x7a, PT ;  /* 0x0000007a9800780c */ /* 0x000fe40003f64270 */
[----:B------:R-:W-:Y:S01]  /*10a30*/  PRMT R186, RZ, 0x7610, R186 ;  /* 0x00007610ffba7816 */ /* 0x000fe200000000ba */
        /* <DEDUP_REMOVED lines=8> */
[----:B------:R3:W4:Y:S01]  /*10ac0*/  @P2 LDG.E.U16 R186, desc[UR60][R192.64] ;  /* 0x0000003cc0ba2981 */ /* 0x000722000c1e1500 */
[----:B------:R-:W-:-:S03]  /*10ad0*/  PRMT R194, RZ, 0x7610, R194 ;  /* 0x00007610ffc27816 */ /* 0x000fc600000000c2 */
[----:B------:R-:W4:Y:S01]  /*10ae0*/  LDL R195, [R1+0x43c] ;  /* 0x00043c0001c37983 */ /* 0x000f220000100800 */
[----:B---3--:R-:W-:-:S03]  /*10af0*/  @P3 IMAD.MOV.U32 R193, RZ, RZ, R11 ;  /* 0x000000ffffc13224 */ /* 0x008fc600078e000b */
[----:B------:R-:W3:Y:S01]  /*10b00*/  LDL R11, [R1+0x4b4] ;  /* 0x0004b400010b7983 */ /* 0x000ee20000100800 */
[----:B--2---:R-:W-:-:S03]  /*10b10*/  @P3 IMAD.MOV.U32 R192, RZ, RZ, R10 ;  /* 0x000000ffffc03224 */ /* 0x004fc600078e000a */
[----:B------:R-:W2:Y:S01]  /*10b20*/  LDL R10, [R1+0x4b8] ;  /* 0x0004b800010a7983 */ /* 0x000ea20000100800 */
[----:B------:R-:W-:-:S03]  /*10b30*/  ISETP.GT.AND P2, PT, R152, 0x73, PT ;  /* 0x000000739800780c */ /* 0x000fc60003f44270 */
[----:B------:R0:W2:Y:S01]  /*10b40*/  @P3 LDG.E.U16 R194, desc[UR60][R192.64] ;  /* 0x0000003cc0c23981 */ /* 0x0000a2000c1e1500 */
[----:B------:R-:W-:Y:S01]  /*10b50*/  PRMT R196, RZ, 0x7610, R196 ;  /* 0x00007610ffc47816 */ /* 0x000fe200000000c4 */
[----:B0-----:R-:W-:Y:S02]  /*10b60*/  @P3 IMAD.MOV.U32 R193, RZ, RZ, R22 ;  /* 0x000000ffffc13224 */ /* 0x001fe400078e0016 */
[----:B------:R-:W2:Y:S01]  /*10b70*/  LDL R22, [R1+0x434] ;  /* 0x0004340001167983 */ /* 0x000ea20000100800 */
[----:B------:R-:W-:-:S03]  /*10b80*/  @P3 IMAD.MOV.U32 R192, RZ, RZ, R13 ;  /* 0x000000ffffc03224 */ /* 0x000fc600078e000d */
[----:B------:R-:W2:Y:S04]  /*10b90*/  LDL R13, [R1+0x438] ;  /* 0x00043800010d7983 */ /* 0x000ea80000100800 */
[----:B------:R4:W2:Y:S01]  /*10ba0*/  @P3 LDG.E.U16 R196, desc[UR60][R192.64] ;  /* 0x0000003cc0c43981 */ /* 0x0008a2000c1e1500 */
[----:B------:R-:W-:Y:S02]  /*10bb0*/  PRMT R198, RZ, 0x7610, R198 ;  /* 0x00007610ffc67816 */ /* 0x000fe400000000c6 */
[----:B------:R-:W-:Y:S01]  /*10bc0*/  ISETP.GT.AND P3, PT, R152, 0x7b, PT ;  /* 0x0000007b9800780c */ /* 0x000fe20003f64270 */
[----:B----4-:R-:W-:Y:S02]  /*10bd0*/  @P2 IMAD.MOV.U32 R192, RZ, RZ, R2 ;  /* 0x000000ffffc02224 */ /* 0x010fe400078e0002 */
[----:B------:R-:W4:Y:S01]  /*10be0*/  LDL R2, [R1+0x518] ;  /* 0x0005180001027983 */ /* 0x000f220000100800 */
[----:B------:R-:W-:-:S03]  /*10bf0*/  @P2 IMAD.MOV.U32 R193, RZ, RZ, R12 ;  /* 0x000000ffffc12224 */ /* 0x000fc600078e000c */
[----:B------:R-:W4:Y:S01]  /*10c00*/  LDL R12, [R1+0x514] ;  /* 0x00051400010c7983 */ /* 0x000f220000100800 */
[----:B------:R-:W-:-:S03]  /*10c10*/  PRMT R200, RZ, 0x7610, R200 ;  /* 0x00007610ffc87816 */ /* 0x000fc600000000c8 */
[----:B------:R3:W4:Y:S02]  /*10c20*/  @P2 LDG.E.U16 R198, desc[UR60][R192.64] ;  /* 0x0000003cc0c62981 */ /* 0x000724000c1e1500 */
[----:B---3--:R-:W-:Y:S02]  /*10c30*/  @P2 IMAD.MOV.U32 R193, RZ, RZ, R11 ;  /* 0x000000ffffc12224 */ /* 0x008fe400078e000b */
[----:B------:R-:W3:Y:S01]  /*10c40*/  LDL R11, [R1+0x4ac] ;  /* 0x0004ac00010b7983 */ /* 0x000ee20000100800 */
[----:B--2---:R-:W-:-:S03]  /*10c50*/  @P2 IMAD.MOV.U32 R192, RZ, RZ, R10 ;  /* 0x000000ffffc02224 */ /* 0x004fc600078e000a */
[----:B------:R-:W2:Y:S04]  /*10c60*/  LDL R10, [R1+0x4b0] ;  /* 0x0004b000010a7983 */ /* 0x000ea80000100800 */
[----:B------:R0:W2:Y:S02]  /*10c70*/  @P2 LDG.E.U16 R200, desc[UR60][R192.64] ;  /* 0x0000003cc0c82981 */ /* 0x0000a4000c1e1500 */
[----:B0-----:R-:W-:Y:S02]  /*10c80*/  @P3 IMAD.MOV.U32 R192, RZ, RZ, R23 ;  /* 0x000000ffffc03224 */ /* 0x001fe400078e0017 */
[----:B------:R-:W2:Y:S01]  /*10c90*/  LDL R23, [R1+0x4a4] ;  /* 0x0004a40001177983 */ /* 0x000ea20000100800 */
[----:B------:R-:W-:Y:S01]  /*10ca0*/  PRMT R202, RZ, 0x7610, R202 ;  /* 0x00007610ffca7816 */ /* 0x000fe200000000ca */
[----:B------:R-:W-:Y:S01]  /*10cb0*/  @P3 IMAD.MOV.U32 R193, RZ, RZ, R195 ;  /* 0x000000ffffc13224 */ /* 0x000fe200078e00c3 */
[----:B------:R-:W-:Y:S01]  /*10cc0*/  PRMT R204, RZ, 0x7610, R204 ;  /* 0x00007610ffcc7816 */ /* 0x000fe200000000cc */
[----:B------:R-:W2:Y:S04]  /*10cd0*/  LDL R195, [R1+0x42c] ;  /* 0x00042c0001c37983 */ /* 0x000ea80000100800 */
[----:B------:R0:W2:Y:S02]  /*10ce0*/  @P3 LDG.E.U16 R202, desc[UR60][R192.64] ;  /* 0x0000003cc0ca3981 */ /* 0x0000a4000c1e1500 */
[----:B0-----:R-:W-:-:S02]  /*10cf0*/  @P3 IMAD.MOV.U32 R193, RZ, RZ, R22 ;  /* 0x000000ffffc13224 */ /* 0x001fc400078e0016 */
[----:B------:R-:W2:Y:S01]  /*10d00*/  LDL R22, [R1+0x4a8] ;  /* 0x0004a80001167983 */ /* 0x000ea20000100800 */
[----:B------:R-:W-:-:S03]  /*10d10*/  @P3 IMAD.MOV.U32 R192, RZ, RZ, R13 ;  /* 0x000000ffffc03224 */ /* 0x000fc600078e000d */
[----:B------:R-:W2:Y:S04]  /*10d20*/  LDL R13, [R1+0x430] ;  /* 0x00043000010d7983 */ /* 0x000ea80000100800 */
[----:B------:R4:W2:Y:S01]  /*10d30*/  @P3 LDG.E.U16 R204, desc[UR60][R192.64] ;  /* 0x0000003cc0cc3981 */ /* 0x0008a2000c1e1500 */
[----:B------:R-:W-:Y:S01]  /*10d40*/  ISETP.GT.AND P2, PT, R152, 0x74, PT ;  /* 0x000000749800780c */ /* 0x000fe20003f44270 */
[----:B----4-:R-:W-:Y:S02]  /*10d50*/  @P1 IMAD.MOV.U32 R192, RZ, RZ, R2 ;  /* 0x000000ffffc01224 */ /* 0x010fe400078e0002 */
[----:B------:R-:W4:Y:S01]  /*10d60*/  LDL R2, [R1+0x428] ;  /* 0x0004280001027983 */ /* 0x000f220000100800 */
[----:B------:R-:W-:-:S03]  /*10d70*/  @P1 IMAD.MOV.U32 R193, RZ, RZ, R12 ;  /* 0x000000ffffc11224 */ /* 0x000fc600078e000c */
[----:B------:R-:W4:Y:S01]  /*10d80*/  LDL R12, [R1+0x424] ;  /* 0x00042400010c7983 */ /* 0x000f220000100800 */
[----:B------:R-:W-:Y:S02]  /*10d90*/  PRMT R206, RZ, 0x7610, R206 ;  /* 0x00007610ffce7816 */ /* 0x000fe400000000ce */
[----:B------:R-:W-:-:S04]  /*10da0*/  PRMT R208, RZ, 0x7610, R208 ;  /* 0x00007610ffd07816 */ /* 0x000fc800000000d0 */
        /* <DEDUP_REMOVED lines=8> */
[----:B------:R-:W-:Y:S02]  /*10e30*/  ISETP.GT.AND P3, PT, R152, 0x7c, PT ;  /* 0x0000007c9800780c */ /* 0x000fe40003f64270 */
[----:B------:R-:W-:-:S02]  /*10e40*/  PRMT R210, RZ, 0x7610, R210 ;  /* 0x00007610ffd27816 */ /* 0x000fc400000000d2 */
[----:B------:R-:W-:Y:S01]  /*10e50*/  PRMT R212, RZ, 0x7610, R212 ;  /* 0x00007610ffd47816 */ /* 0x000fe200000000d4 */
[----:B------:R-:W-:Y:S02]  /*10e60*/  @P2 IMAD.MOV.U32 R192, RZ, RZ, R22 ;  /* 0x000000ffffc02224 */ /* 0x000fe400078e0016 */
[----:B------:R-:W2:Y:S04]  /*10e70*/  LDL R22, [R1+0x498] ;  /* 0x0004980001167983 */ /* 0x000ea80000100800 */
[----:B------:R0:W2:Y:S02]  /*10e80*/  @P2 LDG.E.U16 R210, desc[UR60][R192.64] ;  /* 0x0000003cc0d22981 */ /* 0x0000a4000c1e1500 */
[----:B0-----:R-:W-:Y:S02]  /*10e90*/  @P3 IMAD.MOV.U32 R192, RZ, RZ, R13 ;  /* 0x000000ffffc03224 */ /* 0x001fe400078e000d */
[----:B------:R-:W-:Y:S01]  /*10ea0*/  @P3 IMAD.MOV.U32 R193, RZ, RZ, R195 ;  /* 0x000000ffffc13224 */ /* 0x000fe200078e00c3 */
[----:B------:R-:W2:Y:S04]  /*10eb0*/  LDL R13, [R1+0x420] ;  /* 0x00042000010d7983 */ /* 0x000ea80000100800 */
[----:B------:R4:W2:Y:S01]  /*10ec0*/  @P3 LDG.E.U16 R212, desc[UR60][R192.64] ;  /* 0x0000003cc0d43981 */ /* 0x0008a2000c1e1500 */
[----:B------:R-:W-:-:S02]  /*10ed0*/  ISETP.GT.AND P1, PT, R152, 0x75, PT ;  /* 0x000000759800780c */ /* 0x000fc40003f24270 */
[----:B------:R-:W-:Y:S01]  /*10ee0*/  PRMT R214, RZ, 0x7610, R214 ;  /* 0x00007610ffd67816 */ /* 0x000fe200000000d6 */
[----:B------:R-:W2:Y:S01]  /*10ef0*/  LDL R195, [R1+0x57c] ;  /* 0x00057c0001c37983 */ /* 0x000ea20000100800 */
[----:B----4-:R-:W-:-:S03]  /*10f00*/  @P3 IMAD.MOV.U32 R192, RZ, RZ, R2 ;  /* 0x000000ffffc03224 */ /* 0x010fc600078e0002 */
        /* <DEDUP_REMOVED lines=15> */
[----:B------:R0:W-:Y:S01]  /*11000*/  STL [R1+0xcc8], R5 ;  /* 0x000cc80501007387 */ /* 0x0001e20000100800 */
[----:B------:R-:W-:-:S03]  /*11010*/  @P1 IMAD.MOV.U32 R192, RZ, RZ, R22 ;  /* 0x000000ffffc01224 */ /* 0x000fc600078e0016 */
[----:B------:R-:W2:Y:S04]  /*11020*/  LDL R22, [R1+0x574] ;  /* 0x0005740001167983 */ /* 0x000ea80000100800 */
[----:B------:R1:W2:Y:S02]  /*11030*/  @P1 LDG.E.U16 R218, desc[UR60][R192.64] ;  /* 0x0000003cc0da1981 */ /* 0x0002a4000c1e1500 */
[----:B-1----:R-:W-:Y:S02]  /*11040*/  @P2 IMAD.MOV.U32 R193, RZ, RZ, R5 ;  /* 0x000000ffffc12224 */ /* 0x002fe400078e0005 */
[----:B------:R-:W-:-:S05]  /*11050*/  @P2 IMAD.MOV.U32 R192, RZ, RZ, R13 ;  /* 0x000000ffffc02224 */ /* 0x000fca00078e000d */
[----:B------:R4:W2:Y:S02]  /*11060*/  @P2 LDG.E.U16 R220, desc[UR60][R192.64] ;  /* 0x0000003cc0dc2981 */ /* 0x0008a4000c1e1500 */
[----:B----4-:R-:W-:Y:S02]  /*11070*/  @P2 IMAD.MOV.U32 R192, RZ, RZ, R2 ;  /* 0x000000ffffc02224 */ /* 0x010fe400078e0002 */
[----:B------:R-:W4:Y:S01]  /*11080*/  LDL R2, [R1+0x578] ;  /* 0x0005780001027983 */ /* 0x000f220000100800 */
[----:B------:R-:W-:-:S03]  /*11090*/  @P2 IMAD.MOV.U32 R193, RZ, RZ, R12 ;  /* 0x000000ffffc12224 */ /* 0x000fc600078e000c */
[----:B0-----:R-:W4:Y:S04]  /*110a0*/  LDL.LU R5, [R1+0x408] ;  /* 0x0004080001057983 */ /* 0x001f280000300800 */
[----:B------:R-:W4:Y:S04]  /*110b0*/  LDL R13, [R1+0x50c] ;  /* 0x00050c00010d7983 */ /* 0x000f280000100800 */
[----:B------:R-:W4:Y:S01]  /*110c0*/  LDL R12, [R1+0x510] ;  /* 0x00051000010c7983 */ /* 0x000f220000100800 */
[----:B------:R-:W-:Y:S02]  /*110d0*/  PRMT R222, RZ, 0x7610, R222 ;  /* 0x00007610ffde7816 */ /* 0x000fe400000000de */
[----:B------:R-:W-:-:S02]  /*110e0*/  ISETP.GT.AND P1, PT, R152, 0x67, PT ;  /* 0x000000679800780c */ /* 0x000fc40003f24270 */
[----:B------:R-:W-:Y:S02]  /*110f0*/  PRMT R21, RZ, 0x7610, R21 ;  /* 0x00007610ff157816 */ /* 0x000fe40000000015 */
[----:B------:R3:W4:Y:S01]  /*11100*/  @P2 LDG.E.U16 R222, desc[UR60][R192.64] ;  /* 0x0000003cc0de2981 */ /* 0x000722000c1e1500 */
[----:B------:R-:W-:Y:S01]  /*11110*/  PRMT R9, RZ, 0x7610, R9 ;  /* 0x00007610ff097816 */ /* 0x000fe20000000009 */
[----:B---3--:R-:W-:Y:S02]  /*11120*/  @P0 IMAD.MOV.U32 R193, RZ, RZ, R11 ;  /* 0x000000ffffc10224 */ /* 0x008fe400078e000b */
[----:B------:R-:W3:Y:S01]  /*11130*/  LDL R11, [R1+0x504] ;  /* 0x00050400010b7983 */ /* 0x000ee20000100800 */
[----:B--2---:R-:W-:-:S03]  /*11140*/  @P0 IMAD.MOV.U32 R192, RZ, RZ, R10 ;  /* 0x000000ffffc00224 */ /* 0x004fc600078e000a */
[----:B------:R-:W2:Y:S04]  /*11150*/  LDL R10, [R1+0x508] ;  /* 0x00050800010a7983 */ /* 0x000ea80000100800 */
[----:B------:R0:W2:Y:S02]  /*11160*/  @P0 LDG.E.U16 R21, desc[UR60][R192.64] ;  /* 0x0000003cc0150981 */ /* 0x0000a4000c1e1500 */
[----:B0-----:R-:W-:Y:S02]  /*11170*/  @P1 IMAD.MOV.U32 R192, RZ, RZ, R23 ;  /* 0x000000ffffc01224 */ /* 0x001fe400078e0017 */
[----:B------:R-:W-:-:S05]  /*11180*/  @P1 IMAD.MOV.U32 R193, RZ, RZ, R195 ;  /* 0x000000ffffc11224 */ /* 0x000fca00078e00c3 */
[----:B------:R0:W2:Y:S01]  /*11190*/  @P1 LDG.E.U16 R9, desc[UR60][R192.64] ;  /* 0x0000003cc0091981 */ /* 0x0000a2000c1e1500 */
[----:B------:R-:W-:Y:S02]  /*111a0*/  ISETP.GT.AND P0, PT, R152, 0x6e, PT ;  /* 0x0000006e9800780c */ /* 0x000fe40003f04270 */
[----:B------:R-:W-:Y:S02]  /*111b0*/  PRMT R8, RZ, 0x7610, R8 ;  /* 0x00007610ff087816 */ /* 0x000fe40000000008 */
[----:B------:R-:W-:Y:S01]  /*111c0*/  PRMT R4, RZ, 0x7610, R4 ;  /* 0x00007610ff047816 */ /* 0x000fe20000000004 */
[----:B0-----:R-:W-:Y:S01]  /*111d0*/  @P1 IMAD.MOV.U32 R193, RZ, RZ, R22 ;  /* 0x000000ffffc11224 */ /* 0x001fe200078e0016 */
[----:B------:R-:W-:Y:S01]  /*111e0*/  PRMT R14, RZ, 0x7610, R14 ;  /* 0x00007610ff0e7816 */ /* 0x000fe2000000000e */
[----:B----4-:R-:W-:-:S05]  /*111f0*/  @P1 IMAD.MOV.U32 R192, RZ, RZ, R2 ;  /* 0x000000ffffc01224 */ /* 0x010fca00078e0002 */
[----:B------:R0:W4:Y:S02]  /*11200*/  @P1 LDG.E.U16 R8, desc[UR60][R192.64] ;  /* 0x0000003cc0081981 */ /* 0x000124000c1e1500 */
[----:B0-----:R-:W-:Y:S02]  /*11210*/  @P0 IMAD.MOV.U32 R192, RZ, RZ, R12 ;  /* 0x000000ffffc00224 */ /* 0x001fe400078e000c */
[----:B------:R-:W-:-:S05]  /*11220*/  @P0 IMAD.MOV.U32 R193, RZ, RZ, R13 ;  /* 0x000000ffffc10224 */ /* 0x000fca00078e000d */
[----:B------:R3:W4:Y:S02]  /*11230*/  @P0 LDG.E.U16 R4, desc[UR60][R192.64] ;  /* 0x0000003cc0040981 */ /* 0x000724000c1e1500 */
[----:B---3--:R-:W-:Y:S02]  /*11240*/  @P0 IMAD.MOV.U32 R193, RZ, RZ, R11 ;  /* 0x000000ffffc10224 */ /* 0x008fe400078e000b */
[----:B--2---:R-:W-:Y:S01]  /*11250*/  @P0 IMAD.MOV.U32 R192, RZ, RZ, R10 ;  /* 0x000000ffffc00224 */ /* 0x004fe200078e000a */
[----:B------:R-:W-:Y:S04]  /*11260*/  STL [R1+0xd48], R21 ;  /* 0x000d481501007387 */ /* 0x000fe80000100800 */
[----:B------:R-:W2:Y:S04]  /*11270*/  @P0 LDG.E.U16 R14, desc[UR60][R192.64] ;  /* 0x0000003cc00e0981 */ /* 0x000ea8000c1e1500 */
[----:B------:R0:W-:Y:S04]  /*11280*/  STL [R1+0xd4c], R9 ;  /* 0x000d4c0901007387 */ /* 0x0001e80000100800 */
[----:B------:R-:W3:Y:S04]  /*11290*/  LDL R2, [R1+0x500] ;  /* 0x0005000001027983 */ /* 0x000ee80000100800 */
[----:B0-----:R-:W3:Y:S01]  /*112a0*/  LDL R9, [R1+0x4fc] ;  /* 0x0004fc0001097983 */ /* 0x001ee20000100800 */
[----:B------:R-:W-:-:S02]  /*112b0*/  ISETP.GT.AND P1, PT, R152, 0x6f, PT ;  /* 0x0000006f9800780c */ /* 0x000fc40003f24270 */
[----:B------:R-:W-:Y:S01]  /*112c0*/  PRMT R7, RZ, 0x7610, R7 ;  /* 0x00007610ff077816 */ /* 0x000fe20000000007 */
[----:B----4-:R0:W-:Y:S04]  /*112d0*/  STL [R1+0xd50], R8 ;  /* 0x000d500801007387 */ /* 0x0101e80000100800 */
[----:B------:R1:W-:Y:S04]  /*112e0*/  STL [R1+0xd54], R4 ;  /* 0x000d540401007387 */ /* 0x0003e80000100800 */
[----:B------:R-:W4:Y:S04]  /*112f0*/  LDL R22, [R1+0x4f4] ;  /* 0x0004f40001167983 */ /* 0x000f280000100800 */
[----:B------:R-:W4:Y:S04]  /*11300*/  LDL R21, [R1+0x4f8] ;  /* 0x0004f80001157983 */ /* 0x000f280000100800 */
[----:B------:R-:W4:Y:S04]  /*11310*/  LDL R13, [R1+0x48c] ;  /* 0x00048c00010d7983 */ /* 0x000f280000100800 */
[----:B------:R-:W4:Y:S04]  /*11320*/  LDL R12, [R1+0x490] ;  /* 0x00049000010c7983 */ /* 0x000f280000100800 */
[----:B------:R-:W4:Y:S04]  /*11330*/  LDL R11, [R1+0x484] ;  /* 0x00048400010b7983 */ /* 0x000f280000100800 */
[----:B------:R-:W4:Y:S04]  /*11340*/  LDL R10, [R1+0x488] ;  /* 0x00048800010a7983 */ /* 0x000f280000100800 */
[----:B--2---:R-:W-:Y:S04]  /*11350*/  STL [R1+0xd58], R14 ;  /* 0x000d580e01007387 */ /* 0x004fe80000100800 */
[----:B0-----:R-:W2:Y:S04]  /*11360*/  LDL R8, [R1+0x480] ;  /* 0x0004800001087983 */ /* 0x001ea80000100800 */
[----:B-1----:R-:W2:Y:S01]  /*11370*/  LDL R4, [R1+0x474] ;  /* 0x0004740001047983 */ /* 0x002ea20000100800 */
[----:B---3--:R-:W-:-:S03]  /*11380*/  @P1 IMAD.MOV.U32 R192, RZ, RZ, R2 ;  /* 0x000000ffffc01224 */ /* 0x008fc600078e0002 */
[----:B------:R-:W3:Y:S01]  /*11390*/  LDL R2, [R1+0x478] ;  /* 0x0004780001027983 */ /* 0x000ee20000100800 */
[----:B------:R-:W-:-:S03]  /*113a0*/  @P1 IMAD.MOV.U32 R193, RZ, RZ, R9 ;  /* 0x000000ffffc11224 */ /* 0x000fc600078e0009 */
[----:B------:R-:W3:Y:S04]  /*113b0*/  LDL R9, [R1+0x47c] ;  /* 0x00047c0001097983 */ /* 0x000ee80000100800 */
[----:B------:R4:W3:Y:S01]  /*113c0*/  @P1 LDG.E.U16 R7, desc[UR60][R192.64] ;  /* 0x0000003cc0071981 */ /* 0x0008e2000c1e1500 */
[----:B------:R-:W-:Y:S02]  /*113d0*/  ISETP.GT.AND P0, PT, R152, 0x76, PT ;  /* 0x000000769800780c */ /* 0x000fe40003f04270 */
[----:B------:R-:W-:Y:S02]  /*113e0*/  PRMT R250, RZ, 0x7610, R250 ;  /* 0x00007610fffa7816 */ /* 0x000fe400000000fa */
[----:B------:R-:W-:Y:S02]  /*113f0*/  PRMT R248, RZ, 0x7610, R248 ;  /* 0x00007610fff87816 */ /* 0x000fe400000000f8 */
[----:B------:R-:W-:-:S02]  /*11400*/  PRMT R247, RZ, 0x7610, R247 ;  /* 0x00007610fff77816 */ /* 0x000fc400000000f7 */
[----:B------:R-:W-:Y:S02]  /*11410*/  PRMT R244, RZ, 0x7610, R244 ;  /* 0x00007610fff47816 */ /* 0x000fe400000000f4 */
[----:B------:R-:W-:Y:S01]  /*11420*/  PRMT R240, RZ, 0x7610, R240 ;  /* 0x00007610fff07816 */ /* 0x000fe200000000f0 */
[----:B----4-:R-:W-:Y:S02]  /*11430*/  @P1 IMAD.MOV.U32 R193, RZ, RZ, R22 ;  /* 0x000000ffffc11224 */ /* 0x010fe400078e0016 */
[----:B------:R-:W-:-:S05]  /*11440*/  @P1 IMAD.MOV.U32 R192, RZ, RZ, R21 ;  /* 0x000000ffffc01224 */ /* 0x000fca00078e0015 */
[----:B------:R0:W4:Y:S01]  /*11450*/  @P1 LDG.E.U16 R250, desc[UR60][R192.64] ;  /* 0x0000003cc0fa1981 */ /* 0x000122000c1e1500 */
[----:B------:R-:W-:Y:S01]  /*11460*/  ISETP.GT.AND P1, PT, R152, 0x77, PT ;  /* 0x000000779800780c */ /* 0x000fe20003f24270 */
[----:B0-----:R-:W-:Y:S02]  /*11470*/  @P0 IMAD.MOV.U32 R192, RZ, RZ, R12 ;  /* 0x000000ffffc00224 */ /* 0x001fe400078e000c */
[----:B------:R-:W-:-:S05]  /*11480*/  @P0 IMAD.MOV.U32 R193, RZ, RZ, R13 ;  /* 0x000000ffffc10224 */ /* 0x000fca00078e000d */
[----:B------:R0:W4:Y:S02]  /*11490*/  @P0 LDG.E.U16 R248, desc[UR60][R192.64] ;  /* 0x0000003cc0f80981 */ /* 0x000124000c1e1500 */
[----:B0-----:R-:W-:Y:S02]  /*114a0*/  @P0 IMAD.MOV.U32 R192, RZ, RZ, R10 ;  /* 0x000000ffffc00224 */ /* 0x001fe400078e000a */
[----:B------:R-:W-:-:S05]  /*114b0*/  @P0 IMAD.MOV.U32 R193, RZ, RZ, R11 ;  /* 0x000000ffffc10224 */ /* 0x000fca00078e000b */
[----:B------:R2:W4:Y:S02]  /*114c0*/  @P0 LDG.E.U16 R247, desc[UR60][R192.64] ;  /* 0x0000003cc0f70981 */ /* 0x000524000c1e1500 */
[----:B--2---:R-:W-:Y:S02]  /*114d0*/  @P1 IMAD.MOV.U32 R192, RZ, RZ, R8 ;  /* 0x000000ffffc01224 */ /* 0x004fe400078e0008 */
[----:B---3--:R-:W-:Y:S01]  /*114e0*/  @P1 IMAD.MOV.U32 R193, RZ, RZ, R9 ;  /* 0x000000ffffc11224 */ /* 0x008fe200078e0009 */
[----:B------:R0:W-:Y:S04]  /*114f0*/  STL [R1+0xd5c], R7 ;  /* 0x000d5c0701007387 */ /* 0x0001e80000100800 */
[----:B------:R1:W2:Y:S04]  /*11500*/  @P1 LDG.E.U16 R244, desc[UR60][R192.64] ;  /* 0x0000003cc0f41981 */ /* 0x0002a8000c1e1500 */
[----:B------:R-:W3:Y:S01]  /*11510*/  LDL R22, [R1+0x3f8] ;  /* 0x0003f80001167983 */ /* 0x000ee20000100800 */
[----:B-1----:R-:W-:-:S03]  /*11520*/  @P1 IMAD.MOV.U32 R192, RZ, RZ, R2 ;  /* 0x000000ffffc01224 */ /* 0x002fc600078e0002 */
[----:B------:R-:W4:Y:S01]  /*11530*/  LDL.LU R2, [R1+0x1a0] ;  /* 0x0001a00001027983 */ /* 0x000f220000300800 */
[----:B------:R-:W-:-:S03]  /*11540*/  @P1 IMAD.MOV.U32 R193, RZ, RZ, R4 ;  /* 0x000000ffffc11224 */ /* 0x000fc600078e0004 */
[----:B0-----:R-:W2:Y:S04]  /*11550*/  LDL.LU R7, [R1+0x120] ;  /* 0x0001200001077983 */ /* 0x001ea80000300800 */
[----:B------:R-:W2:Y:S04]  /*11560*/  LDL.LU R14, [R1+0x11c] ;  /* 0x00011c00010e7983 */ /* 0x000ea80000300800 */
        /* <DEDUP_REMOVED lines=10> */
[----:B------:R0:W2:Y:S04]  /*11610*/  @P1 LDG.E.U16 R240, desc[UR60][R192.64] ;  /* 0x0000003cc0f01981 */ /* 0x0000a8000c1e1500 */
[----:B------:R-:W0:Y:S04]  /*11620*/  LDL R192, [R1+0x40c] ;  /* 0x00040c0001c07983 */ /* 0x000e280000100800 */
[----:B------:R-:W0:Y:S01]  /*11630*/  LDL R193, [R1+0x410] ;  /* 0x0004100001c17983 */ /* 0x000e220000100800 */
[----:B------:R-:W-:-:S02]  /*11640*/  ISETP.GT.AND P0, PT, R152, 0x7e, PT ;  /* 0x0000007e9800780c */ /* 0x000fc40003f04270 */
[----:B------:R-:W-:-:S11]  /*11650*/  PRMT R238, RZ, 0x7610, R238 ;  /* 0x00007610ffee7816 */ /* 0x000fd600000000ee */
[----:B0-----:R-:W-:-:S04]  /*11660*/  @P0 LOP3.LUT R193, R193, R192, RZ, 0x3c, !PT ;  /* 0x000000c0c1c10212 */ /* 0x001fc800078e3cff */
[----:B------:R-:W-:-:S04]  /*11670*/  @P0 LOP3.LUT R192, R193, R192, RZ, 0x3c, !PT ;  /* 0x000000c0c1c00212 */ /* 0x000fc800078e3cff */
[----:B------:R-:W-:-:S05]  /*11680*/  @P0 LOP3.LUT R193, R193, R192, RZ, 0x3c, !PT ;  /* 0x000000c0c1c10212 */ /* 0x000fca00078e3cff */
[----:B------:R0:W2:Y:S04]  /*11690*/  @P0 LDG.E.U16 R238, desc[UR60][R192.64] ;  /* 0x0000003cc0ee0981 */ /* 0x0000a8000c1e1500 */
[----:B------:R-:W3:Y:S01]  /*116a0*/  LDL R193, [R1+0x404] ;  /* 0x0004040001c17983 */ /* 0x000ee20000100800 */
[----:B------:R-:W-:Y:S01]  /*116b0*/  PRMT R234, RZ, 0x7610, R234 ;  /* 0x00007610ffea7816 */ /* 0x000fe200000000ea */
[----:B0-----:R-:W-:Y:S01]  /*116c0*/  @P0 IMAD.MOV.U32 R192, RZ, RZ, R5 ;  /* 0x000000ffffc00224 */ /* 0x001fe200078e0005 */
[----:B------:R-:W-:-:S04]  /*116d0*/  ISETP.GT.AND P1, PT, R152, 0x7f, PT ;  /* 0x0000007f9800780c */ /* 0x000fc80003f24270 */
[----:B---3--:R0:W3:Y:S04]  /*116e0*/  @P0 LDG.E.U16 R234, desc[UR60][R192.64] ;  /* 0x0000003cc0ea0981 */ /* 0x0080e8000c1e1500 */
[----:B------:R-:W0:Y:S01]  /*116f0*/  LDL R193, [R1+0x400] ;  /* 0x0004000001c17983 */ /* 0x000e220000100800 */
[----:B------:R-:W-:-:S03]  /*11700*/  PRMT R231, RZ, 0x7610, R231 ;  /* 0x00007610ffe77816 */ /* 0x000fc600000000e7 */
[----:B------:R1:W-:Y:S01]  /*11710*/  STL [R1+0xcc4], R6 ;  /* 0x000cc40601007387 */ /* 0x0003e20000100800 */
[----:B0-----:R-:W-:Y:S02]  /*11720*/  @P1 IMAD.MOV.U32 R192, RZ, RZ, R193 ;  /* 0x000000ffffc01224 */ /* 0x001fe400078e00c1 */
[----:B------:R-:W-:Y:S02]  /*11730*/  @P1 IMAD.MOV.U32 R193, RZ, RZ, R6 ;  /* 0x000000ffffc11224 */ /* 0x000fe400078e0006 */
[----:B-1----:R-:W2:Y:S04]  /*11740*/  LDL.LU R6, [R1+0x15c] ;  /* 0x00015c0001067983 */ /* 0x002ea80000300800 */
[----:B------:R0:W3:Y:S04]  /*11750*/  @P1 LDG.E.U16 R231, desc[UR60][R192.64] ;  /* 0x0000003cc0e71981 */ /* 0x0000e8000c1e1500 */
[----:B------:R-:W4:Y:S01]  /*11760*/  LDL R193, [R1+0x3f4] ;  /* 0x0003f40001c17983 */ /* 0x000f220000100800 */
[----:B0-----:R-:W-:-:S02]  /*11770*/  @P1 IMAD.MOV.U32 R192, RZ, RZ, R22 ;  /* 0x000000ffffc01224 */ /* 0x001fc400078e0016 */
[----:B------:R-:W0:Y:S01]  /*11780*/  S2R R22, SR_TID.X ;  /* 0x0000000000167919 */ /* 0x000e220000002100 */
[----:B------:R-:W-:Y:S02]  /*11790*/  PRMT R228, RZ, 0x7610, R228 ;  /* 0x00007610ffe47816 */ /* 0x000fe400000000e4 */
[----:B0-----:R-:W-:-:S04]  /*117a0*/  LOP3.LUT R22, R22, 0x7f, RZ, 0xc0, !PT ;  /* 0x0000007f16167812 */ /* 0x001fc800078ec0ff */
[----:B------:R-:W-:Y:S01]  /*117b0*/  ISETP.GE.AND P0, PT, R22, R152, PT ;  /* 0x000000981600720c */ /* 0x000fe20003f06270 */
[----:B----4-:R-:W4:Y:S04]  /*117c0*/  @P1 LDG.E.U16 R228, desc[UR60][R192.64] ;  /* 0x0000003cc0e41981 */ /* 0x010f28000c1e1500 */
[----:B------:R-:W2:Y:S04]  /*117d0*/  LDL.LU R192, [R1+0x19c] ;  /* 0x00019c0001c07983 */ /* 0x000ea80000300800 */
[----:B------:R-:W3:Y:S04]  /*117e0*/  LDL.LU R193, [R1+0x160] ;  /* 0x0001600001c17983 */ /* 0x000ee80000300800 */
[----:B------:R-:W4:Y:S01]  /*117f0*/  LDL.LU R22, [R1+0xd90] ;  /* 0x000d900001167983 */ /* 0x000f220000300800 */
[----:B------:R-:W-:Y:S06]  /*11800*/  BAR.SYNC.DEFER_BLOCKING 0x0 ;  /* 0x0000000000007b1d */ /* 0x000fec0000010000 */
[----:B----4-:R0:W-:Y:S04]  /*11810*/  STS.U16 [R22], R2 ;  /* 0x0000000216007388 */ /* 0x0101e80000000400 */
[----:B------:R1:W-:Y:S04]  /*11820*/  STS.U16 [R22+0x2000], R0 ;  /* 0x0020000016007388 */ /* 0x0003e80000000400 */
[----:B------:R4:W-:Y:S04]  /*11830*/  STS.U16 [R22+0xa000], R20 ;  /* 0x00a0001416007388 */ /* 0x0009e80000000400 */
[----:B0-----:R-:W3:Y:S04]  /*11840*/  LDL.LU R2, [R1+0xd8c] ;  /* 0x000d8c0001027983 */ /* 0x001ee80000300800 */
[----:B-1----:R-:W3:Y:S04]  /*11850*/  LDL.LU R0, [R1+0xd88] ;  /* 0x000d880001007983 */ /* 0x002ee80000300800 */
[----:B--2---:R0:W-:Y:S04]  /*11860*/  STS.U16 [R22+0x8000], R192 ;  /* 0x008000c016007388 */ /* 0x0041e80000000400 */
[----:B----4-:R-:W2:Y:S04]  /*11870*/  LDL.LU R20, [R1+0xd84] ;  /* 0x000d840001147983 */ /* 0x010ea80000300800 */
[----:B---3--:R1:W-:Y:S04]  /*11880*/  STS.U16 [R22+0x400], R193 ;  /* 0x000400c116007388 */ /* 0x0083e80000000400 */
[----:B0-----:R-:W3:Y:S04]  /*11890*/  LDL.LU R192, [R1+0x194] ;  /* 0x0001940001c07983 */ /* 0x001ee80000300800 */
[----:B------:R0:W-:Y:S04]  /*118a0*/  STS.U16 [R22+0x8400], R6 ;  /* 0x0084000616007388 */ /* 0x0001e80000000400 */
[----:B-1----:R-:W4:Y:S04]  /*118b0*/  LDL.LU R193, [R1+0x158] ;  /* 0x0001580001c17983 */ /* 0x002f280000300800 */
[----:B------:R1:W-:Y:S04]  /*118c0*/  STS.U16 [R22+0x800], R7 ;  /* 0x0008000716007388 */ /* 0x0003e80000000400 */
[----:B0-----:R-:W4:Y:S04]  /*118d0*/  LDL.LU R6, [R1+0x154] ;  /* 0x0001540001067983 */ /* 0x001f280000300800 */
        /* <DEDUP_REMOVED lines=24> */
[----:B-1----:R-:W4:Y:S04]  /*11a60*/  LDL.LU R252, [R1+0x198] ;  /* 0x0001980001fc7983 */ /* 0x002f280000300800 */
[----:B------:R-:W-:Y:S04]  /*11a70*/  STS.U16 [R22+0xa400], R251 ;  /* 0x00a400fb16007388 */ /* 0x000fe80000000400 */
        /* <DEDUP_REMOVED lines=12> */
[----:B------:R-:W-:Y:S04]  /*11b40*/  STL [R1+0xc1c], R22 ;  /* 0x000c1c1601007387 */ /* 0x000fe80000100800 */
[----:B--2---:R0:W-:Y:S04]  /*11b50*/  STS.U16 [R20+0x2080], R191 ;  /* 0x002080bf14007388 */ /* 0x0041e80000000400 */
[----:B------:R1:W-:Y:S04]  /*11b60*/  STS.U16 [R20+0xa080], R19 ;  /* 0x00a0801314007388 */ /* 0x0003e80000000400 */
[----:B---3--:R-:W-:Y:S04]  /*11b70*/  STS.U16 [R20+0x8080], R192 ;  /* 0x008080c014007388 */ /* 0x008fe80000000400 */
[----:B0-----:R-:W2:Y:S04]  /*11b80*/  LDL.LU R191, [R1+0xd80] ;  /* 0x000d800001bf7983 */ /* 0x001ea80000300800 */
[----:B-1----:R-:W3:Y:S04]  /*11b90*/  LDL.LU R19, [R1+0xd7c] ;  /* 0x000d7c0001137983 */ /* 0x002ee80000300800 */
[----:B----4-:R-:W-:Y:S04]  /*11ba0*/  STS.U16 [R20+0x480], R193 ;  /* 0x000480c114007388 */ /* 0x010fe80000000400 */
        /* <DEDUP_REMOVED lines=12> */
[----:B------:R0:W-:Y:S04]  /*11c70*/  STS.U16 [R20+0x80], R252 ;  /* 0x000080fc14007388 */ /* 0x0001e80000000400 */
[----:B0-----:R-:W4:Y:S04]  /*11c80*/  LDL.LU R252, [R1+0x190] ;  /* 0x0001900001fc7983 */ /* 0x001f280000300800 */
[----:B------:R-:W2:Y:S04]  /*11c90*/  LDL.LU R192, [R1+0x18c] ;  /* 0x00018c0001c07983 */ /* 0x000ea80000300800 */
[----:B------:R-:W4:Y:S04]  /*11ca0*/  LDL.LU R193, [R1+0x150] ;  /* 0x0001500001c17983 */ /* 0x000f280000300800 */
        /* <DEDUP_REMOVED lines=11> */
[----:B------:R0:W-:Y:S04]  /*11d60*/  STS.U16 [R20+0x9c80], R195 ;  /* 0x009c80c314007388 */ /* 0x0001e80000000400 */
[----:B------:R-:W4:Y:S04]  /*11d70*/  LDL.LU R23, [R1+0x10] ;  /* 0x0000100001177983 */ /* 0x000f280000300800 */
[----:B0-----:R-:W4:Y:S04]  /*11d80*/  LDL.LU R195, [R1+0xc] ;  /* 0x00000c0001c37983 */ /* 0x001f280000300800 */
        /* <DEDUP_REMOVED lines=15> */
[----:B---3--:R0:W-:Y:S04]  /*11e80*/  STS.U16 [R19+0x2100], R18 ;  /* 0x0021001213007388 */ /* 0x0081e80000000400 */
[----:B0-----:R-:W3:Y:S04]  /*11e90*/  LDL.LU R18, [R1+0xd78] ;  /* 0x000d780001127983 */ /* 0x001ee80000300800 */
[----:B------:R-:W-:Y:S04]  /*11ea0*/  STS.U16 [R19+0xa100], R189 ;  /* 0x00a100bd13007388 */ /* 0x000fe80000000400 */
[----:B--2---:R0:W-:Y:S04]  /*11eb0*/  STS.U16 [R19+0x8100], R192 ;  /* 0x008100c013007388 */ /* 0x0041e80000000400 */
[----:B----4-:R1:W-:Y:S04]  /*11ec0*/  STS.U16 [R19+0x500], R193 ;  /* 0x000500c113007388 */ /* 0x0103e80000000400 */
[----:B------:R2:W-:Y:S04]  /*11ed0*/  STS.U16 [R19+0x8500], R6 ;  /* 0x0085000613007388 */ /* 0x0005e80000000400 */
[----:B0-----:R-:W4:Y:S04]  /*11ee0*/  LDL.LU R192, [R1+0x188] ;  /* 0x0001880001c07983 */ /* 0x001f280000300800 */
[----:B-1----:R-:W4:Y:S04]  /*11ef0*/  LDL.LU R193, [R1+0x184] ;  /* 0x0001840001c17983 */ /* 0x002f280000300800 */
[----:B------:R0:W-:Y:S04]  /*11f00*/  STS.U16 [R19+0x900], R7 ;  /* 0x0009000713007388 */ /* 0x0001e80000000400 */
[----:B--2---:R-:W2:Y:S04]  /*11f10*/  LDL.LU R6, [R1+0x148] ;  /* 0x0001480001067983 */ /* 0x004ea80000300800 */
        /* <DEDUP_REMOVED lines=23> */
[----:B------:R-:W4:Y:S04]  /*12090*/  LDL.LU R189, [R1+0x4] ;  /* 0x0000040001bd7983 */ /* 0x000f280000300800 */
        /* <DEDUP_REMOVED lines=16> */
[----:B---3--:R-:W-:Y:S04]  /*121a0*/  STS.U16 [R18+0x2180], R188 ;  /* 0x002180bc12007388 */ /* 0x008fe80000000400 */
[----:B------:R-:W-:Y:S04]  /*121b0*/  STS.U16 [R18+0xa180], R17 ;  /* 0x00a1801112007388 */ /* 0x000fe80000000400 */
[----:B--2---:R0:W-:Y:S04]  /*121c0*/  STS.U16 [R18+0x580], R6 ;  /* 0x0005800612007388 */ /* 0x0041e80000000400 */
[----:B----4-:R1:W-:Y:S04]  /*121d0*/  STS.U16 [R18+0x8580], R7 ;  /* 0x0085800712007388 */ /* 0x0103e80000000400 */
[----:B0-----:R-:W2:Y:S04]  /*121e0*/  LDL.LU R6, [R1+0x17c] ;  /* 0x00017c0001067983 */ /* 0x001ea80000300800 */
[----:B------:R0:W-:Y:S04]  /*121f0*/  STS.U16 [R18+0x980], R14 ;  /* 0x0009800e12007388 */ /* 0x0001e80000000400 */
[----:B-1----:R-:W3:Y:S04]  /*12200*/  LDL.LU R7, [R1+0x174] ;  /* 0x0001740001077983 */ /* 0x002ee80000300800 */
[----:B------:R1:W-:Y:S04]  /*12210*/  STS.U16 [R18+0x8980], R4 ;  /* 0x0089800412007388 */ /* 0x0003e80000000400 */
[----:B0-----:R-:W4:Y:S04]  /*12220*/  LDL.LU R14, [R1+0x140] ;  /* 0x00014000010e7983 */ /* 0x001f280000300800 */
[----:B------:R0:W-:Y:S04]  /*12230*/  STS.U16 [R18+0xd80], R8 ;  /* 0x000d800812007388 */ /* 0x0001e80000000400 */
[----:B-1----:R-:W2:Y:S04]  /*12240*/  LDL.LU R4, [R1+0x13c] ;  /* 0x00013c0001047983 */ /* 0x002ea80000300800 */
[----:B------:R1:W-:Y:S04]  /*12250*/  STS.U16 [R18+0x8d80], R9 ;  /* 0x008d800912007388 */ /* 0x0003e80000000400 */
        /* <DEDUP_REMOVED lines=18> */
[----:B------:R-:W4:Y:S04]  /*12380*/  LDL.LU R188, [R1] ;  /* 0x0000000001bc7983 */ /* 0x000f280000300800 */
[----:B------:R-:W2:Y:S04]  /*12390*/  LDL.LU R17, [R1+0xd74] ;  /* 0x000d740001117983 */ /* 0x000ea80000300800 */
        /* <DEDUP_REMOVED lines=18> */
[----:B---3--:R1:W-:Y:S04]  /*124c0*/  STS.U16 [R17+0xa00], R8 ;  /* 0x000a000811007388 */ /* 0x0083e80000000400 */
[----:B----4-:R2:W-:Y:S04]  /*124d0*/  STS.U16 [R17+0x8a00], R9 ;  /* 0x008a000911007388 */ /* 0x0105e80000000400 */
[----:B0-----:R-:W3:Y:S04]  /*124e0*/  LDL.LU R4, [R1+0x170] ;  /* 0x0001700001047983 */ /* 0x001ee80000300800 */
[----:B-1----:R-:W4:Y:S04]  /*124f0*/  LDL.LU R8, [R1+0x16c] ;  /* 0x00016c0001087983 */ /* 0x002f280000300800 */
[----:B------:R0:W-:Y:S04]  /*12500*/  STS.U16 [R17+0xe00], R21 ;  /* 0x000e001511007388 */ /* 0x0001e80000000400 */
[----:B--2---:R-:W2:Y:S04]  /*12510*/  LDL.LU R9, [R1+0x134] ;  /* 0x0001340001097983 */ /* 0x004ea80000300800 */
[----:B------:R1:W-:Y:S04]  /*12520*/  STS.U16 [R17+0x1a00], R195 ;  /* 0x001a00c311007388 */ /* 0x0003e80000000400 */
[----:B0-----:R-:W4:Y:S04]  /*12530*/  LDL.LU R21, [R1+0x130] ;  /* 0x0001300001157983 */ /* 0x001f280000300800 */
[----:B------:R0:W-:Y:S04]  /*12540*/  STS.U16 [R17+0x9a00], R189 ;  /* 0x009a00bd11007388 */ /* 0x0001e80000000400 */
[----:B-1----:R-:W3:Y:S04]  /*12550*/  LDL.LU R195, [R1+0xf8] ;  /* 0x0000f80001c37983 */ /* 0x002ee80000300800 */
[----:B------:R1:W-:Y:S04]  /*12560*/  STS.U16 [R17+0x1e00], R188 ;  /* 0x001e00bc11007388 */ /* 0x0003e80000000400 */
[----:B0-----:R-:W2:Y:S04]  /*12570*/  LDL.LU R189, [R1+0xf4] ;  /* 0x0000f40001bd7983 */ /* 0x001ea80000300800 */
[----:B------:R0:W-:Y:S04]  /*12580*/  STS.U16 [R17+0x9e00], R191 ;  /* 0x009e00bf11007388 */ /* 0x0001e80000000400 */
[----:B-1----:R-:W4:Y:S04]  /*12590*/  LDL.LU R188, [R1+0xbc] ;  /* 0x0000bc0001bc7983 */ /* 0x002f280000300800 */
[----:B------:R1:W-:Y:S04]  /*125a0*/  STS.U16 [R17+0x2200], R190 ;  /* 0x002200be11007388 */ /* 0x0003e80000000400 */
[----:B0-----:R-:W4:Y:S04]  /*125b0*/  LDL.LU R191, [R1+0xb8] ;  /* 0x0000b80001bf7983 */ /* 0x001f280000300800 */
[----:B------:R0:W-:Y:S04]  /*125c0*/  STS.U16 [R17+0xa200], R16 ;  /* 0x00a2001011007388 */ /* 0x0001e80000000400 */
[----:B-1----:R-:W4:Y:S04]  /*125d0*/  LDL.LU R190, [R1+0x88] ;  /* 0x0000880001be7983 */ /* 0x002f280000300800 */
[----:B0-----:R-:W3:Y:S04]  /*125e0*/  LDL.LU R16, [R1+0xd70] ;  /* 0x000d700001107983 */ /* 0x001ee80000300800 */
[----:B------:R0:W-:Y:S04]  /*125f0*/  STS.U16 [R17+0x8e00], R13 ;  /* 0x008e000d11007388 */ /* 0x0001e80000000400 */
[----:B------:R1:W-:Y:S04]  /*12600*/  STS.U16 [R17+0x1200], R10 ;  /* 0x0012000a11007388 */ /* 0x0003e80000000400 */
[----:B------:R1:W-:Y:S04]  /*12610*/  STS.U16 [R17+0x9200], R11 ;  /* 0x0092000b11007388 */ /* 0x0003e80000000400 */
[----:B0-----:R-:W4:Y:S04]  /*12620*/  LDL.LU R13, [R1+0x84] ;  /* 0x00008400010d7983 */ /* 0x001f280000300800 */
[----:B-1----:R-:W4:Y:S04]  /*12630*/  LDL.LU R10, [R1+0x58] ;  /* 0x00005800010a7983 */ /* 0x002f280000300800 */
[----:B------:R0:W-:Y:S04]  /*12640*/  STS.U16 [R17+0x1600], R12 ;  /* 0x0016000c11007388 */ /* 0x0001e80000000400 */
[----:B------:R-:W4:Y:S04]  /*12650*/  LDL.LU R11, [R1+0x54] ;  /* 0x00005400010b7983 */ /* 0x000f280000300800 */
[----:B0-----:R-:W4:Y:S04]  /*12660*/  LDL.LU R12, [R1+0x28] ;  /* 0x00002800010c7983 */ /* 0x001f280000300800 */
[----:B------:R0:W-:Y:S04]  /*12670*/  STS.U16 [R17+0x9600], R23 ;  /* 0x0096001711007388 */ /* 0x0001e80000000400 */
        /* <DEDUP_REMOVED lines=20> */
[----:B--2---:R1:W-:Y:S04]  /*127c0*/  STS.U16 [R16+0x8a80], R189 ;  /* 0x008a80bd10007388 */ /* 0x0043e80000000400 */
[----:B----4-:R2:W-:Y:S04]  /*127d0*/  STS.U16 [R16+0xe80], R188 ;  /* 0x000e80bc10007388 */ /* 0x0105e80000000400 */
[----:B0-----:R-:W3:Y:S04]  /*127e0*/  LDL.LU R195, [R1+0x168] ;  /* 0x0001680001c37983 */ /* 0x001ee80000300800 */
[----:B-1----:R-:W4:Y:S04]  /*127f0*/  LDL.LU R189, [R1+0x164] ;  /* 0x0001640001bd7983 */ /* 0x002f280000300800 */
[----:B------:R0:W-:Y:S04]  /*12800*/  STS.U16 [R16+0x8e80], R191 ;  /* 0x008e80bf10007388 */ /* 0x0001e80000000400 */
[----:B--2---:R-:W2:Y:S04]  /*12810*/  LDL.LU R188, [R1+0x128] ;  /* 0x0001280001bc7983 */ /* 0x004ea80000300800 */
[----:B------:R1:W-:Y:S04]  /*12820*/  STS.U16 [R16+0x1280], R190 ;  /* 0x001280be10007388 */ /* 0x0003e80000000400 */
[----:B0-----:R-:W2:Y:S04]  /*12830*/  LDL.LU R191, [R1+0x124] ;  /* 0x0001240001bf7983 */ /* 0x001ea80000300800 */
[----:B------:R0:W-:Y:S04]  /*12840*/  STS.U16 [R16+0x1e80], R0 ;  /* 0x001e800010007388 */ /* 0x0001e80000000400 */
[----:B-1----:R-:W2:Y:S04]  /*12850*/  LDL.LU R190, [R1+0xf0] ;  /* 0x0000f00001be7983 */ /* 0x002ea80000300800 */
[----:B------:R1:W-:Y:S04]  /*12860*/  STS.U16 [R16+0x9e80], R2 ;  /* 0x009e800210007388 */ /* 0x0003e80000000400 */
[----:B0-----:R-:W2:Y:S04]  /*12870*/  LDL.LU R0, [R1+0xd6c] ;  /* 0x000d6c0001007983 */ /* 0x001ea80000300800 */
[----:B------:R0:W-:Y:S04]  /*12880*/  STS.U16 [R16+0x2280], R3 ;  /* 0x0022800310007388 */ /* 0x0001e80000000400 */
[----:B-1----:R-:W2:Y:S04]  /*12890*/  LDL.LU R2, [R1+0xd68] ;  /* 0x000d680001027983 */ /* 0x002ea80000300800 */
[----:B------:R1:W-:Y:S04]  /*128a0*/  STS.U16 [R16+0xa280], R15 ;  /* 0x00a2800f10007388 */ /* 0x0003e80000000400 */
[----:B0-----:R-:W3:Y:S04]  /*128b0*/  LDL.LU R3, [R1+0xd64] ;  /* 0x000d640001037983 */ /* 0x001ee80000300800 */
[----:B-1----:R-:W3:Y:S04]  /*128c0*/  LDL.LU R15, [R1+0xd60] ;  /* 0x000d6000010f7983 */ /* 0x002ee80000300800 */
[----:B------:R-:W2:Y:S04]  /*128d0*/  LDL.LU R223, [R1+0x1e0] ;  /* 0x0001e00001df7983 */ /* 0x000ea80000300800 */
[----:B------:R-:W-:Y:S04]  /*128e0*/  STL [R1+0xc30], R16 ;  /* 0x000c301001007387 */ /* 0x000fe80000100800 */
[----:B------:R-:W2:Y:S04]  /*128f0*/  LDL.LU R230, [R1+0x1e8] ;  /* 0x0001e80001e67983 */ /* 0x000ea80000300800 */
[----:B------:R0:W-:Y:S04]  /*12900*/  STS.U16 [R16+0x9280], R13 ;  /* 0x0092800d10007388 */ /* 0x0001e80000000400 */
[----:B------:R1:W-:Y:S04]  /*12910*/  STS.U16 [R16+0x1a80], R12 ;  /* 0x001a800c10007388 */ /* 0x0003e80000000400 */
[----:B------:R-:W2:Y:S04]  /*12920*/  LDL R158, [R1+0x3ec] ;  /* 0x0003ec00019e7983 */ /* 0x000ea80000100800 */
[----:B0-----:R-:W2:Y:S04]  /*12930*/  LDL R13, [R1+0x364] ;  /* 0x00036400010d7983 */ /* 0x001ea80000100800 */
[----:B-1----:R-:W2:Y:S04]  /*12940*/  LDL R12, [R1+0x370] ;  /* 0x00037000010c7983 */ /* 0x002ea80000100800 */
[----:B------:R0:W-:Y:S04]  /*12950*/  STS.U16 [R16+0x280], R4 ;  /* 0x0002800410007388 */ /* 0x0001e80000000400 */
[----:B------:R1:W-:Y:S04]  /*12960*/  STS.U16 [R16+0x9a80], R23 ;  /* 0x009a801710007388 */ /* 0x0003e80000000400 */
[----:B------:R1:W-:Y:S04]  /*12970*/  STS.U16 [R16+0x8680], R21 ;  /* 0x0086801510007388 */ /* 0x0003e80000000400 */
[----:B0-----:R-:W2:Y:S04]  /*12980*/  LDL R4, [R1+0x2e8] ;  /* 0x0002e80001047983 */ /* 0x001ea80000100800 */
[----:B-1----:R-:W2:Y:S04]  /*12990*/  LDL R23, [R1+0x3f0] ;  /* 0x0003f00001177983 */ /* 0x002ea80000100800 */
[----:B------:R0:W-:Y:S04]  /*129a0*/  STS.U16 [R16+0x9680], R11 ;  /* 0x0096800b10007388 */ /* 0x0001e80000000400 */
[----:B------:R-:W2:Y:S04]  /*129b0*/  LDL R21, [R1+0x3ac] ;  /* 0x0003ac0001157983 */ /* 0x000ea80000100800 */
[----:B------:R-:W2:Y:S04]  /*129c0*/  LDL R14, [R1+0x3b0] ;  /* 0x0003b000010e7983 */ /* 0x000ea80000100800 */
[----:B0-----:R-:W2:Y:S04]  /*129d0*/  LDL R11, [R1+0x324] ;  /* 0x00032400010b7983 */ /* 0x001ea80000100800 */
[----:B------:R-:W2:Y:S04]  /*129e0*/  LDL R6, [R1+0x2e4] ;  /* 0x0002e40001067983 */ /* 0x000ea80000100800 */
[----:B------:R-:W-:Y:S04]  /*129f0*/  STS.U16 [R16+0x8280], R8 ;  /* 0x0082800810007388 */ /* 0x000fe80000000400 */
[----:B------:R-:W-:Y:S04]  /*12a00*/  STS.U16 [R16+0x680], R9 ;  /* 0x0006800910007388 */ /* 0x000fe80000000400 */
[----:B------:R0:W-:Y:S04]  /*12a10*/  STS.U16 [R16+0x1680], R10 ;  /* 0x0016800a10007388 */ /* 0x0001e80000000400 */
        /* <DEDUP_REMOVED lines=14> */
[----:B0-----:R-:W2:Y:S04]  /*12b00*/  LDL R10, [R1+0x328] ;  /* 0x00032800010a7983 */ /* 0x001ea80000100800 */
[----:B------:R-:W2:Y:S04]  /*12b10*/  LDL R9, [R1+0x2a4] ;  /* 0x0002a40001097983 */ /* 0x000ea80000100800 */
[----:B------:R-:W2:Y:S04]  /*12b20*/  LDL R8, [R1+0x2a8] ;  /* 0x0002a80001087983 */ /* 0x000ea80000100800 */
[----:B------:R-:W2:Y:S04]  /*12b30*/  LDL R7, [R1+0x268] ;  /* 0x0002680001077983 */ /* 0x000ea80000100800 */
[----:B-1----:R-:W2:Y:S04]  /*12b40*/  LDL.LU R16, [R1+0x274] ;  /* 0x0002740001107983 */ /* 0x002ea80000300800 */
[----:B------:R-:W2:Y:S04]  /*12b50*/  LDL.LU R17, [R1+0x248] ;  /* 0x0002480001117983 */ /* 0x000ea80000300800 */
[----:B------:R-:W2:Y:S04]  /*12b60*/  LDL.LU R18, [R1+0x26c] ;  /* 0x00026c0001127983 */ /* 0x000ea80000300800 */
[----:B------:R-:W2:Y:S04]  /*12b70*/  LDL.LU R19, [R1+0x240] ;  /* 0x0002400001137983 */ /* 0x000ea80000300800 */
[----:B------:R-:W2:Y:S04]  /*12b80*/  LDL.LU R20, [R1+0x264] ;  /* 0x0002640001147983 */ /* 0x000ea80000300800 */
[----:B------:R-:W2:Y:S01]  /*12b90*/  LDL.LU R22, [R1+0x238] ;  /* 0x0002380001167983 */ /* 0x000ea20000300800 */
[----:B------:R-:W-:-:S03]  /*12ba0*/  PRMT R152, RZ, 0x7610, R152 ;  /* 0x00007610ff987816 */ /* 0x000fc60000000098 */
[----:B---3--:R0:W-:Y:S04]  /*12bb0*/  STS.U16 [R15+0x8b00], R3 ;  /* 0x008b00030f007388 */ /* 0x0081e80000000400 */
[----:B------:R-:W-:Y:S04]  /*12bc0*/  STS.U16 [R15+0x300], R195 ;  /* 0x000300c30f007388 */ /* 0x000fe80000000400 */
[----:B----4-:R-:W-:Y:S04]  /*12bd0*/  STS.U16 [R15+0x8300], R189 ;  /* 0x008300bd0f007388 */ /* 0x010fe80000000400 */
[----:B--2---:R-:W-:Y:S04]  /*12be0*/  STS.U16 [R15+0x700], R188 ;  /* 0x000700bc0f007388 */ /* 0x004fe80000000400 */
[----:B------:R-:W-:Y:S04]  /*12bf0*/  STS.U16 [R15+0x8700], R191 ;  /* 0x008700bf0f007388 */ /* 0x000fe80000000400 */
[----:B------:R-:W-:Y:S04]  /*12c00*/  STS.U16 [R15+0xb00], R190 ;  /* 0x000b00be0f007388 */ /* 0x000fe80000000400 */
[----:B------:R1:W-:Y:S04]  /*12c10*/  STS.U16 [R15+0xf00], R2 ;  /* 0x000f00020f007388 */ /* 0x0003e80000000400 */
[----:B0-----:R-:W2:Y:S04]  /*12c20*/  LDL.LU R3, [R1+0x25c] ;  /* 0x00025c0001037983 */ /* 0x001ea80000300800 */
[----:B------:R0:W-:Y:S04]  /*12c30*/  STS.U16 [R15+0x8f00], R0 ;  /* 0x008f00000f007388 */ /* 0x0001e80000000400 */
[----:B-1----:R-:W3:Y:S04]  /*12c40*/  LDL.LU R2, [R1+0x230] ;  /* 0x0002300001027983 */ /* 0x002ee80000300800 */
[----:B0-----:R-:W4:Y:S04]  /*12c50*/  LDL.LU R0, [R1+0x254] ;  /* 0x0002540001007983 */ /* 0x001f280000300800 */
[----:B------:R-:W2:Y:S04]  /*12c60*/  LDL.LU R252, [R1+0x224] ;  /* 0x0002240001fc7983 */ /* 0x000ea80000300800 */
[----:B------:R-:W3:Y:S04]  /*12c70*/  LDL.LU R251, [R1+0x24c] ;  /* 0x00024c0001fb7983 */ /* 0x000ee80000300800 */
[----:B------:R-:W4:Y:S04]  /*12c80*/  LDL.LU R249, [R1+0x218] ;  /* 0x0002180001f97983 */ /* 0x000f280000300800 */
[----:B------:R-:W3:Y:S04]  /*12c90*/  LDL.LU R246, [R1+0x244] ;  /* 0x0002440001f67983 */ /* 0x000ee80000300800 */
[----:B------:R-:W3:Y:S04]  /*12ca0*/  LDL.LU R245, [R1+0x210] ;  /* 0x0002100001f57983 */ /* 0x000ee80000300800 */
[----:B------:R-:W3:Y:S04]  /*12cb0*/  LDL.LU R243, [R1+0x23c] ;  /* 0x00023c0001f37983 */ /* 0x000ee80000300800 */
[----:B------:R-:W3:Y:S04]  /*12cc0*/  LDL.LU R242, [R1+0x208] ;  /* 0x0002080001f27983 */ /* 0x000ee80000300800 */
[----:B------:R-:W3:Y:S04]  /*12cd0*/  LDL.LU R241, [R1+0x234] ;  /* 0x0002340001f17983 */ /* 0x000ee80000300800 */
[----:B------:R-:W3:Y:S04]  /*12ce0*/  LDL.LU R239, [R1+0x200] ;  /* 0x0002000001ef7983 */ /* 0x000ee80000300800 */
[----:B------:R-:W3:Y:S04]  /*12cf0*/  LDL.LU R237, [R1+0x22c] ;  /* 0x00022c0001ed7983 */ /* 0x000ee80000300800 */
[----:B------:R-:W3:Y:S04]  /*12d00*/  LDL.LU R236, [R1+0x1f8] ;  /* 0x0001f80001ec7983 */ /* 0x000ee80000300800 */
[----:B------:R-:W4:Y:S01]  /*12d10*/  LDL.LU R235, [R1+0x21c] ;  /* 0x00021c0001eb7983 */ /* 0x000f220000300800 */
[----:B------:R-:W-:-:S03]  /*12d20*/  @!P0 IMAD.MOV.U32 R156, RZ, RZ, R230 ;  /* 0x000000ffff9c8224 */ /* 0x000fc600078e00e6 */
[----:B------:R-:W3:Y:S01]  /*12d30*/  LDL.LU R233, [R1+0x1f0] ;  /* 0x0001f00001e97983 */ /* 0x000ee20000300800 */
[----:B------:R-:W-:-:S03]  /*12d40*/  @!P0 IMAD.MOV.U32 R157, RZ, RZ, R223 ;  /* 0x000000ffff9d8224 */ /* 0x000fc600078e00df */
[----:B------:R-:W3:Y:S04]  /*12d50*/  LDL.LU R232, [R1+0x214] ;  /* 0x0002140001e87983 */ /* 0x000ee80000300800 */
[----:B------:R-:W3:Y:S04]  /*12d60*/  LDL.LU R229, [R1+0x20c] ;  /* 0x00020c0001e57983 */ /* 0x000ee80000300800 */
[----:B------:R-:W3:Y:S04]  /*12d70*/  LDL.LU R227, [R1+0x204] ;  /* 0x0002040001e37983 */ /* 0x000ee80000300800 */
[----:B------:R-:W3:Y:S04]  /*12d80*/  LDL.LU R226, [R1+0x1fc] ;  /* 0x0001fc0001e27983 */ /* 0x000ee80000300800 */
[----:B------:R-:W3:Y:S04]  /*12d90*/  LDL.LU R225, [R1+0x1f4] ;  /* 0x0001f40001e17983 */ /* 0x000ee80000300800 */
[----:B------:R-:W3:Y:S01]  /*12da0*/  LDL.LU R224, [R1+0x1ec] ;  /* 0x0001ec0001e07983 */ /* 0x000ee20000300800 */
[----:B------:R-:W-:-:S03]  /*12db0*/  @!P0 IMAD.MOV.U32 R159, RZ, RZ, R13 ;  /* 0x000000ffff9f8224 */ /* 0x000fc600078e000d */
[----:B------:R0:W-:Y:S04]  /*12dc0*/  STL [R1+0xc38], R230 ;  /* 0x000c38e601007387 */ /* 0x0001e80000100800 */
[----:B------:R1:W3:Y:S04]  /*12dd0*/  @!P0 LDG.E.U16 R152, desc[UR60][R156.64] ;  /* 0x0000003c9c988981 */ /* 0x0002e8000c1e1500 */
[----:B0-----:R-:W3:Y:S04]  /*12de0*/  LDL.LU R230, [R1+0x27c] ;  /* 0x00027c0001e67983 */ /* 0x001ee80000300800 */
[----:B------:R0:W-:Y:S01]  /*12df0*/  STL [R1+0xc34], R223 ;  /* 0x000c34df01007387 */ /* 0x0001e20000100800 */
[----:B-1----:R-:W-:-:S02]  /*12e00*/  @!P0 IMAD.MOV.U32 R157, RZ, RZ, R158 ;  /* 0x000000ffff9d8224 */ /* 0x002fc400078e009e */
[----:B------:R-:W-:Y:S01]  /*12e10*/  @!P0 IMAD.MOV.U32 R158, RZ, RZ, R12 ;  /* 0x000000ffff9e8224 */ /* 0x000fe200078e000c */
[----:B0-----:R-:W3:Y:S04]  /*12e20*/  LDL.LU R223, [R1+0x250] ;  /* 0x0002500001df7983 */ /* 0x001ee80000300800 */
[----:B------:R-:W3:Y:S04]  /*12e30*/  LDL R13, [R1+0x35c] ;  /* 0x00035c00010d7983 */ /* 0x000ee80000100800 */
[----:B------:R-:W3:Y:S01]  /*12e40*/  LDL R12, [R1+0x360] ;  /* 0x00036000010c7983 */ /* 0x000ee20000100800 */
[----:B------:R-:W-:-:S03]  /*12e50*/  @!P0 IMAD.MOV.U32 R160, RZ, RZ, R4 ;  /* 0x000000ffffa08224 */ /* 0x000fc600078e0004 */
[----:B------:R-:W3:Y:S01]  /*12e60*/  LDL R4, [R1+0x320] ;  /* 0x0003200001047983 */ /* 0x000ee20000100800 */
[----:B------:R-:W-:Y:S01]  /*12e70*/  PRMT R153, RZ, 0x7610, R153 ;  /* 0x00007610ff997816 */ /* 0x000fe20000000099 */
[----:B------:R-:W-:Y:S01]  /*12e80*/  @!P0 IMAD.MOV.U32 R156, RZ, RZ, R23 ;  /* 0x000000ffff9c8224 */ /* 0x000fe200078e0017 */
[----:B------:R-:W-:Y:S01]  /*12e90*/  PRMT R155, RZ, 0x7610, R155 ;  /* 0x00007610ff9b7816 */ /* 0x000fe2000000009b */
[----:B------:R-:W3:Y:S01]  /*12ea0*/  LDL R23, [R1+0x3e4] ;  /* 0x0003e40001177983 */ /* 0x000ee20000100800 */
[----:B------:R-:W-:-:S03]  /*12eb0*/  @!P0 IMAD.MOV.U32 R161, RZ, RZ, R6 ;  /* 0x000000ffffa18224 */ /* 0x000fc600078e0006 */
[----:B------:R0:W3:Y:S04]  /*12ec0*/  @!P0 LDG.E.U16 R153, desc[UR60][R156.64] ;  /* 0x0000003c9c998981 */ /* 0x0000e8000c1e1500 */
[----:B------:R1:W3:Y:S01]  /*12ed0*/  @!P0 LDG.E.U16 R155, desc[UR60][R158.64] ;  /* 0x0000003c9e9b8981 */ /* 0x0002e2000c1e1500 */
[----:B0-----:R-:W-:Y:S01]  /*12ee0*/  @!P0 IMAD.MOV.U32 R156, RZ, RZ, R14 ;  /* 0x000000ffff9c8224 */ /* 0x001fe200078e000e */
[----:B------:R-:W-:Y:S02]  /*12ef0*/  @!P0 MOV R157, R21 ;  /* 0x00000015009d8202 */ /* 0x000fe40000000f00 */
[----:B------:R-:W3:Y:S01]  /*12f00*/  LDL R14, [R1+0x3a8] ;  /* 0x0003a800010e7983 */ /* 0x000ee20000100800 */
[----:B-1----:R-:W-:-:S03]  /*12f10*/  @!P0 IMAD.MOV.U32 R159, RZ, RZ, R11 ;  /* 0x000000ffff9f8224 */ /* 0x002fc600078e000b */
[----:B------:R-:W3:Y:S04]  /*12f20*/  LDL R21, [R1+0x3a4] ;  /* 0x0003a40001157983 */ /* 0x000ee80000100800 */
[----:B------:R-:W3:Y:S04]  /*12f30*/  LDL R11, [R1+0x31c] ;  /* 0x00031c00010b7983 */ /* 0x000ee80000100800 */
[----:B------:R-:W3:Y:S01]  /*12f40*/  LDL.LU R6, [R1+0x3e8] ;  /* 0x0003e80001067983 */ /* 0x000ee20000300800 */
[----:B------:R-:W-:Y:S01]  /*12f50*/  PRMT R154, RZ, 0x7610, R154 ;  /* 0x00007610ff9a7816 */ /* 0x000fe2000000009a */
[----:B------:R-:W-:-:S02]  /*12f60*/  @!P0 IMAD.MOV.U32 R158, RZ, RZ, R10 ;  /* 0x000000ffff9e8224 */ /* 0x000fc400078e000a */
[----:B------:R-:W3:Y:S04]  /*12f70*/  LDL R10, [R1+0x2dc] ;  /* 0x0002dc00010a7983 */ /* 0x000ee80000100800 */
[----:B------:R0:W3:Y:S01]  /*12f80*/  @!P0 LDG.E.U16 R154, desc[UR60][R156.64] ;  /* 0x0000003c9c9a8981 */ /* 0x0000e2000c1e1500 */
[----:B------:R-:W-:Y:S02]  /*12f90*/  @!P0 IMAD.MOV.U32 R162, RZ, RZ, R7 ;  /* 0x000000ffffa28224 */ /* 0x000fe400078e0007 */
[----:B------:R-:W-:Y:S01]  /*12fa0*/  @!P0 IMAD.MOV.U32 R163, RZ, RZ, R20 ;  /* 0x000000ffffa38224 */ /* 0x000fe200078e0014 */
[----:B------:R-:W3:Y:S01]  /*12fb0*/  LDL R7, [R1+0x2a0] ;  /* 0x0002a00001077983 */ /* 0x000ee20000100800 */
[----:B0-----:R-:W-:Y:S02]  /*12fc0*/  PRMT R156, RZ, 0x7610, R156 ;  /* 0x00007610ff9c7816 */ /* 0x001fe4000000009c */
[----:B------:R-:W-:-:S04]  /*12fd0*/  PRMT R157, RZ, 0x7610, R157 ;  /* 0x00007610ff9d7816 */ /* 0x000fc8000000009d */
[----:B------:R0:W3:Y:S04]  /*12fe0*/  @!P0 LDG.E.U16 R156, desc[UR60][R158.64] ;  /* 0x0000003c9e9c8981 */ /* 0x0000e8000c1e1500 */
[----:B------:R1:W3:Y:S01]  /*12ff0*/  @!P0 LDG.E.U16 R157, desc[UR60][R160.64] ;  /* 0x0000003ca09d8981 */ /* 0x0002e2000c1e1500 */
[----:B0-----:R-:W-:Y:S02]  /*13000*/  PRMT R158, RZ, 0x7610, R158 ;  /* 0x00007610ff9e7816 */ /* 0x001fe4000000009e */
[----:B------:R-:W-:Y:S01]  /*13010*/  PRMT R159, RZ, 0x7610, R159 ;  /* 0x00007610ff9f7816 */ /* 0x000fe2000000009f */
[----:B-1----:R-:W-:Y:S02]  /*13020*/  @!P0 IMAD.MOV.U32 R160, RZ, RZ, R8 ;  /* 0x000000ffffa08224 */ /* 0x002fe400078e0008 */
[----:B------:R-:W-:Y:S01]  /*13030*/  @!P0 IMAD.MOV.U32 R161, RZ, RZ, R9 ;  /* 0x000000ffffa18224 */ /* 0x000fe200078e0009 */
[----:B------:R-:W3:Y:S04]  /*13040*/  LDL R8, [R1+0x29c] ;  /* 0x00029c0001087983 */ /* 0x000ee80000100800 */
[----:B------:R0:W3:Y:S04]  /*13050*/  @!P0 LDG.E.U16 R158, desc[UR60][R160.64] ;  /* 0x0000003ca09e8981 */ /* 0x0000e8000c1e1500 */
[----:B------:R-:W3:Y:S04]  /*13060*/  LDL R9, [R1+0x2e0] ;  /* 0x0002e00001097983 */ /* 0x000ee80000100800 */
[----:B------:R2:W3:Y:S01]  /*13070*/  @!P0 LDG.E.U16 R159, desc[UR60][R162.64] ;  /* 0x0000003ca29f8981 */ /* 0x0004e2000c1e1500 */
[----:B0-----:R-:W-:-:S03]  /*13080*/  PRMT R160, RZ, 0x7610, R160 ;  /* 0x00007610ffa07816 */ /* 0x001fc600000000a0 */
[----:B------:R0:W-:Y:S04]  /*13090*/  STL [R1+0xc3c], R20 ;  /* 0x000c3c1401007387 */ /* 0x0001e80000100800 */
[----:B0-----:R-:W3:Y:S01]  /*130a0*/  LDL.LU R20, [R1+0x258] ;  /* 0x0002580001147983 */ /* 0x001ee20000300800 */
[----:B--2---:R-:W-:-:S03]  /*130b0*/  @!P0 IMAD.MOV.U32 R162, RZ, RZ, R252 ;  /* 0x000000ffffa28224 */ /* 0x004fc600078e00fc */
[----:B------:R0:W-:Y:S04]  /*130c0*/  STL [R1+0xc44], R252 ;  /* 0x000c44fc01007387 */ /* 0x0001e80000100800 */
[----:B0-----:R-:W2:Y:S01]  /*130d0*/  LDL.LU R252, [R1+0x260] ;  /* 0x0002600001fc7983 */ /* 0x001ea20000300800 */
[----:B----4-:R-:W-:-:S05]  /*130e0*/  @!P0 IMAD.MOV.U32 R163, RZ, RZ, R235 ;  /* 0x000000ffffa38224 */ /* 0x010fca00078e00eb */
[----:B------:R0:W4:Y:S04]  /*130f0*/  @!P0 LDG.E.U16 R160, desc[UR60][R162.64] ;  /* 0x0000003ca2a08981 */ /* 0x000128000c1e1500 */
[----:B------:R1:W-:Y:S01]  /*13100*/  STL [R1+0xc40], R235 ;  /* 0x000c40eb01007387 */ /* 0x0003e20000100800 */
[----:B0-----:R-:W-:-:S03]  /*13110*/  PRMT R163, RZ, 0x7610, R163 ;  /* 0x00007610ffa37816 */ /* 0x001fc600000000a3 */
[----:B-1----:R-:W4:Y:S01]  /*13120*/  LDL.LU R235, [R1+0x284] ;  /* 0x0002840001eb7983 */ /* 0x002f220000300800 */
[----:B---3--:R-:W-:Y:S02]  /*13130*/  @!P0 IMAD.MOV.U32 R167, RZ, RZ, R13 ;  /* 0x000000ffffa78224 */ /* 0x008fe400078e000d */
[----:B------:R-:W-:Y:S01]  /*13140*/  @!P0 IMAD.MOV.U32 R166, RZ, RZ, R12 ;  /* 0x000000ffffa68224 */ /* 0x000fe200078e000c */
[----:B------:R-:W-:Y:S01]  /*13150*/  PRMT R161, RZ, 0x7610, R161 ;  /* 0x00007610ffa17816 */ /* 0x000fe200000000a1 */
[----:B------:R-:W3:Y:S04]  /*13160*/  LDL R13, [R1+0x3a0] ;  /* 0x0003a000010d7983 */ /* 0x000ee80000100800 */
[----:B------:R0:W4:Y:S01]  /*13170*/  @!P0 LDG.E.U16 R163, desc[UR60][R166.64] ;  /* 0x0000003ca6a38981 */ /* 0x000122000c1e1500 */
[----:B------:R-:W-:Y:S01]  /*13180*/  @!P0 IMAD.MOV.U32 R165, RZ, RZ, R23 ;  /* 0x000000ffffa58224 */ /* 0x000fe200078e0017 */
[----:B------:R-:W-:-:S02]  /*13190*/  PRMT R162, RZ, 0x7610, R162 ;  /* 0x00007610ffa27816 */ /* 0x000fc400000000a2 */
[----:B------:R-:W3:Y:S01]  /*131a0*/  LDL R12, [R1+0x354] ;  /* 0x00035400010c7983 */ /* 0x000ee20000100800 */
[----:B0-----:R-:W-:-:S03]  /*131b0*/  @!P0 IMAD.MOV.U32 R166, RZ, RZ, R4 ;  /* 0x000000ffffa68224 */ /* 0x001fc600078e0004 */
[----:B------:R-:W4:Y:S01]  /*131c0*/  LDL R4, [R1+0x3e0] ;  /* 0x0003e00001047983 */ /* 0x000f220000100800 */
[----:B------:R-:W-:-:S05]  /*131d0*/  @!P0 IMAD.MOV.U32 R164, RZ, RZ, R6 ;  /* 0x000000ffffa48224 */ /* 0x000fca00078e0006 */
[----:B------:R0:W3:Y:S02]  /*131e0*/  @!P0 LDG.E.U16 R161, desc[UR60][R164.64] ;  /* 0x0000003ca4a18981 */ /* 0x0000e4000c1e1500 */
[----:B0-----:R-:W-:Y:S02]  /*131f0*/  @!P0 IMAD.MOV.U32 R165, RZ, RZ, R21 ;  /* 0x000000ffffa58224 */ /* 0x001fe400078e0015 */
[----:B------:R-:W3:Y:S01]  /*13200*/  LDL R21, [R1+0x3dc] ;  /* 0x0003dc0001157983 */ /* 0x000ee20000100800 */
[----:B------:R-:W-:-:S03]  /*13210*/  @!P0 IMAD.MOV.U32 R164, RZ, RZ, R14 ;  /* 0x000000ffffa48224 */ /* 0x000fc600078e000e */
[----:B------:R-:W3:Y:S01]  /*13220*/  LDL R14, [R1+0x39c] ;  /* 0x00039c00010e7983 */ /* 0x000ee20000100800 */
[----:B------:R-:W-:-:S03]  /*13230*/  @!P0 IMAD.MOV.U32 R167, RZ, RZ, R11 ;  /* 0x000000ffffa78224 */ /* 0x000fc600078e000b */
[----:B------:R-:W3:Y:S01]  /*13240*/  LDL R11, [R1+0x358] ;  /* 0x00035800010b7983 */ /* 0x000ee20000100800 */
[----:B------:R-:W-:-:S03]  /*13250*/  @!P0 IMAD.MOV.U32 R169, RZ, RZ, R10 ;  /* 0x000000ffffa98224 */ /* 0x000fc600078e000a */
[----:B------:R-:W3:Y:S04]  /*13260*/  LDL R10, [R1+0x314] ;  /* 0x00031400010a7983 */ /* 0x000ee80000100800 */
[----:B------:R0:W3:Y:S01]  /*13270*/  @!P0 LDG.E.U16 R162, desc[UR60][R164.64] ;  /* 0x0000003ca4a28981 */ /* 0x0000e2000c1e1500 */
[----:B------:R-:W-:Y:S01]  /*13280*/  @!P0 IMAD.MOV.U32 R171, RZ, RZ, R3 ;  /* 0x000000ffffab8224 */ /* 0x000fe200078e0003 */
[----:B0-----:R-:W-:Y:S02]  /*13290*/  PRMT R164, RZ, 0x7610, R164 ;  /* 0x00007610ffa47816 */ /* 0x001fe400000000a4 */
[----:B------:R-:W-:Y:S01]  /*132a0*/  PRMT R165, RZ, 0x7610, R165 ;  /* 0x00007610ffa57816 */ /* 0x000fe200000000a5 */
[----:B------:R-:W-:-:S03]  /*132b0*/  @!P0 IMAD.MOV.U32 R168, RZ, RZ, R9 ;  /* 0x000000ffffa88224 */ /* 0x000fc600078e0009 */
[----:B------:R0:W3:Y:S04]  /*132c0*/  @!P0 LDG.E.U16 R164, desc[UR60][R166.64] ;  /* 0x0000003ca6a48981 */ /* 0x0000e8000c1e1500 */
[----:B------:R-:W3:Y:S04]  /*132d0*/  LDL R9, [R1+0x318] ;  /* 0x0003180001097983 */ /* 0x000ee80000100800 */
[----:B------:R1:W3:Y:S01]  /*132e0*/  @!P0 LDG.E.U16 R165, desc[UR60][R168.64] ;  /* 0x0000003ca8a58981 */ /* 0x0002e2000c1e1500 */
[----:B0-----:R-:W-:Y:S01]  /*132f0*/  PRMT R167, RZ, 0x7610, R167 ;  /* 0x00007610ffa77816 */ /* 0x001fe200000000a7 */
[----:B-1----:R-:W-:-:S02]  /*13300*/  @!P0 IMAD.MOV.U32 R168, RZ, RZ, R7 ;  /* 0x000000ffffa88224 */ /* 0x002fc400078e0007 */
[----:B------:R-:W-:Y:S01]  /*13310*/  @!P0 IMAD.MOV.U32 R169, RZ, RZ, R8 ;  /* 0x000000ffffa98224 */ /* 0x000fe200078e0008 */
[----:B------:R-:W3:Y:S04]  /*13320*/  LDL R7, [R1+0x2d8] ;  /* 0x0002d80001077983 */ /* 0x000ee80000100800 */
[----:B------:R-:W3:Y:S01]  /*13330*/  LDL R8, [R1+0x2d4] ;  /* 0x0002d40001087983 */ /* 0x000ee20000100800 */
[----:B--2---:R-:W-:-:S03]  /*13340*/  @!P0 IMAD.MOV.U32 R170, RZ, RZ, R252 ;  /* 0x000000ffffaa8224 */ /* 0x004fc600078e00fc */
[----:B------:R0:W-:Y:S04]  /*13350*/  STL [R1+0xc54], R252 ;  /* 0x000c54fc01007387 */ /* 0x0001e80000100800 */
[----:B------:R1:W2:Y:S04]  /*13360*/  @!P0 LDG.E.U16 R167, desc[UR60][R170.64] ;  /* 0x0000003caaa78981 */ /* 0x0002a8000c1e1500 */
[----:B0-----:R-:W2:Y:S04]  /*13370*/  LDL.LU R252, [R1+0x278] ;  /* 0x0002780001fc7983 */ /* 0x001ea80000300800 */
[----:B------:R0:W-:Y:S01]  /*13380*/  STL [R1+0xc48], R3 ;  /* 0x000c480301007387 */ /* 0x0001e20000100800 */
[----:B-1----:R-:W-:-:S02]  /*13390*/  @!P0 IMAD.MOV.U32 R170, RZ, RZ, R249 ;  /* 0x000000ffffaa8224 */ /* 0x002fc400078e00f9 */
[----:B------:R-:W-:Y:S01]  /*133a0*/  @!P0 IMAD.MOV.U32 R171, RZ, RZ, R232 ;  /* 0x000000ffffab8224 */ /* 0x000fe200078e00e8 */
[----:B0-----:R-:W2:Y:S04]  /*133b0*/  LDL.LU R3, [R1+0x28c] ;  /* 0x00028c0001037983 */ /* 0x001ea80000300800 */
[----:B------:R0:W-:Y:S04]  /*133c0*/  STL [R1+0xc50], R249 ;  /* 0x000c50f901007387 */ /* 0x0001e80000100800 */
[----:B0-----:R-:W2:Y:S04]  /*133d0*/  LDL.LU R249, [R1+0x270] ;  /* 0x0002700001f97983 */ /* 0x001ea80000300800 */
[----:B------:R0:W-:Y:S04]  /*133e0*/  STL [R1+0xc4c], R232 ;  /* 0x000c4ce801007387 */ /* 0x0001e80000100800 */
[----:B0-----:R-:W2:Y:S01]  /*133f0*/  LDL.LU R232, [R1+0x294] ;  /* 0x0002940001e87983 */ /* 0x001ea20000300800 */
[----:B----4-:R-:W-:-:S03]  /*13400*/  @!P0 IMAD.MOV.U32 R172, RZ, RZ, R4 ;  /* 0x000000ffffac8224 */ /* 0x010fc600078e0004 */
[----:B------:R-:W4:Y:S01]  /*13410*/  LDL R4, [R1+0x298] ;  /* 0x0002980001047983 */ /* 0x000f220000100800 */
[----:B------:R-:W-:-:S06]  /*13420*/  PRMT R166, RZ, 0x7610, R166 ;  /* 0x00007610ffa67816 */ /* 0x000fcc00000000a6 */
[----:B------:R0:W2:Y:S02]  /*13430*/  @!P0 LDG.E.U16 R166, desc[UR60][R168.64] ;  /* 0x0000003ca8a68981 */ /* 0x0000a4000c1e1500 */
[----:B0-----:R-:W-:Y:S02]  /*13440*/  PRMT R169, RZ, 0x7610, R169 ;  /* 0x00007610ffa97816 */ /* 0x001fe400000000a9 */
[----:B------:R-:W-:Y:S01]  /*13450*/  PRMT R168, RZ, 0x7610, R168 ;  /* 0x00007610ffa87816 */ /* 0x000fe200000000a8 */
[----:B---3--:R-:W-:Y:S02]  /*13460*/  @!P0 IMAD.MOV.U32 R175, RZ, RZ, R12 ;  /* 0x000000ffffaf8224 */ /* 0x008fe400078e000c */
[----:B------:R-:W3:Y:S04]  /*13470*/  LDL R12, [R1+0x398] ;  /* 0x00039800010c7983 */ /* 0x000ee80000100800 */
[----:B------:R0:W3:Y:S01]  /*13480*/  @!P0 LDG.E.U16 R168, desc[UR60][R170.64] ;  /* 0x0000003caaa88981 */ /* 0x0000e2000c1e1500 */
[----:B------:R-:W-:-:S03]  /*13490*/  @!P0 IMAD.MOV.U32 R173, RZ, RZ, R21 ;  /* 0x000000ffffad8224 */ /* 0x000fc600078e0015 */
[----:B------:R-:W3:Y:S04]  /*134a0*/  LDL R21, [R1+0x3d4] ;  /* 0x0003d40001157983 */ /* 0x000ee80000100800 */
[----:B------:R1:W3:Y:S01]  /*134b0*/  @!P0 LDG.E.U16 R169, desc[UR60][R172.64] ;  /* 0x0000003caca98981 */ /* 0x0002e2000c1e1500 */
[----:B0-----:R-:W-:Y:S01]  /*134c0*/  PRMT R171, RZ, 0x7610, R171 ;  /* 0x00007610ffab7816 */ /* 0x001fe200000000ab */
[----:B------:R-:W-:Y:S02]  /*134d0*/  @!P0 IMAD.MOV.U32 R174, RZ, RZ, R11 ;  /* 0x000000ffffae8224 */ /* 0x000fe400078e000b */
[----:B------:R-:W3:Y:S04]  /*134e0*/  LDL R11, [R1+0x34c] ;  /* 0x00034c00010b7983 */ /* 0x000ee80000100800 */
[----:B------:R0:W3:Y:S01]  /*134f0*/  @!P0 LDG.E.U16 R171, desc[UR60][R174.64] ;  /* 0x0000003caeab8981 */ /* 0x0000e2000c1e1500 */
[----:B-1----:R-:W-:-:S03]  /*13500*/  @!P0 IMAD.MOV.U32 R173, RZ, RZ, R14 ;  /* 0x000000ffffad8224 */ /* 0x002fc600078e000e */
[----:B------:R-:W3:Y:S01]  /*13510*/  LDL R14, [R1+0x3d8] ;  /* 0x0003d800010e7983 */ /* 0x000ee20000100800 */
[----:B------:R-:W-:-:S03]  /*13520*/  @!P0 IMAD.MOV.U32 R172, RZ, RZ, R13 ;  /* 0x000000ffffac8224 */ /* 0x000fc600078e000d */
[----:B------:R-:W3:Y:S01]  /*13530*/  LDL R13, [R1+0x394] ;  /* 0x00039400010d7983 */ /* 0x000ee20000100800 */
[----:B0-----:R-:W-:-:S03]  /*13540*/  @!P0 IMAD.MOV.U32 R175, RZ, RZ, R10 ;  /* 0x000000ffffaf8224 */ /* 0x001fc600078e000a */
[----:B------:R-:W3:Y:S01]  /*13550*/  LDL R10, [R1+0x350] ;  /* 0x00035000010a7983 */ /* 0x000ee20000100800 */
[----:B------:R-:W-:-:S06]  /*13560*/  PRMT R170, RZ, 0x7610, R170 ;  /* 0x00007610ffaa7816 */ /* 0x000fcc00000000aa */
[----:B------:R0:W3:Y:S01]  /*13570*/  @!P0 LDG.E.U16 R170, desc[UR60][R172.64] ;  /* 0x0000003cacaa8981 */ /* 0x0000e2000c1e1500 */
[----:B------:R-:W-:-:S03]  /*13580*/  @!P0 IMAD.MOV.U32 R174, RZ, RZ, R9 ;  /* 0x000000ffffae8224 */ /* 0x000fc600078e0009 */
[----:B------:R-:W3:Y:S01]  /*13590*/  LDL R9, [R1+0x30c] ;  /* 0x00030c0001097983 */ /* 0x000ee20000100800 */
[----:B0-----:R-:W-:Y:S01]  /*135a0*/  PRMT R173, RZ, 0x7610, R173 ;  /* 0x00007610ffad7816 */ /* 0x001fe200000000ad */
[----:B------:R-:W-:Y:S02]  /*135b0*/  @!P0 IMAD.MOV.U32 R176, RZ, RZ, R7 ;  /* 0x000000ffffb08224 */ /* 0x000fe400078e0007 */
[----:B------:R-:W3:Y:S01]  /*135c0*/  LDL R7, [R1+0x2cc] ;  /* 0x0002cc0001077983 */ /* 0x000ee20000100800 */
[----:B------:R-:W-:-:S03]  /*135d0*/  @!P0 IMAD.MOV.U32 R177, RZ, RZ, R8 ;  /* 0x000000ffffb18224 */ /* 0x000fc600078e0008 */
[----:B------:R-:W3:Y:S04]  /*135e0*/  LDL R8, [R1+0x310] ;  /* 0x0003100001087983 */ /* 0x000ee80000100800 */
[----:B------:R4:W3:Y:S02]  /*135f0*/  @!P0 LDG.E.U16 R173, desc[UR60][R176.64] ;  /* 0x0000003cb0ad8981 */ /* 0x0008e4000c1e1500 */
[----:B----4-:R-:W-:Y:S02]  /*13600*/  @!P0 IMAD.MOV.U32 R176, RZ, RZ, R4 ;  /* 0x000000ffffb08224 */ /* 0x010fe400078e0004 */
[----:B------:R-:W4:Y:S01]  /*13610*/  LDL R4, [R1+0x2d0] ;  /* 0x0002d00001047983 */ /* 0x000f220000100800 */
[----:B------:R-:W-:Y:S01]  /*13620*/  PRMT R172, RZ, 0x7610, R172 ;  /* 0x00007610ffac7816 */ /* 0x000fe200000000ac */
[----:B--2---:R-:W-:-:S02]  /*13630*/  @!P0 IMAD.MOV.U32 R177, RZ, RZ, R232 ;  /* 0x000000ffffb18224 */ /* 0x004fc400078e00e8 */
[----:B------:R0:W-:Y:S01]  /*13640*/  STL [R1+0xc58], R232 ;  /* 0x000c58e801007387 */ /* 0x0001e20000100800 */
[----:B------:R-:W-:-:S03]  /*13650*/  @!P0 IMAD.MOV.U32 R178, RZ, RZ, R20 ;  /* 0x000000ffffb28224 */ /* 0x000fc600078e0014 */
[----:B------:R1:W2:Y:S01]  /*13660*/  @!P0 LDG.E.U16 R172, desc[UR60][R174.64] ;  /* 0x0000003caeac8981 */ /* 0x0002a2000c1e1500 */
[----:B------:R-:W-:-:S03]  /*13670*/  @!P0 IMAD.MOV.U32 R179, RZ, RZ, R0 ;  /* 0x000000ffffb38224 */ /* 0x000fc600078e0000 */
[----:B0-----:R-:W2:Y:S01]  /*13680*/  LDL.LU R232, [R1+0x280] ;  /* 0x0002800001e87983 */ /* 0x001ea20000300800 */
[----:B-1----:R-:W-:-:S03]  /*13690*/  PRMT R175, RZ, 0x7610, R175 ;  /* 0x00007610ffaf7816 */ /* 0x002fc600000000af */
[----:B------:R0:W-:Y:S04]  /*136a0*/  STL [R1+0xc60], R20 ;  /* 0x000c601401007387 */ /* 0x0001e80000100800 */
[----:B------:R1:W2:Y:S04]  /*136b0*/  @!P0 LDG.E.U16 R175, desc[UR60][R178.64] ;  /* 0x0000003cb2af8981 */ /* 0x0002a8000c1e1500 */
[----:B0-----:R-:W2:Y:S04]  /*136c0*/  LDL.LU R20, [R1+0x288] ;  /* 0x0002880001147983 */ /* 0x001ea80000300800 */
[----:B------:R0:W-:Y:S01]  /*136d0*/  STL [R1+0xc5c], R0 ;  /* 0x000c5c0001007387 */ /* 0x0001e20000100800 */
[----:B-1----:R-:W-:-:S03]  /*136e0*/  @!P0 IMAD.MOV.U32 R178, RZ, RZ, R245 ;  /* 0x000000ffffb28224 */ /* 0x002fc600078e00f5 */
[----:B0-----:R-:W2:Y:S04]  /*136f0*/  LDL.LU R0, [R1+0x2ac] ;  /* 0x0002ac0001007983 */ /* 0x001ea80000300800 */
[----:B------:R0:W-:Y:S04]  /*13700*/  STL [R1+0xc68], R245 ;  /* 0x000c68f501007387 */ /* 0x0001e80000100800 */
[----:B0-----:R-:W2:Y:S01]  /*13710*/  LDL.LU R245, [R1+0x290] ;  /* 0x0002900001f57983 */ /* 0x001ea20000300800 */
[----:B------:R-:W-:Y:S01]  /*13720*/  PRMT R174, RZ, 0x7610, R174 ;  /* 0x00007610ffae7816 */ /* 0x000fe200000000ae */
[----:B---3--:R-:W-:-:S02]  /*13730*/  @!P0 IMAD.MOV.U32 R180, RZ, RZ, R14 ;  /* 0x000000ffffb48224 */ /* 0x008fc400078e000e */
[----:B------:R-:W-:-:S03]  /*13740*/  @!P0 IMAD.MOV.U32 R181, RZ, RZ, R21 ;  /* 0x000000ffffb58224 */ /* 0x000fc600078e0015 */
[----:B------:R0:W3:Y:S01]  /*13750*/  @!P0 LDG.E.U16 R174, desc[UR60][R176.64] ;  /* 0x0000003cb0ae8981 */ /* 0x0000e2000c1e1500 */
[----:B------:R-:W-:-:S03]  /*13760*/  @!P0 IMAD.MOV.U32 R179, RZ, RZ, R229 ;  /* 0x000000ffffb38224 */ /* 0x000fc600078e00e5 */
[----:B------:R1:W-:Y:S01]  /*13770*/  STL [R1+0xc64], R229 ;  /* 0x000c64e501007387 */ /* 0x0003e20000100800 */
[----:B0-----:R-:W-:Y:S02]  /*13780*/  PRMT R177, RZ, 0x7610, R177 ;  /* 0x00007610ffb17816 */ /* 0x001fe400000000b1 */
[----:B------:R-:W-:Y:S01]  /*13790*/  PRMT R176, RZ, 0x7610, R176 ;  /* 0x00007610ffb07816 */ /* 0x000fe200000000b0 */
[----:B-1----:R-:W3:Y:S04]  /*137a0*/  LDL.LU R229, [R1+0x2b4] ;  /* 0x0002b40001e57983 */ /* 0x002ee80000300800 */
[----:B------:R0:W3:Y:S04]  /*137b0*/  @!P0 LDG.E.U16 R177, desc[UR60][R180.64] ;  /* 0x0000003cb4b18981 */ /* 0x0000e8000c1e1500 */
[----:B------:R-:W3:Y:S01]  /*137c0*/  LDL R14, [R1+0x3cc] ;  /* 0x0003cc00010e7983 */ /* 0x000ee20000100800 */
[----:B------:R-:W-:-:S03]  /*137d0*/  @!P0 IMAD.MOV.U32 R182, RZ, RZ, R10 ;  /* 0x000000ffffb68224 */ /* 0x000fc600078e000a */
[----:B------:R1:W3:Y:S01]  /*137e0*/  @!P0 LDG.E.U16 R176, desc[UR60][R178.64] ;  /* 0x0000003cb2b08981 */ /* 0x0002e2000c1e1500 */
[----:B0-----:R-:W-:-:S03]  /*137f0*/  @!P0 IMAD.MOV.U32 R181, RZ, RZ, R13 ;  /* 0x000000ffffb58224 */ /* 0x001fc600078e000d */
[----:B------:R-:W3:Y:S01]  /*13800*/  LDL R13, [R1+0x3d0] ;  /* 0x0003d000010d7983 */ /* 0x000ee20000100800 */
[----:B------:R-:W-:Y:S02]  /*13810*/  @!P0 IMAD.MOV.U32 R180, RZ, RZ, R12 ;  /* 0x000000ffffb48224 */ /* 0x000fe400078e000c */
[----:B------:R-:W-:Y:S01]  /*13820*/  @!P0 IMAD.MOV.U32 R183, RZ, RZ, R11 ;  /* 0x000000ffffb78224 */ /* 0x000fe200078e000b */
[----:B------:R-:W3:Y:S01]  /*13830*/  LDL R12, [R1+0x38c] ;  /* 0x00038c00010c7983 */ /* 0x000ee20000100800 */
[----:B-1----:R-:W-:-:S03]  /*13840*/  PRMT R179, RZ, 0x7610, R179 ;  /* 0x00007610ffb37816 */ /* 0x002fc600000000b3 */
[----:B------:R-:W3:Y:S04]  /*13850*/  LDL R11, [R1+0x390] ;  /* 0x00039000010b7983 */ /* 0x000ee80000100800 */
[----:B------:R0:W3:Y:S04]  /*13860*/  @!P0 LDG.E.U16 R179, desc[UR60][R182.64] ;  /* 0x0000003cb6b38981 */ /* 0x0000e8000c1e1500 */
[----:B------:R-:W3:Y:S01]  /*13870*/  LDL R10, [R1+0x344] ;  /* 0x00034400010a7983 */ /* 0x000ee20000100800 */
[----:B0-----:R-:W-:-:S03]  /*13880*/  @!P0 IMAD.MOV.U32 R183, RZ, RZ, R9 ;  /* 0x000000ffffb78224 */ /* 0x001fc600078e0009 */
[----:B------:R-:W3:Y:S01]  /*13890*/  LDL R9, [R1+0x348] ;  /* 0x0003480001097983 */ /* 0x000ee20000100800 */
[----:B------:R-:W-:Y:S02]  /*138a0*/  @!P0 IMAD.MOV.U32 R182, RZ, RZ, R8 ;  /* 0x000000ffffb68224 */ /* 0x000fe400078e0008 */
[----:B------:R-:W-:Y:S01]  /*138b0*/  @!P0 IMAD.MOV.U32 R185, RZ, RZ, R7 ;  /* 0x000000ffffb98224 */ /* 0x000fe200078e0007 */
[----:B------:R-:W3:Y:S04]  /*138c0*/  LDL R8, [R1+0x304] ;  /* 0x0003040001087983 */ /* 0x000ee80000100800 */
[----:B------:R-:W3:Y:S01]  /*138d0*/  LDL R7, [R1+0x308] ;  /* 0x0003080001077983 */ /* 0x000ee20000100800 */
[----:B----4-:R-:W-:-:S03]  /*138e0*/  @!P0 IMAD.MOV.U32 R184, RZ, RZ, R4 ;  /* 0x000000ffffb88224 */ /* 0x010fc600078e0004 */
[----:B------:R-:W4:Y:S01]  /*138f0*/  LDL R4, [R1+0x2c8] ;  /* 0x0002c80001047983 */ /* 0x000f220000100800 */
[----:B------:R-:W-:-:S06]  /*13900*/  PRMT R178, RZ, 0x7610, R178 ;  /* 0x00007610ffb27816 */ /* 0x000fcc00000000b2 */
[----:B------:R0:W4:Y:S02]  /*13910*/  @!P0 LDG.E.U16 R178, desc[UR60][R180.64] ;  /* 0x0000003cb4b28981 */ /* 0x000124000c1e1500 */
[----:B0-----:R-:W-:Y:S01]  /*13920*/  PRMT R181, RZ, 0x7610, R181 ;  /* 0x00007610ffb57816 */ /* 0x001fe200000000b5 */
[----:B------:R-:W-:-:S05]  /*13930*/  @!P0 IMAD.MOV.U32 R186, RZ, RZ, R223 ;  /* 0x000000ffffba8224 */ /* 0x000fca00078e00df */
[----:B------:R0:W4:Y:S01]  /*13940*/  @!P0 LDG.E.U16 R181, desc[UR60][R184.64] ;  /* 0x0000003cb8b58981 */ /* 0x000122000c1e1500 */
[----:B------:R-:W-:Y:S02]  /*13950*/  @!P0 IMAD.MOV.U32 R187, RZ, RZ, R251 ;  /* 0x000000ffffbb8224 */ /* 0x000fe400078e00fb */
[----:B0-----:R-:W-:Y:S02]  /*13960*/  @!P0 IMAD.MOV.U32 R185, RZ, RZ, R3 ;  /* 0x000000ffffb98224 */ /* 0x001fe400078e0003 */
[----:B--2---:R-:W-:Y:S01]  /*13970*/  @!P0 IMAD.MOV.U32 R184, RZ, RZ, R245 ;  /* 0x000000ffffb88224 */ /* 0x004fe200078e00f5 */
[----:B------:R0:W-:Y:S04]  /*13980*/  STL [R1+0xc74], R245 ;  /* 0x000c74f501007387 */ /* 0x0001e80000100800 */
[----:B0-----:R-:W2:Y:S04]  /*13990*/  LDL.LU R245, [R1+0x2b0] ;  /* 0x0002b00001f57983 */ /* 0x001ea80000300800 */
[----:B------:R0:W-:Y:S04]  /*139a0*/  STL [R1+0xc6c], R3 ;  /* 0x000c6c0301007387 */ /* 0x0001e80000100800 */
[----:B0-----:R-:W2:Y:S04]  /*139b0*/  LDL.LU R3, [R1+0x2bc] ;  /* 0x0002bc0001037983 */ /* 0x001ea80000300800 */
[----:B------:R0:W-:Y:S04]  /*139c0*/  STL [R1+0xc78], R223 ;  /* 0x000c78df01007387 */ /* 0x0001e80000100800 */
[----:B0-----:R-:W2:Y:S04]  /*139d0*/  LDL.LU R223, [R1+0x2b8] ;  /* 0x0002b80001df7983 */ /* 0x001ea80000300800 */
[----:B------:R0:W-:Y:S04]  /*139e0*/  STL [R1+0xc70], R251 ;  /* 0x000c70fb01007387 */ /* 0x0001e80000100800 */
[----:B0-----:R-:W2:Y:S01]  /*139f0*/  LDL.LU R251, [R1+0x2c4] ;  /* 0x0002c40001fb7983 */ /* 0x001ea20000300800 */
[----:B------:R-:W-:-:S06]  /*13a00*/  PRMT R180, RZ, 0x7610, R180 ;  /* 0x00007610ffb47816 */ /* 0x000fcc00000000b4 */
[----:B------:R0:W2:Y:S01]  /*13a10*/  @!P0 LDG.E.U16 R180, desc[UR60][R182.64] ;  /* 0x0000003cb6b48981 */ /* 0x0000a2000c1e1500 */
[----:B---3--:R-:W-:Y:S01]  /*13a20*/  @!P0 IMAD.MOV.U32 R192, RZ, RZ, R13 ;  /* 0x000000ffffc08224 */ /* 0x008fe200078e000d */
[----:B0-----:R-:W-:Y:S02]  /*13a30*/  PRMT R182, RZ, 0x7610, R182 ;  /* 0x00007610ffb67816 */ /* 0x001fe400000000b6 */
[----:B------:R-:W-:Y:S01]  /*13a40*/  PRMT R183, RZ, 0x7610, R183 ;  /* 0x00007610ffb77816 */ /* 0x000fe200000000b7 */
[----:B------:R-:W-:-:S03]  /*13a50*/  @!P0 IMAD.MOV.U32 R193, RZ, RZ, R14 ;  /* 0x000000ffffc18224 */ /* 0x000fc600078e000e */
[----:B------:R0:W3:Y:S04]  /*13a60*/  @!P0 LDG.E.U16 R182, desc[UR60][R184.64] ;  /* 0x0000003cb8b68981 */ /* 0x0000e8000c1e1500 */
[----:B------:R1:W3:Y:S01]  /*13a70*/  @!P0 LDG.E.U16 R183, desc[UR60][R186.64] ;  /* 0x0000003cbab78981 */ /* 0x0002e2000c1e1500 */
[----:B0-----:R-:W-:Y:S02]  /*13a80*/  PRMT R184, RZ, 0x7610, R184 ;  /* 0x00007610ffb87816 */ /* 0x001fe400000000b8 */
[----:B------:R-:W-:Y:S01]  /*13a90*/  PRMT R185, RZ, 0x7610, R185 ;  /* 0x00007610ffb97816 */ /* 0x000fe200000000b9 */
[----:B-1----:R-:W-:Y:S02]  /*13aa0*/  @!P0 IMAD.MOV.U32 R186, RZ, RZ, R242 ;  /* 0x000000ffffba8224 */ /* 0x002fe400078e00f2 */
[----:B------:R-:W-:-:S03]  /*13ab0*/  @!P0 IMAD.MOV.U32 R187, RZ, RZ, R227 ;  /* 0x000000ffffbb8224 */ /* 0x000fc600078e00e3 */
[----:B------:R0:W3:Y:S04]  /*13ac0*/  @!P0 LDG.E.U16 R185, desc[UR60][R192.64] ;  /* 0x0000003cc0b98981 */ /* 0x0000e8000c1e1500 */
[----:B------:R1:W3:Y:S01]  /*13ad0*/  @!P0 LDG.E.U16 R184, desc[UR60][R186.64] ;  /* 0x0000003cbab88981 */ /* 0x0002e2000c1e1500 */
[----:B0-----:R-:W-:Y:S02]  /*13ae0*/  @!P0 IMAD.MOV.U32 R192, RZ, RZ, R11 ;  /* 0x000000ffffc08224 */ /* 0x001fe400078e000b */
[----:B------:R-:W-:Y:S01]  /*13af0*/  @!P0 IMAD.MOV.U32 R193, RZ, RZ, R12 ;  /* 0x000000ffffc18224 */ /* 0x000fe200078e000c */
[----:B-1----:R-:W-:Y:S01]  /*13b00*/  PRMT R186, RZ, 0x7610, R186 ;  /* 0x00007610ffba7816 */ /* 0x002fe200000000ba */
[----:B------:R0:W-:Y:S01]  /*13b10*/  STL [R1+0xc80], R242 ;  /* 0x000c80f201007387 */ /* 0x0001e20000100800 */
[----:B------:R-:W-:-:S04]  /*13b20*/  PRMT R187, RZ, 0x7610, R187 ;  /* 0x00007610ffbb7816 */ /* 0x000fc800000000bb */
[----:B------:R1:W3:Y:S04]  /*13b30*/  @!P0 LDG.E.U16 R186, desc[UR60][R192.64] ;  /* 0x0000003cc0ba8981 */ /* 0x0002e8000c1e1500 */
[----:B0-----:R-:W3:Y:S04]  /*13b40*/  LDL.LU R242, [R1+0x2ec] ;  /* 0x0002ec0001f27983 */ /* 0x001ee80000300800 */
[----:B------:R0:W-:Y:S01]  /*13b50*/  STL [R1+0xc7c], R227 ;  /* 0x000c7ce301007387 */ /* 0x0001e20000100800 */
[----:B-1----:R-:W-:Y:S02]  /*13b60*/  @!P0 IMAD.MOV.U32 R192, RZ, RZ, R9 ;  /* 0x000000ffffc08224 */ /* 0x002fe400078e0009 */
[----:B------:R-:W-:Y:S01]  /*13b70*/  @!P0 IMAD.MOV.U32 R193, RZ, RZ, R10 ;  /* 0x000000ffffc18224 */ /* 0x000fe200078e000a */
[----:B------:R-:W-:-:S04]  /*13b80*/  PRMT R194, RZ, 0x7610, R194 ;  /* 0x00007610ffc27816 */ /* 0x000fc800000000c2 */
[----:B------:R1:W3:Y:S04]  /*13b90*/  @!P0 LDG.E.U16 R187, desc[UR60][R192.64] ;  /* 0x0000003cc0bb8981 */ /* 0x0002e8000c1e1500 */
[----:B0-----:R-:W3:Y:S04]  /*13ba0*/  LDL.LU R227, [R1+0x2c0] ;  /* 0x0002c00001e37983 */ /* 0x001ee80000300800 */
[----:B------:R-:W3:Y:S04]  /*13bb0*/  LDL R11, [R1+0x3c4] ;  /* 0x0003c400010b7983 */ /* 0x000ee80000100800 */
[----:B------:R-:W3:Y:S01]  /*13bc0*/  LDL R10, [R1+0x3c8] ;  /* 0x0003c800010a7983 */ /* 0x000ee20000100800 */
[----:B-1----:R-:W-:-:S02]  /*13bd0*/  @!P0 IMAD.MOV.U32 R193, RZ, RZ, R8 ;  /* 0x000000ffffc18224 */ /* 0x002fc400078e0008 */
[----:B------:R-:W-:Y:S01]  /*13be0*/  @!P0 IMAD.MOV.U32 R192, RZ, RZ, R7 ;  /* 0x000000ffffc08224 */ /* 0x000fe200078e0007 */
[----:B------:R-:W3:Y:S04]  /*13bf0*/  LDL R9, [R1+0x384] ;  /* 0x0003840001097983 */ /* 0x000ee80000100800 */
[----:B------:R-:W3:Y:S04]  /*13c00*/  LDL R8, [R1+0x388] ;  /* 0x0003880001087983 */ /* 0x000ee80000100800 */
[----:B------:R4:W3:Y:S04]  /*13c10*/  @!P0 LDG.E.U16 R194, desc[UR60][R192.64] ;  /* 0x0000003cc0c28981 */ /* 0x0008e8000c1e1500 */
[----:B------:R-:W3:Y:S01]  /*13c20*/  LDL R7, [R1+0x33c] ;  /* 0x00033c0001077983 */ /* 0x000ee20000100800 */
[----:B----4-:R-:W-:-:S03]  /*13c30*/  @!P0 IMAD.MOV.U32 R192, RZ, RZ, R4 ;  /* 0x000000ffffc08224 */ /* 0x010fc600078e0004 */
[----:B------:R-:W4:Y:S01]  /*13c40*/  LDL R4, [R1+0x340] ;  /* 0x0003400001047983 */ /* 0x000f220000100800 */
[----:B------:R-:W-:Y:S02]  /*13c50*/  PRMT R196, RZ, 0x7610, R196 ;  /* 0x00007610ffc47816 */ /* 0x000fe400000000c4 */
[----:B------:R-:W-:Y:S02]  /*13c60*/  PRMT R197, RZ, 0x7610, R197 ;  /* 0x00007610ffc57816 */ /* 0x000fe400000000c5 */
[----:B------:R-:W-:Y:S02]  /*13c70*/  PRMT R198, RZ, 0x7610, R198 ;  /* 0x00007610ffc67816 */ /* 0x000fe400000000c6 */
[----:B------:R-:W-:Y:S02]  /*13c80*/  PRMT R199, RZ, 0x7610, R199 ;  /* 0x00007610ffc77816 */ /* 0x000fe400000000c7 */
[----:B------:R-:W-:Y:S02]  /*13c90*/  PRMT R200, RZ, 0x7610, R200 ;  /* 0x00007610ffc87816 */ /* 0x000fe400000000c8 */
[----:B------:R-:W-:Y:S01]  /*13ca0*/  PRMT R201, RZ, 0x7610, R201 ;  /* 0x00007610ffc97816 */ /* 0x000fe200000000c9 */
[----:B--2---:R-:W-:Y:S01]  /*13cb0*/  @!P0 IMAD.MOV.U32 R193, RZ, RZ, R251 ;  /* 0x000000ffffc18224 */ /* 0x004fe200078e00fb */
[----:B------:R0:W-:Y:S04]  /*13cc0*/  STL [R1+0xc84], R251 ;  /* 0x000c84fb01007387 */ /* 0x0001e80000100800 */
[----:B------:R1:W2:Y:S04]  /*13cd0*/  @!P0 LDG.E.U16 R196, desc[UR60][R192.64] ;  /* 0x0000003cc0c48981 */ /* 0x0002a8000c1e1500 */
[----:B0-----:R-:W2:Y:S01]  /*13ce0*/  LDL.LU R251, [R1+0x2f4] ;  /* 0x0002f40001fb7983 */ /* 0x001ea20000300800 */
[----:B-1----:R-:W-:-:S02]  /*13cf0*/  @!P0 IMAD.MOV.U32 R192, RZ, RZ, R20 ;  /* 0x000000ffffc08224 */ /* 0x002fc400078e0014 */
[----:B------:R-:W-:Y:S01]  /*13d00*/  @!P0 IMAD.MOV.U32 R193, RZ, RZ, R235 ;  /* 0x000000ffffc18224 */ /* 0x000fe200078e00eb */
        /* <DEDUP_REMOVED lines=8> */
[----:B------:R-:W-:-:S05]  /*13d90*/  @!P0 IMAD.MOV.U32 R193, RZ, RZ, R246 ;  /* 0x000000ffffc18224 */ /* 0x000fca00078e00f6 */
[----:B------:R0:W2:Y:S02]  /*13da0*/  @!P0 LDG.E.U16 R198, desc[UR60][R192.64] ;  /* 0x0000003cc0c68981 */ /* 0x0000a4000c1e1500 */
[----:B0-----:R-:W-:Y:S02]  /*13db0*/  @!P0 IMAD.MOV.U32 R192, RZ, RZ, R239 ;  /* 0x000000ffffc08224 */ /* 0x001fe400078e00ef */
[----:B------:R-:W-:-:S05]  /*13dc0*/  @!P0 IMAD.MOV.U32 R193, RZ, RZ, R226 ;  /* 0x000000ffffc18224 */ /* 0x000fca00078e00e2 */
[----:B------:R3:W2:Y:S02]  /*13dd0*/  @!P0 LDG.E.U16 R199, desc[UR60][R192.64] ;  /* 0x0000003cc0c78981 */ /* 0x0006a4000c1e1500 */
[----:B---3--:R-:W-:Y:S02]  /*13de0*/  @!P0 IMAD.MOV.U32 R193, RZ, RZ, R11 ;  /* 0x000000ffffc18224 */ /* 0x008fe400078e000b */
[----:B------:R-:W-:Y:S01]  /*13df0*/  @!P0 IMAD.MOV.U32 R192, RZ, RZ, R10 ;  /* 0x000000ffffc08224 */ /* 0x000fe200078e000a */
[----:B------:R0:W-:Y:S04]  /*13e00*/  STL [R1+0xc90], R246 ;  /* 0x000c90f601007387 */ /* 0x0001e80000100800 */
[----:B------:R1:W3:Y:S04]  /*13e10*/  @!P0 LDG.E.U16 R200, desc[UR60][R192.64] ;  /* 0x0000003cc0c88981 */ /* 0x0002e8000c1e1500 */
[----:B0-----:R-:W3:Y:S01]  /*13e20*/  LDL.LU R246, [R1+0x2f8] ;  /* 0x0002f80001f67983 */ /* 0x001ee20000300800 */
[----:B-1----:R-:W-:-:S02]  /*13e30*/  @!P0 IMAD.MOV.U32 R192, RZ, RZ, R8 ;  /* 0x000000ffffc08224 */ /* 0x002fc400078e0008 */
[----:B------:R-:W-:Y:S01]  /*13e40*/  @!P0 IMAD.MOV.U32 R193, RZ, RZ, R9 ;  /* 0x000000ffffc18224 */ /* 0x000fe200078e0009 */
[----:B------:R0:W-:Y:S04]  /*13e50*/  STL [R1+0xc9c], R239 ;  /* 0x000c9cef01007387 */ /* 0x0001e80000100800 */
[----:B------:R1:W3:Y:S04]  /*13e60*/  @!P0 LDG.E.U16 R201, desc[UR60][R192.64] ;  /* 0x0000003cc0c98981 */ /* 0x0002e8000c1e1500 */
[----:B0-----:R-:W3:Y:S04]  /*13e70*/  LDL.LU R239, [R1+0x334] ;  /* 0x0003340001ef7983 */ /* 0x001ee80000300800 */
[----:B------:R0:W-:Y:S01]  /*13e80*/  STL [R1+0xc98], R226 ;  /* 0x000c98e201007387 */ /* 0x0001e20000100800 */
[----:B-1----:R-:W-:-:S03]  /*13e90*/  @!P0 IMAD.MOV.U32 R193, RZ, RZ, R7 ;  /* 0x000000ffffc18224 */ /* 0x002fc600078e0007 */
[----:B0-----:R-:W3:Y:S04]  /*13ea0*/  LDL.LU R226, [R1+0x32c] ;  /* 0x00032c0001e27983 */ /* 0x001ee80000300800 */
[----:B------:R-:W3:Y:S01]  /*13eb0*/  LDL R7, [R1+0x3bc] ;  /* 0x0003bc0001077983 */ /* 0x000ee20000100800 */
[----:B----4-:R-:W-:-:S03]  /*13ec0*/  @!P0 IMAD.MOV.U32 R192, RZ, RZ, R4 ;  /* 0x000000ffffc08224 */ /* 0x010fc600078e0004 */
[----:B------:R-:W4:Y:S01]  /*13ed0*/  LDL R4, [R1+0x3c0] ;  /* 0x0003c00001047983 */ /* 0x000f220000100800 */
[----:B------:R-:W-:Y:S02]  /*13ee0*/  PRMT R202, RZ, 0x7610, R202 ;  /* 0x00007610ffca7816 */ /* 0x000fe400000000ca */
[----:B------:R-:W-:-:S04]  /*13ef0*/  PRMT R203, RZ, 0x7610, R203 ;  /* 0x00007610ffcb7816 */ /* 0x000fc800000000cb */
[----:B------:R2:W4:Y:S01]  /*13f00*/  @!P0 LDG.E.U16 R202, desc[UR60][R192.64] ;  /* 0x0000003cc0ca8981 */ /* 0x000522000c1e1500 */
[----:B------:R-:W-:Y:S02]  /*13f10*/  PRMT R204, RZ, 0x7610, R204 ;  /* 0x00007610ffcc7816 */ /* 0x000fe400000000cc */
[----:B------:R-:W-:Y:S02]  /*13f20*/  PRMT R205, RZ, 0x7610, R205 ;  /* 0x00007610ffcd7816 */ /* 0x000fe400000000cd */
[----:B------:R-:W-:Y:S02]  /*13f30*/  PRMT R206, RZ, 0x7610, R206 ;  /* 0x00007610ffce7816 */ /* 0x000fe400000000ce */
[----:B------:R-:W-:Y:S01]  /*13f40*/  PRMT R207, RZ, 0x7610, R207 ;  /* 0x00007610ffcf7816 */ /* 0x000fe200000000cf */
[----:B--2---:R-:W-:Y:S01]  /*13f50*/  @!P0 IMAD.MOV.U32 R193, RZ, RZ, R235 ;  /* 0x000000ffffc18224 */ /* 0x004fe200078e00eb */
[----:B------:R-:W-:Y:S01]  /*13f60*/  @!P0 MOV R192, R17 ;  /* 0x0000001100c08202 */ /* 0x000fe20000000f00 */
[----:B------:R0:W-:Y:S04]  /*13f70*/  STL [R1+0xca4], R17 ;  /* 0x000ca41101007387 */ /* 0x0001e80000100800 */
[----:B------:R1:W2:Y:S04]  /*13f80*/  @!P0 LDG.E.U16 R203, desc[UR60][R192.64] ;  /* 0x0000003cc0cb8981 */ /* 0x0002a8000c1e1500 */
[----:B0-----:R-:W2:Y:S04]  /*13f90*/  LDL.LU R17, [R1+0x338] ;  /* 0x0003380001117983 */ /* 0x001ea80000300800 */
[----:B------:R0:W-:Y:S01]  /*13fa0*/  STL [R1+0xca0], R235 ;  /* 0x000ca0eb01007387 */ /* 0x0001e20000100800 */
[----:B-1----:R-:W-:-:S02]  /*13fb0*/  @!P0 IMAD.MOV.U32 R192, RZ, RZ, R227 ;  /* 0x000000ffffc08224 */ /* 0x002fc400078e00e3 */
[----:B------:R-:W-:-:S05]  /*13fc0*/  @!P0 IMAD.MOV.U32 R193, RZ, RZ, R3 ;  /* 0x000000ffffc18224 */ /* 0x000fca00078e0003 */
[----:B------:R1:W2:Y:S04]  /*13fd0*/  @!P0 LDG.E.U16 R204, desc[UR60][R192.64] ;  /* 0x0000003cc0cc8981 */ /* 0x0002a8000c1e1500 */
[----:B0-----:R-:W2:Y:S04]  /*13fe0*/  LDL.LU R235, [R1+0x330] ;  /* 0x0003300001eb7983 */ /* 0x001ea80000300800 */
[----:B------:R0:W-:Y:S01]  /*13ff0*/  STL [R1+0xcac], R227 ;  /* 0x000cace301007387 */ /* 0x0001e20000100800 */
[----:B-1----:R-:W-:-:S03]  /*14000*/  @!P0 IMAD.MOV.U32 R192, RZ, RZ, R232 ;  /* 0x000000ffffc08224 */ /* 0x002fc600078e00e8 */
[----:B0-----:R-:W2:Y:S04]  /*14010*/  LDL.LU R227, [R1+0x37c] ;  /* 0x00037c0001e37983 */ /* 0x001ea80000300800 */
[----:B------:R0:W-:Y:S04]  /*14020*/  STL [R1+0xca8], R3 ;  /* 0x000ca80301007387 */ /* 0x0001e80000100800 */
[----:B0-----:R-:W2:Y:S04]  /*14030*/  LDL.LU R3, [R1+0x374] ;  /* 0x0003740001037983 */ /* 0x001ea80000300800 */
[----:B------:R0:W-:Y:S04]  /*14040*/  STL [R1+0xcb4], R232 ;  /* 0x000cb4e801007387 */ /* 0x0001e80000100800 */
[----:B0-----:R-:W2:Y:S01]  /*14050*/  LDL.LU R232, [R1+0x380] ;  /* 0x0003800001e87983 */ /* 0x001ea20000300800 */
[----:B------:R-:W-:-:S05]  /*14060*/  @!P0 IMAD.MOV.U32 R193, RZ, RZ, R230 ;  /* 0x000000ffffc18224 */ /* 0x000fca00078e00e6 */
[----:B------:R0:W2:Y:S04]  /*14070*/  @!P0 LDG.E.U16 R205, desc[UR60][R192.64] ;  /* 0x0000003cc0cd8981 */ /* 0x0000a8000c1e1500 */
[----:B------:R1:W-:Y:S01]  /*14080*/  STL [R1+0xcb0], R230 ;  /* 0x000cb0e601007387 */ /* 0x0003e20000100800 */
[----:B0-----:R-:W-:Y:S02]  /*14090*/  @!P0 IMAD.MOV.U32 R192, RZ, RZ, R19 ;  /* 0x000000ffffc08224 */ /* 0x001fe400078e0013 */
[----:B------:R-:W-:Y:S01]  /*140a0*/  @!P0 IMAD.MOV.U32 R193, RZ, RZ, R243 ;  /* 0x000000ffffc18224 */ /* 0x000fe200078e00f3 */
[----:B-1----:R-:W2:Y:S04]  /*140b0*/  LDL.LU R230, [R1+0x378] ;  /* 0x0003780001e67983 */ /* 0x002ea80000300800 */
[----:B------:R-:W-:Y:S04]  /*140c0*/  STL [R1+0xcbc], R19 ;  /* 0x000cbc1301007387 */ /* 0x000fe80000100800 */
[----:B------:R0:W2:Y:S04]  /*140d0*/  @!P0 LDG.E.U16 R206, desc[UR60][R192.64] ;  /* 0x0000003cc0ce8981 */ /* 0x0000a8000c1e1500 */
[----:B------:R1:W-:Y:S01]  /*140e0*/  STL [R1+0xcb8], R243 ;  /* 0x000cb8f301007387 */ /* 0x0003e20000100800 */
[----:B0-----:R-:W-:-:S02]  /*140f0*/  @!P0 IMAD.MOV.U32 R192, RZ, RZ, R236 ;  /* 0x000000ffffc08224 */ /* 0x001fc400078e00ec */
[----:B------:R-:W-:Y:S01]  /*14100*/  @!P0 IMAD.MOV.U32 R193, RZ, RZ, R225 ;  /* 0x000000ffffc18224 */ /* 0x000fe200078e00e1 */
[----:B-1----:R-:W2:Y:S04]  /*14110*/  LDL.LU R243, [R1+0x3b4] ;  /* 0x0003b40001f37983 */ /* 0x002ea80000300800 */
[----:B------:R-:W2:Y:S04]  /*14120*/  LDL.LU R195, [R1+0x1d0] ;  /* 0x0001d00001c37983 */ /* 0x000ea80000300800 */
[----:B------:R-:W2:Y:S04]  /*14130*/  LDL.LU R189, [R1+0x1cc] ;  /* 0x0001cc0001bd7983 */ /* 0x000ea80000300800 */
[----:B------:R-:W2:Y:S04]  /*14140*/  LDL.LU R188, [R1+0x1c0] ;  /* 0x0001c00001bc7983 */ /* 0x000ea80000300800 */
[----:B------:R3:W2:Y:S04]  /*14150*/  @!P0 LDG.E.U16 R207, desc[UR60][R192.64] ;  /* 0x0000003cc0cf8981 */ /* 0x0006a8000c1e1500 */
[----:B------:R-:W2:Y:S04]  /*14160*/  LDL.LU R191, [R1+0x1bc] ;  /* 0x0001bc0001bf7983 */ /* 0x000ea80000300800 */
[----:B------:R-:W2:Y:S01]  /*14170*/  LDL.LU R190, [R1+0x1b0] ;  /* 0x0001b00001be7983 */ /* 0x000ea20000300800 */
[----:B---3--:R-:W-:-:S03]  /*14180*/  @!P0 IMAD.MOV.U32 R193, RZ, RZ, R7 ;  /* 0x000000ffffc18224 */ /* 0x008fc600078e0007 */
[----:B------:R-:W3:Y:S01]  /*14190*/  LDL.LU R7, [R1+0x1ac] ;  /* 0x0001ac0001077983 */ /* 0x000ee20000300800 */
[----:B----4-:R-:W-:-:S03]  /*141a0*/  @!P0 IMAD.MOV.U32 R192, RZ, RZ, R4 ;  /* 0x000000ffffc08224 */ /* 0x010fc600078e0004 */
        /* <DEDUP_REMOVED lines=9> */
[----:B------:R-:W3:Y:S01]  /*14240*/  LDL.LU R19, [R1+0x3b8] ;  /* 0x0003b80001137983 */ /* 0x000ee20000300800 */
[----:B------:R-:W-:-:S02]  /*14250*/  PRMT R208, RZ, 0x7610, R208 ;  /* 0x00007610ffd07816 */ /* 0x000fc400000000d0 */
[----:B------:R-:W-:Y:S01]  /*14260*/  PRMT R209, RZ, 0x7610, R209 ;  /* 0x00007610ffd17816 */ /* 0x000fe200000000d1 */
[----:B------:R-:W4:Y:S04]  /*14270*/  LDL.LU R23, [R1+0xbe8] ;  /* 0x000be80001177983 */ /* 0x000f280000300800 */
[----:B------:R2:W4:Y:S01]  /*14280*/  @!P0 LDG.E.U16 R208, desc[UR60][R192.64] ;  /* 0x0000003cc0d08981 */ /* 0x000522000c1e1500 */
[----:B------:R-:W-:Y:S02]  /*14290*/  PRMT R210, RZ, 0x7610, R210 ;  /* 0x00007610ffd27816 */ /* 0x000fe400000000d2 */
[----:B------:R-:W-:Y:S02]  /*142a0*/  PRMT R211, RZ, 0x7610, R211 ;  /* 0x00007610ffd37816 */ /* 0x000fe400000000d3 */
[----:B------:R-:W-:-:S02]  /*142b0*/  PRMT R212, RZ, 0x7610, R212 ;  /* 0x00007610ffd47816 */ /* 0x000fc400000000d4 */
[----:B------:R-:W-:Y:S02]  /*142c0*/  PRMT R213, RZ, 0x7610, R213 ;  /* 0x00007610ffd57816 */ /* 0x000fe400000000d5 */
[----:B------:R-:W-:Y:S02]  /*142d0*/  PRMT R214, RZ, 0x7610, R214 ;  /* 0x00007610ffd67816 */ /* 0x000fe400000000d6 */
[----:B------:R-:W-:Y:S02]  /*142e0*/  PRMT R215, RZ, 0x7610, R215 ;  /* 0x00007610ffd77816 */ /* 0x000fe400000000d7 */
[----:B------:R-:W-:Y:S02]  /*142f0*/  PRMT R216, RZ, 0x7610, R216 ;  /* 0x00007610ffd87816 */ /* 0x000fe400000000d8 */
[----:B------:R-:W-:Y:S02]  /*14300*/  PRMT R217, RZ, 0x7610, R217 ;  /* 0x00007610ffd97816 */ /* 0x000fe400000000d9 */
[----:B------:R-:W-:-:S02]  /*14310*/  PRMT R218, RZ, 0x7610, R218 ;  /* 0x00007610ffda7816 */ /* 0x000fc400000000da */
[----:B------:R-:W-:Y:S02]  /*14320*/  PRMT R219, RZ, 0x7610, R219 ;  /* 0x00007610ffdb7816 */ /* 0x000fe400000000db */
[----:B------:R-:W-:Y:S02]  /*14330*/  PRMT R220, RZ, 0x7610, R220 ;  /* 0x00007610ffdc7816 */ /* 0x000fe400000000dc */
[----:B------:R-:W-:Y:S02]  /*14340*/  PRMT R221, RZ, 0x7610, R221 ;  /* 0x00007610ffdd7816 */ /* 0x000fe400000000dd */
[----:B------:R-:W-:Y:S01]  /*14350*/  PRMT R222, RZ, 0x7610, R222 ;  /* 0x00007610ffde7816 */ /* 0x000fe200000000de */
[----:B--2---:R-:W-:Y:S02]  /*14360*/  @!P0 IMAD.MOV.U32 R193, RZ, RZ, R227 ;  /* 0x000000ffffc18224 */ /* 0x004fe400078e00e3 */
[----:B------:R-:W-:-:S05]  /*14370*/  @!P0 IMAD.MOV.U32 R192, RZ, RZ, R232 ;  /* 0x000000ffffc08224 */ /* 0x000fca00078e00e8 */
[----:B------:R0:W2:Y:S02]  /*14380*/  @!P0 LDG.E.U16 R209, desc[UR60][R192.64] ;  /* 0x0000003cc0d18981 */ /* 0x0000a4000c1e1500 */
[----:B0-----:R-:W-:Y:S02]  /*14390*/  @!P0 IMAD.MOV.U32 R192, RZ, RZ, R17 ;  /* 0x000000ffffc08224 */ /* 0x001fe400078e0011 */
        /* <DEDUP_REMOVED lines=17> */
[----:B---3--:R-:W-:Y:S02]  /*144b0*/  @!P0 IMAD.MOV.U32 R192, RZ, RZ, R19 ;  /* 0x000000ffffc08224 */ /* 0x008fe400078e0013 */
[----:B------:R-:W-:-:S05]  /*144c0*/  @!P0 IMAD.MOV.U32 R193, RZ, RZ, R243 ;  /* 0x000000ffffc18224 */ /* 0x000fca00078e00f3 */
[----:B------:R0:W3:Y:S02]  /*144d0*/  @!P0 LDG.E.U16 R216, desc[UR60][R192.64] ;  /* 0x0000003cc0d88981 */ /* 0x0000e4000c1e1500 */
[----:B0-----:R-:W-:Y:S02]  /*144e0*/  @!P0 IMAD.MOV.U32 R192, RZ, RZ, R230 ;  /* 0x000000ffffc08224 */ /* 0x001fe400078e00e6 */
        /* <DEDUP_REMOVED lines=10> */
[----:B------:R0:W3:Y:S04]  /*14590*/  @!P0 LDG.E.U16 R220, desc[UR60][R192.64] ;  /* 0x0000003cc0dc8981 */ /* 0x0000e8000c1e1500 */
[----:B------:R1:W-:Y:S01]  /*145a0*/  STS.U16 [R15+0x1300], R195 ;  /* 0x001300c30f007388 */ /* 0x0003e20000000400 */
[----:B0-----:R-:W-:Y:S02]  /*145b0*/  @!P0 IMAD.MOV.U32 R192, RZ, RZ, R249 ;  /* 0x000000ffffc08224 */ /* 0x001fe400078e00f9 */
[----:B------:R-:W-:Y:S01]  /*145c0*/  @!P0 IMAD.MOV.U32 R193, RZ, RZ, R18 ;  /* 0x000000ffffc18224 */ /* 0x000fe200078e0012 */
[----:B------:R0:W-:Y:S04]  /*145d0*/  STS.U16 [R15+0x9300], R189 ;  /* 0x009300bd0f007388 */ /* 0x0001e80000000400 */
[----:B------:R4:W3:Y:S04]  /*145e0*/  @!P0 LDG.E.U16 R221, desc[UR60][R192.64] ;  /* 0x0000003cc0dd8981 */ /* 0x0008e8000c1e1500 */
[----:B-1----:R-:W2:Y:S04]  /*145f0*/  LDL.LU R195, [R1+0xbe4] ;  /* 0x000be40001c37983 */ /* 0x002ea80000300800 */
[----:B------:R1:W-:Y:S01]  /*14600*/  STS.U16 [R15+0x1700], R188 ;  /* 0x001700bc0f007388 */ /* 0x0003e20000000400 */
[----:B----4-:R-:W-:-:S02]  /*14610*/  @!P0 IMAD.MOV.U32 R192, RZ, RZ, R2 ;  /* 0x000000ffffc08224 */ /* 0x010fc400078e0002 */
[----:B------:R-:W-:Y:S01]  /*14620*/  @!P0 IMAD.MOV.U32 R193, RZ, RZ, R237 ;  /* 0x000000ffffc18224 */ /* 0x000fe200078e00ed */
[----:B0-----:R-:W4:Y:S04]  /*14630*/  LDL.LU R189, [R1+0x228] ;  /* 0x0002280001bd7983 */ /* 0x001f280000300800 */
[----:B------:R0:W-:Y:S04]  /*14640*/  STS.U16 [R15+0x9700], R191 ;  /* 0x009700bf0f007388 */ /* 0x0001e80000000400 */
[----:B-1----:R-:W3:Y:S04]  /*14650*/  LDL.LU R188, [R1+0x220] ;  /* 0x0002200001bc7983 */ /* 0x002ee80000300800 */
[----:B------:R1:W-:Y:S04]  /*14660*/  STS.U16 [R15+0x1b00], R190 ;  /* 0x001b00be0f007388 */ /* 0x0003e80000000400 */
[----:B0-----:R-:W3:Y:S04]  /*14670*/  LDL.LU R191, [R1+0x1e4] ;  /* 0x0001e40001bf7983 */ /* 0x001ee80000300800 */
[----:B------:R0:W3:Y:S04]  /*14680*/  @!P0 LDG.E.U16 R222, desc[UR60][R192.64] ;  /* 0x0000003cc0de8981 */ /* 0x0000e8000c1e1500 */
[----:B-1----:R-:W3:Y:S04]  /*14690*/  LDL.LU R190, [R1+0x1dc] ;  /* 0x0001dc0001be7983 */ /* 0x002ee80000300800 */
[----:B------:R1:W-:Y:S04]  /*146a0*/  STS.U16 [R15+0x9b00], R7 ;  /* 0x009b00070f007388 */ /* 0x0003e80000000400 */
[----:B------:R-:W3:Y:S04]  /*146b0*/  LDL.LU R192, [R1+0x1b8] ;  /* 0x0001b80001c07983 */ /* 0x000ee80000300800 */
[----:B------:R-:W3:Y:S04]  /*146c0*/  LDL.LU R193, [R1+0x1b4] ;  /* 0x0001b40001c17983 */ /* 0x000ee80000300800 */
[----:B-1----:R-:W3:Y:S04]  /*146d0*/  LDL.LU R7, [R1+0xd5c] ;  /* 0x000d5c0001077983 */ /* 0x002ee80000300800 */
[----:B------:R1:W-:Y:S04]  /*146e0*/  STS.U16 [R15+0x1f00], R14 ;  /* 0x001f000e0f007388 */ /* 0x0003e80000000400 */
[----:B------:R0:W-:Y:S04]  /*146f0*/  STS.U16 [R15+0x9f00], R4 ;  /* 0x009f00040f007388 */ /* 0x0001e80000000400 */
[----:B------:R0:W-:Y:S04]  /*14700*/  STS.U16 [R15+0x2300], R8 ;  /* 0x002300080f007388 */ /* 0x0001e80000000400 */
[----:B-1----:R-:W2:Y:S04]  /*14710*/  LDL.LU R14, [R1+0xd58] ;  /* 0x000d5800010e7983 */ /* 0x002ea80000300800 */
[----:B0-----:R-:W4:Y:S04]  /*14720*/  LDL.LU R4, [R1+0xd54] ;  /* 0x000d540001047983 */ /* 0x001f280000300800 */
[----:B------:R-:W3:Y:S04]  /*14730*/  LDL.LU R8, [R1+0xd50] ;  /* 0x000d500001087983 */ /* 0x000ee80000300800 */
[----:B------:R0:W-:Y:S04]  /*14740*/  STS.U16 [R15+0xa300], R9 ;  /* 0x00a300090f007388 */ /* 0x0001e80000000400 */
[----:B------:R1:W-:Y:S04]  /*14750*/  STS.U16 [R15+0x2700], R21 ;  /* 0x002700150f007388 */ /* 0x0003e80000000400 */
[----:B------:R1:W-:Y:S04]  /*14760*/  STS.U16 [R15+0xa700], R13 ;  /* 0x00a7000d0f007388 */ /* 0x0003e80000000400 */
[----:B0-----:R-:W3:Y:S04]  /*14770*/  LDL.LU R9, [R1+0xd4c] ;  /* 0x000d4c0001097983 */ /* 0x001ee80000300800 */
[----:B-1----:R-:W3:Y:S04]  /*14780*/  LDL.LU R21, [R1+0xd48] ;  /* 0x000d480001157983 */ /* 0x002ee80000300800 */
[----:B------:R-:W3:Y:S04]  /*14790*/  LDL.LU R13, [R1+0xd44] ;  /* 0x000d4400010d7983 */ /* 0x000ee80000300800 */
[----:B------:R0:W-:Y:S04]  /*147a0*/  STS.U16 [R15+0x2b00], R10 ;  /* 0x002b000a0f007388 */ /* 0x0001e80000000400 */
[----:B------:R1:W-:Y:S04]  /*147b0*/  STS.U16 [R15+0xab00], R11 ;  /* 0x00ab000b0f007388 */ /* 0x0003e80000000400 */
[----:B------:R1:W-:Y:S04]  /*147c0*/  STS.U16 [R15+0x2f00], R12 ;  /* 0x002f000c0f007388 */ /* 0x0003e80000000400 */
[----:B0-----:R-:W3:Y:S04]  /*147d0*/  LDL.LU R10, [R1+0xd40] ;  /* 0x000d4000010a7983 */ /* 0x001ee80000300800 */
[----:B-1----:R-:W3:Y:S04]  /*147e0*/  LDL.LU R11, [R1+0xd3c] ;  /* 0x000d3c00010b7983 */ /* 0x002ee80000300800 */
[----:B------:R-:W3:Y:S04]  /*147f0*/  LDL.LU R12, [R1+0xd38] ;  /* 0x000d3800010c7983 */ /* 0x000ee80000300800 */
[----:B--2---:R-:W-:Y:S04]  /*14800*/  STS.U16 [R15+0xb700], R14 ;  /* 0x00b7000e0f007388 */ /* 0x004fe80000000400 */
[----:B----4-:R-:W-:Y:S04]  /*14810*/  STS.U16 [R15+0x3700], R4 ;  /* 0x003700040f007388 */ /* 0x010fe80000000400 */
[----:B---3--:R-:W-:Y:S04]  /*14820*/  STS.U16 [R15+0xb300], R21 ;  /* 0x00b300150f007388 */ /* 0x008fe80000000400 */
[----:B------:R-:W-:Y:S04]  /*14830*/  STS.U16 [R15+0x3300], R13 ;  /* 0x0033000d0f007388 */ /* 0x000fe80000000400 */
[----:B------:R0:W-:Y:S04]  /*14840*/  STS.U16 [R15+0xaf00], R12 ;  /* 0x00af000c0f007388 */ /* 0x0001e80000000400 */
[----:B0-----:R-:W2:Y:S04]  /*14850*/  LDL.LU R12, [R1+0xd34] ;  /* 0x000d3400010c7983 */ /* 0x001ea80000300800 */
[----:B------:R-:W3:Y:S04]  /*14860*/  LDL.LU R13, [R1+0xd30] ;  /* 0x000d3000010d7983 */ /* 0x000ee80000300800 */
[----:B------:R-:W4:Y:S04]  /*14870*/  LDL.LU R21, [R1+0xd2c] ;  /* 0x000d2c0001157983 */ /* 0x000f280000300800 */
[----:B------:R-:W2:Y:S04]  /*14880*/  LDL.LU R4, [R1+0xd28] ;  /* 0x000d280001047983 */ /* 0x000ea80000300800 */
[----:B------:R-:W3:Y:S04]  /*14890*/  LDL.LU R14, [R1+0xd24] ;  /* 0x000d2400010e7983 */ /* 0x000ee80000300800 */
[----:B------:R0:W-:Y:S04]  /*148a0*/  STS.U16 [R15+0x3b00], R248 ;  /* 0x003b00f80f007388 */ /* 0x0001e80000000400 */
[----:B------:R1:W-:Y:S04]  /*148b0*/  STS.U16 [R15+0xbb00], R247 ;  /* 0x00bb00f70f007388 */ /* 0x0003e80000000400 */
[----:B------:R1:W-:Y:S04]  /*148c0*/  STS.U16 [R15+0x3f00], R238 ;  /* 0x003f00ee0f007388 */ /* 0x0003e80000000400 */
[----:B0-----:R-:W4:Y:S04]  /*148d0*/  LDL.LU R248, [R1+0x1c4] ;  /* 0x0001c40001f87983 */ /* 0x001f280000300800 */
[----:B-1----:R-:W4:Y:S04]  /*148e0*/  LDL.LU R247, [R1+0x1c8] ;  /* 0x0001c80001f77983 */ /* 0x002f280000300800 */
[----:B------:R-:W4:Y:S04]  /*148f0*/  LDL.LU R238, [R1+0x1d4] ;  /* 0x0001d40001ee7983 */ /* 0x000f280000300800 */
[----:B------:R0:W-:Y:S04]  /*14900*/  STS.U16 [R15+0xbf00], R234 ;  /* 0x00bf00ea0f007388 */ /* 0x0001e80000000400 */
[----:B0-----:R-:W4:Y:S04]  /*14910*/  LDL.LU R234, [R1+0x1d8] ;  /* 0x0001d80001ea7983 */ /* 0x001f280000300800 */
[----:B---3--:R0:W-:Y:S04]  /*14920*/  STS.U16 [R14+0x380], R23 ;  /* 0x000380170e007388 */ /* 0x0081e80000000400 */
[----:B------:R1:W-:Y:S04]  /*14930*/  STS.U16 [R14+0x8380], R195 ;  /* 0x008380c30e007388 */ /* 0x0003e80000000400 */
[----:B------:R3:W-:Y:S04]  /*14940*/  STS.U16 [R14+0x780], R189 ;  /* 0x000780bd0e007388 */ /* 0x0007e80000000400 */
[----:B0-----:R-:W4:Y:S04]  /*14950*/  LDL.LU R23, [R1+0xd20] ;  /* 0x000d200001177983 */ /* 0x001f280000300800 */
[----:B-1----:R-:W4:Y:S04]  /*14960*/  LDL.LU R195, [R1+0xd1c] ;  /* 0x000d1c0001c37983 */ /* 0x002f280000300800 */
[----:B---3--:R-:W3:Y:S04]  /*14970*/  LDL.LU R189, [R1+0xd18] ;  /* 0x000d180001bd7983 */ /* 0x008ee80000300800 */
[----:B------:R0:W-:Y:S04]  /*14980*/  STS.U16 [R14+0x8780], R188 ;  /* 0x008780bc0e007388 */ /* 0x0001e80000000400 */
[----:B------:R1:W-:Y:S04]  /*14990*/  STS.U16 [R14+0xb80], R191 ;  /* 0x000b80bf0e007388 */ /* 0x0003e80000000400 */
[----:B------:R2:W-:Y:S04]  /*149a0*/  STS.U16 [R14+0x8b80], R190 ;  /* 0x008b80be0e007388 */ /* 0x0005e80000000400 */
[----:B0-----:R-:W3:Y:S04]  /*149b0*/  LDL.LU R188, [R1+0xd14] ;  /* 0x000d140001bc7983 */ /* 0x001ee80000300800 */
[----:B-1----:R-:W3:Y:S04]  /*149c0*/  LDL.LU R191, [R1+0xd10] ;  /* 0x000d100001bf7983 */ /* 0x002ee80000300800 */
[----:B--2---:R-:W2:Y:S04]  /*149d0*/  LDL.LU R190, [R1+0xd0c] ;  /* 0x000d0c0001be7983 */ /* 0x004ea80000300800 */
[----:B------:R-:W-:Y:S04]  /*149e0*/  STS.U16 [R14+0x2780], R4 ;  /* 0x002780040e007388 */ /* 0x000fe80000000400 */
        /* <DEDUP_REMOVED lines=10> */
[----:B---3--:R-:W-:Y:S04]  /*14a90*/  STS.U16 [R14+0x9f80], R189 ;  /* 0x009f80bd0e007388 */ /* 0x008fe80000000400 */
[----:B------:R-:W-:Y:S04]  /*14aa0*/  STS.U16 [R14+0x1f80], R188 ;  /* 0x001f80bc0e007388 */ /* 0x000fe80000000400 */
[----:B------:R-:W-:Y:S04]  /*14ab0*/  STS.U16 [R14+0x9b80], R191 ;  /* 0x009b80bf0e007388 */ /* 0x000fe80000000400 */
[----:B--2---:R0:W-:Y:S04]  /*14ac0*/  STS.U16 [R14+0x1b80], R190 ;  /* 0x001b80be0e007388 */ /* 0x0041e80000000400 */
[----:B0-----:R-:W2:Y:S04]  /*14ad0*/  LDL.LU R190, [R1+0xd08] ;  /* 0x000d080001be7983 */ /* 0x001ea80000300800 */
[----:B------:R-:W3:Y:S04]  /*14ae0*/  LDL.LU R191, [R1+0xd04] ;  /* 0x000d040001bf7983 */ /* 0x000ee80000300800 */
[----:B------:R-:W4:Y:S04]  /*14af0*/  LDL.LU R188, [R1+0xd00] ;  /* 0x000d000001bc7983 */ /* 0x000f280000300800 */
[----:B------:R-:W4:Y:S04]  /*14b00*/  LDL.LU R189, [R1+0xcfc] ;  /* 0x000cfc0001bd7983 */ /* 0x000f280000300800 */
[----:B------:R-:W4:Y:S04]  /*14b10*/  LDL.LU R195, [R1+0xcf8] ;  /* 0x000cf80001c37983 */ /* 0x000f280000300800 */
[----:B------:R-:W2:Y:S04]  /*14b20*/  LDL.LU R23, [R1+0xcf4] ;  /* 0x000cf40001177983 */ /* 0x000ea80000300800 */
[----:B------:R-:W3:Y:S04]  /*14b30*/  LDL.LU R4, [R1+0xcf0] ;  /* 0x000cf00001047983 */ /* 0x000ee80000300800 */
[----:B------:R-:W4:Y:S04]  /*14b40*/  LDL.LU R21, [R1+0xcec] ;  /* 0x000cec0001157983 */ /* 0x000f280000300800 */
[----:B------:R-:W2:Y:S04]  /*14b50*/  LDL.LU R13, [R1+0xce8] ;  /* 0x000ce800010d7983 */ /* 0x000ea80000300800 */
[----:B------:R-:W3:Y:S04]  /*14b60*/  LDL.LU R12, [R1+0xce4] ;  /* 0x000ce400010c7983 */ /* 0x000ee80000300800 */
[----:B------:R-:W3:Y:S04]  /*14b70*/  LDL.LU R11, [R1+0xce0] ;  /* 0x000ce000010b7983 */ /* 0x000ee80000300800 */
[----:B------:R-:W3:Y:S04]  /*14b80*/  LDL.LU R10, [R1+0xcdc] ;  /* 0x000cdc00010a7983 */ /* 0x000ee80000300800 */
[----:B------:R-:W3:Y:S04]  /*14b90*/  LDL.LU R9, [R1+0xcd8] ;  /* 0x000cd80001097983 */ /* 0x000ee80000300800 */
[----:B------:R-:W3:Y:S04]  /*14ba0*/  LDL.LU R8, [R1+0xcd4] ;  /* 0x000cd40001087983 */ /* 0x000ee80000300800 */
[----:B------:R-:W3:Y:S04]  /*14bb0*/  LDL.LU R7, [R1+0xcd0] ;  /* 0x000cd00001077983 */ /* 0x000ee80000300800 */
[----:B------:R-:W-:Y:S04]  /*14bc0*/  STS.U16 [R14+0xf80], R234 ;  /* 0x000f80ea0e007388 */ /* 0x000fe80000000400 */
[----:B------:R-:W-:Y:S04]  /*14bd0*/  STS.U16 [R14+0x8f80], R238 ;  /* 0x008f80ee0e007388 */ /* 0x000fe80000000400 */
[----:B------:R-:W-:Y:S04]  /*14be0*/  STS.U16 [R14+0x1380], R247 ;  /* 0x001380f70e007388 */ /* 0x000fe80000000400 */
[----:B------:R-:W-:Y:S04]  /*14bf0*/  STS.U16 [R14+0x9380], R248 ;  /* 0x009380f80e007388 */ /* 0x000fe80000000400 */
[----:B------:R-:W-:Y:S04]  /*14c00*/  STS.U16 [R14+0x1780], R192 ;  /* 0x001780c00e007388 */ /* 0x000fe80000000400 */
[----:B------:R0:W-:Y:S04]  /*14c10*/  STS.U16 [R14+0x9780], R193 ;  /* 0x009780c10e007388 */ /* 0x0001e80000000400 */
[----:B------:R-:W-:Y:S04]  /*14c20*/  STS.U16 [R14+0xb780], R250 ;  /* 0x00b780fa0e007388 */ /* 0x000fe80000000400 */
[----:B------:R-:W-:Y:S04]  /*14c30*/  STS.U16 [R14+0x3b80], R244 ;  /* 0x003b80f40e007388 */ /* 0x000fe80000000400 */
[----:B------:R-:W-:Y:S04]  /*14c40*/  STS.U16 [R14+0xbb80], R240 ;  /* 0x00bb80f00e007388 */ /* 0x000fe80000000400 */
[----:B------:R-:W-:Y:S04]  /*14c50*/  STS.U16 [R14+0x3f80], R231 ;  /* 0x003f80e70e007388 */ /* 0x000fe80000000400 */
[----:B------:R-:W-:Y:S01]  /*14c60*/  STS.U16 [R14+0xbf80], R228 ;  /* 0x00bf80e40e007388 */ /* 0x000fe20000000400 */
[----:B0-----:R-:W0:Y:S01]  /*14c70*/  S2R R193, SR_CgaCtaId ;  /* 0x0000000000c17919 */ /* 0x001e220000008800 */
[----:B------:R-:W-:Y:S01]  /*14c80*/  MOV R192, 0x400 ;  /* 0x0000040000c07802 */ /* 0x000fe20000000f00 */
[----:B------:R-:W-:Y:S01]  /*14c90*/  UMOV UR33, 0x40000040 ;  /* 0x4000004000217882 */ /* 0x000fe20000000000 */
[----:B------:R-:W-:Y:S01]  /*14ca0*/  UIADD3.64 UR52, UR4, 0x380, URZ ;  /* 0x0000038004347897 */ /* 0x000fe2000fffe03f */
[----:B------:R-:W3:Y:S01]  /*14cb0*/  LDL.LU R247, [R1+0xc00] ;  /* 0x000c000001f77983 */ /* 0x000ee20000300800 */
[----:B------:R-:W-:Y:S01]  /*14cc0*/  UMOV UR54, UR34 ;  /* 0x0000002200367c82 */ /* 0x000fe20008000000 */
[----:B------:R-:W-:Y:S01]  /*14cd0*/  UMOV UR55, UR35 ;  /* 0x0000002300377c82 */ /* 0x000fe20008000000 */
[----:B------:R-:W-:Y:S01]  /*14ce0*/  UIADD3.64 UR48, UR4, 0x400, URZ ;  /* 0x0000040004307897 */ /* 0x000fe2000fffe03f */
[----:B------:R-:W3:Y:S01]  /*14cf0*/  LDL.LU R248, [R1+0xbfc] ;  /* 0x000bfc0001f87983 */ /* 0x000ee20000300800 */
[----:B0-----:R-:W-:-:S04]  /*14d00*/  LEA R192, R193, R192, 0x18 ;  /* 0x000000c0c1c07211 */ /* 0x001fc800078ec0ff */
[----:B------:R-:W-:-:S04]  /*14d10*/  SHF.R.U32.HI R192, RZ, 0x4, R192 ;  /* 0x00000004ffc07819 */ /* 0x000fc800000116c0 */
[----:B------:R-:W-:-:S04]  /*14d20*/  SGXT.U32 R192, R192, 0xe ;  /* 0x0000000ec0c0781a */ /* 0x000fc80000000000 */
[----:B------:R-:W-:Y:S01]  /*14d30*/  R2UR UR32, R192 ;  /* 0x00000000c02072ca */ /* 0x000fe200000e0000 */
[----:B------:R-:W-:Y:S01]  /*14d40*/  UMOV UR50, UR6 ;  /* 0x0000000600327c82 */ /* 0x000fe20008000000 */
[----:B------:R-:W-:Y:S01]  /*14d50*/  UMOV UR51, UR7 ;  /* 0x0000000700337c82 */ /* 0x000fe20008000000 */
[----:B------:R-:W3:Y:S04]  /*14d60*/  LDL.LU R192, [R1+0xbf8] ;  /* 0x000bf80001c07983 */ /* 0x000ee80000300800 */
[----:B------:R-:W3:Y:S04]  /*14d70*/  LDL.LU R193, [R1+0xbf4] ;  /* 0x000bf40001c17983 */ /* 0x000ee80000300800 */
        /* <DEDUP_REMOVED lines=8> */
[----:B--2---:R-:W-:Y:S04]  /*14e00*/  STS.U16 [R13+0x10080], R161 ;  /* 0x010080a10d007388 */ /* 0x004fe80000000400 */
        /* <DEDUP_REMOVED lines=54> */
[----:B------:R-:W-:Y:S01]  /*15170*/  STS.U16 [R7+0x11b80], R222 ;  /* 0x011b80de07007388 */ /* 0x000fe20000000400 */
[----:B------:R1:W-:Y:S06]  /*15180*/  MEMBAR.ALL.CTA ;  /* 0x0000000000007992 */ /* 0x0003ec0000008000 */
[----:B-1----:R-:W1:Y:S01]  /*15190*/  FENCE.VIEW.ASYNC.S ;  /* 0x00000000000073c6 */ /* 0x002e620000000000 */
[----:B------:R-:W-:Y:S01]  /*151a0*/  UIADD3.64 UR56, UR4, 0xc00, URZ ;  /* 0x00000c0004387897 */ /* 0x000fe2000fffe03f */
[----:B------:R-:W-:Y:S01]  /*151b0*/  UMOV UR58, UR6 ;  /* 0x00000006003a7c82 */ /* 0x000fe20008000000 */
[----:B------:R-:W-:Y:S01]  /*151c0*/  UMOV UR59, UR7 ;  /* 0x00000007003b7c82 */ /* 0x000fe20008000000 */
[----:B0-----:R-:W2:Y:S01]  /*151d0*/  LDL R152, [R1+0xc08] ;  /* 0x000c080001987983 */ /* 0x001ea20000100800 */
[----:B-1----:R-:W-:Y:S06]  /*151e0*/  BAR.SYNC.DEFER_BLOCKING 0x0 ;  /* 0x0000000000007b1d */ /* 0x002fec0000010000 */
[----:B------:R-:W-:-:S06]  /*151f0*/  WARPGROUP.ARRIVE ;  /* 0x00000000000079c5 */ /* 0x000fcc0000000000 */
[----:B------:R-:W-:Y:S04]  /*15200*/  HGMMA.64x64x16.F32 R120, gdesc[UR32].tnspA, R120 ;  /* 0x20e00000207879f0 */ /* 0x000fe80008700878 */
[----:B------:R-:W-:Y:S04]  /*15210*/  HGMMA.64x64x16.F32 R120, gdesc[UR4].tnspA, R120 ;  /* 0x20e00000047879f0 */ /* 0x000fe80008700878 */
[----:B------:R-:W-:Y:S04]  /*15220*/  HGMMA.64x64x16.F32 R120, gdesc[UR8].tnspA, R120 ;  /* 0x20e00000087879f0 */ /* 0x000fe80008700878 */
[----:B------:R-:W-:Y:S04]  /*15230*/  HGMMA.64x64x16.F32 R120, gdesc[UR12].tnspA, R120 ;  /* 0x20e000000c7879f0 */ /* 0x000fe80008700878 */
[----:B------:R-:W-:Y:S04]  /*15240*/  HGMMA.64x64x16.F32 R120, gdesc[UR16].tnspA, R120 ;  /* 0x20e00000107879f0 */ /* 0x000fe80008700878 */
[----:B------:R-:W-:Y:S04]  /*15250*/  HGMMA.64x64x16.F32 R120, gdesc[UR20].tnspA, R120 ;  /* 0x20e00000147879f0 */ /* 0x000fe80008700878 */
[----:B------:R-:W-:Y:S04]  /*15260*/  HGMMA.64x64x16.F32 R120, gdesc[UR24].tnspA, R120 ;  /* 0x20e00000187879f0 */ /* 0x000fe80008700878 */
[----:B------:R-:W-:Y:S04]  /*15270*/  HGMMA.64x64x16.F32 R120, gdesc[UR28].tnspA, R120 ;  /* 0x20e000001c7879f0 */ /* 0x000fe80008700878 */
[----:B------:R-:W-:Y:S01]  /*15280*/  HGMMA.64x64x16.F32 R88, gdesc[UR52].tnspA, R88 ;  /* 0x20e00000345879f0 */ /* 0x000fe20008700858 */
[----:B------:R-:W-:-:S03]  /*15290*/  UIADD3.64 UR52, UR4, 0x480, URZ ;  /* 0x0000048004347897 */ /* 0x000fc6000fffe03f */
[----:B------:R-:W-:Y:S01]  /*152a0*/  HGMMA.64x64x16.F32 R88, gdesc[UR48].tnspA, R88 ;  /* 0x20e00000305879f0 */ /* 0x000fe20008700858 */
[----:B------:R-:W-:Y:S01]  /*152b0*/  UMOV UR54, UR10 ;  /* 0x0000000a00367c82 */ /* 0x000fe20008000000 */
[----:B------:R-:W-:Y:S01]  /*152c0*/  UMOV UR55, UR11 ;  /* 0x0000000b00377c82 */ /* 0x000fe20008000000 */
        /* <DEDUP_REMOVED lines=18> */
[----:B------:R-:W-:Y:S01]  /*153f0*/  UIADD3.64 UR52, UR4, 0x780, URZ ;  /* 0x0000078004347897 */ /* 0x000fe2000fffe03f */
[----:B------:R-:W-:Y:S01]  /*15400*/  UMOV UR50, UR30 ;  /* 0x0000001e00327c82 */ /* 0x000fe20008000000 */
[----:B------:R-:W-:Y:S01]  /*15410*/  UMOV UR51, UR31 ;  /* 0x0000001f00337c82 */ /* 0x000fe20008000000 */
[----:B------:R-:W-:Y:S01]  /*15420*/  UMOV UR54, UR34 ;  /* 0x0000002200367c82 */ /* 0x000fe20008000000 */
[----:B------:R-:W-:Y:S01]  /*15430*/  UMOV UR55, UR35 ;  /* 0x0000002300377c82 */ /* 0x000fe20008000000 */
[----:B------:R-:W-:Y:S04]  /*15440*/  HGMMA.64x64x16.F32 R88, gdesc[UR48].tnspA, R88 ;  /* 0x20e00000305879f0 */ /* 0x000fe80008700858 */
[----:B------:R-:W-:Y:S01]  /*15450*/  HGMMA.64x64x16.F32 R56, gdesc[UR52].tnspA, R56 ;  /* 0x20e00000343879f0 */ /* 0x000fe20008700838 */
[----:B------:R-:W-:Y:S01]  /*15460*/  UIADD3.64 UR48, UR4, 0x800, URZ ;  /* 0x0000080004307897 */ /* 0x000fe2000fffe03f */
[----:B------:R-:W-:Y:S01]  /*15470*/  UMOV UR50, UR6 ;  /* 0x0000000600327c82 */ /* 0x000fe20008000000 */
[----:B------:R-:W-:Y:S01]  /*15480*/  UMOV UR51, UR7 ;  /* 0x0000000700337c82 */ /* 0x000fe20008000000 */
[----:B------:R-:W-:-:S06]  /*15490*/  UIADD3.64 UR52, UR4, 0x880, URZ ;  /* 0x0000088004347897 */ /* 0x000fcc000fffe03f */
[----:B------:R-:W-:Y:S01]  /*154a0*/  HGMMA.64x64x16.F32 R56, gdesc[UR48].tnspA, R56 ;  /* 0x20e00000303879f0 */ /* 0x000fe20008700838 */
[----:B------:R-:W-:Y:S01]  /*154b0*/  UMOV UR54, UR10 ;  /* 0x0000000a00367c82 */ /* 0x000fe20008000000 */
[----:B------:R-:W-:Y:S01]  /*154c0*/  UMOV UR55, UR11 ;  /* 0x0000000b00377c82 */ /* 0x000fe20008000000 */
[----:B------:R-:W-:Y:S01]  /*154d0*/  UIADD3.64 UR48, UR4, 0x900, URZ ;  /* 0x0000090004307897 */ /* 0x000fe2000fffe03f */
[----:B------:R-:W-:Y:S01]  /*154e0*/  HGMMA.64x64x16.F32 R56, gdesc[UR52].tnspA, R56 ;  /* 0x20e00000343879f0 */ /* 0x000fe20008700838 */
[----:B------:R-:W-:Y:S01]  /*154f0*/  UMOV UR50, UR14 ;  /* 0x0000000e00327c82 */ /* 0x000fe20008000000 */
[----:B------:R-:W-:Y:S01]  /*15500*/  UMOV UR51, UR15 ;  /* 0x0000000f00337c82 */ /* 0x000fe20008000000 */
[----:B------:R-:W-:-:S05]  /*15510*/  UIADD3.64 UR52, UR4, 0x980, URZ ;  /* 0x0000098004347897 */ /* 0x000fca000fffe03f */
        /* <DEDUP_REMOVED lines=13> */
[----:B------:R-:W-:Y:S01]  /*155f0*/  UIADD3.64 UR52, UR4, 0xb80, URZ ;  /* 0x00000b8004347897 */ /* 0x000fe2000fffe03f */
[----:B------:R-:W-:Y:S01]  /*15600*/  UMOV UR50, UR30 ;  /* 0x0000001e00327c82 */ /* 0x000fe20008000000 */
[----:B------:R-:W-:Y:S01]  /*15610*/  UMOV UR51, UR31 ;  /* 0x0000001f00337c82 */ /* 0x000fe20008000000 */
[----:B------:R-:W-:Y:S01]  /*15620*/  UMOV UR54, UR34 ;  /* 0x0000002200367c82 */ /* 0x000fe20008000000 */
[----:B------:R-:W-:-:S03]  /*15630*/  UMOV UR55, UR35 ;  /* 0x0000002300377c82 */ /* 0x000fc60008000000 */
[----:B------:R-:W-:Y:S04]  /*15640*/  HGMMA.64x64x16.F32 R56, gdesc[UR48].tnspA, R56 ;  /* 0x20e00000303879f0 */ /* 0x000fe80008700838 */
[----:B------:R-:W-:Y:S01]  /*15650*/  HGMMA.64x64x16.F32 R24, gdesc[UR52].tnspA, R24 ;  /* 0x20e00000341879f0 */ /* 0x000fe20008700818 */
[----:B------:R-:W-:Y:S02]  /*15660*/  R2UR UR48, R248 ;  /* 0x00000000f83072ca */ /* 0x000fe400000e0000 */
[----:B------:R-:W-:Y:S02]  /*15670*/  R2UR UR53, R192 ;  /* 0x00000000c03572ca */ /* 0x000fe400000e0000 */
[----:B------:R-:W-:Y:S01]  /*15680*/  R2UR UR52, R193 ;  /* 0x00000000c13472ca */ /* 0x000fe200000e0000 */
[----:B------:R-:W-:Y:S01]  /*15690*/  HGMMA.64x64x16.F32 R24, gdesc[UR56].tnspA, R24 ;  /* 0x20e00000381879f0 */ /* 0x000fe20008700818 */
[----:B------:R-:W-:-:S02]  /*156a0*/  R2UR UR57, R4 ;  /* 0x00000000043972ca */ /* 0x000fc400000e0000 */
[----:B------:R-:W3:Y:S04]  /*156b0*/  LDL.LU R4, [R1+0xccc] ;  /* 0x000ccc0001047983 */ /* 0x000ee80000300800 */
[----:B------:R-:W4:Y:S04]  /*156c0*/  LDL.LU R248, [R1+0xbe0] ;  /* 0x000be00001f87983 */ /* 0x000f280000300800 */
[----:B------:R-:W2:Y:S04]  /*156d0*/  LDL.LU R192, [R1+0xbd8] ;  /* 0x000bd80001c07983 */ /* 0x000ea80000300800 */
[----:B------:R-:W2:Y:S04]  /*156e0*/  LDL.LU R155, [R1+0xbd0] ;  /* 0x000bd000019b7983 */ /* 0x000ea80000300800 */
[----:B------:R-:W2:Y:S04]  /*156f0*/  LDL.LU R153, [R1+0xbc8] ;  /* 0x000bc80001997983 */ /* 0x000ea80000300800 */
[----:B------:R-:W2:Y:S01]  /*15700*/  LDL.LU R193, [R1+0xbc0] ;  /* 0x000bc00001c17983 */ /* 0x000ea20000300800 */
[----:B------:R-:W-:-:S02]  /*15710*/  R2UR UR56, R23 ;  /* 0x00000000173872ca */ /* 0x000fc400000e0000 */
[----:B------:R-:W0:Y:S01]  /*15720*/  LDC R23, c[0x0][0x238] ;  /* 0x00008e00ff177b82 */ /* 0x000e220000000800 */
[----:B------:R-:W2:Y:S04]  /*15730*/  LDL.LU R250, [R1+0xbb8] ;  /* 0x000bb80001fa7983 */ /* 0x000ea80000300800 */
[----:B------:R-:W2:Y:S04]  /*15740*/  LDL.LU R234, [R1+0xbdc] ;  /* 0x000bdc0001ea7983 */ /* 0x000ea80000300800 */
[----:B------:R-:W2:Y:S04]  /*15750*/  LDL.LU R228, [R1+0xbb0] ;  /* 0x000bb00001e47983 */ /* 0x000ea80000300800 */
[----:B------:R-:W2:Y:S04]  /*15760*/  LDL.LU R238, [R1+0xbd4] ;  /* 0x000bd40001ee7983 */ /* 0x000ea80000300800 */
[----:B------:R-:W2:Y:S01]  /*15770*/  LDL.LU R240, [R1+0xba8] ;  /* 0x000ba80001f07983 */ /* 0x000ea20000300800 */
[----:B0-----:R-:W-:-:S04]  /*15780*/  IMAD.SHL.U32 R23, R23, 0x80, RZ ;  /* 0x0000008017177824 */ /* 0x001fc800078e00ff */
[----:B------:R-:W-:Y:S01]  /*15790*/  IMAD.SHL.U32 R23, R23, 0x2, RZ ;  /* 0x0000000217177824 */ /* 0x000fe200078e00ff */
[----:B------:R-:W-:Y:S02]  /*157a0*/  R2UR UR49, R247 ;  /* 0x00000000f73172ca */ /* 0x000fe400000e0000 */
[----:B------:R-:W2:Y:S02]  /*157b0*/  LDL.LU R247, [R1+0xbcc] ;  /* 0x000bcc0001f77983 */ /* 0x000ea40000300800 */
[-C--:B------:R-:W-:Y:S02]  /*157c0*/  IADD3 R190, P1, R190, R23.reuse, RZ ;  /* 0x00000017bebe7210 */ /* 0x080fe40007f3e0ff */
[----:B------:R-:W2:Y:S04]  /*157d0*/  LDL.LU R161, [R1+0xba0] ;  /* 0x000ba00001a17983 */ /* 0x000ea80000300800 */
[----:B------:R-:W2:Y:S04]  /*157e0*/  LDL.LU R244, [R1+0xbc4] ;  /* 0x000bc40001f47983 */ /* 0x000ea80000300800 */
[----:B------:R-:W2:Y:S04]  /*157f0*/  LDL.LU R160, [R1+0xb98] ;  /* 0x000b980001a07983 */ /* 0x000ea80000300800 */
[----:B------:R-:W2:Y:S04]  /*15800*/  LDL.LU R154, [R1+0xbbc] ;  /* 0x000bbc00019a7983 */ /* 0x000ea80000300800 */
[----:B------:R-:W2:Y:S01]  /*15810*/  LDL.LU R231, [R1+0xb90] ;  /* 0x000b900001e77983 */ /* 0x000ea20000300800 */
[----:B---3--:R-:W-:Y:S01]  /*15820*/  IMAD.X R191, R191, 0x1, R4, P1 ;  /* 0x00000001bfbf7824 */ /* 0x008fe200008e0604 */
[----:B----4-:R-:W-:-:S05]  /*15830*/  IADD3 R248, P1, R248, R23, RZ ;  /* 0x00000017f8f87210 */ /* 0x010fca0007f3e0ff */
[----:B------:R0:W-:Y:S01]  /*15840*/  STL [R1+0xbe0], R248 ;  /* 0x000be0f801007387 */ /* 0x0001e20000100800 */
[-C--:B--2---:R-:W-:Y:S02]  /*15850*/  IADD3 R192, P2, R192, R23.reuse, RZ ;  /* 0x00000017c0c07210 */ /* 0x084fe40007f5e0ff */
[-C--:B------:R-:W-:Y:S01]  /*15860*/  IADD3 R155, P3, R155, R23.reuse, RZ ;  /* 0x000000179b9b7210 */ /* 0x080fe20007f7e0ff */
[----:B0-----:R-:W2:Y:S01]  /*15870*/  LDL.LU R248, [R1+0xbb4] ;  /* 0x000bb40001f87983 */ /* 0x001ea20000300800 */
[-C--:B------:R-:W-:Y:S02]  /*15880*/  IADD3 R153, P4, R153, R23.reuse, RZ ;  /* 0x0000001799997210 */ /* 0x080fe40007f9e0ff */
[-C--:B------:R-:W-:Y:S01]  /*15890*/  IADD3 R193, P5, R193, R23.reuse, RZ ;  /* 0x00000017c1c17210 */ /* 0x080fe20007fbe0ff */
[----:B------:R0:W-:Y:S04]  /*158a0*/  STL [R1+0xbd8], R192 ;  /* 0x000bd8c001007387 */ /* 0x0001e80000100800 */
[----:B0-----:R-:W3:Y:S04]  /*158b0*/  LDL.LU R192, [R1+0xb88] ;  /* 0x000b880001c07983 */ /* 0x001ee80000300800 */
[----:B------:R-:W4:Y:S04]  /*158c0*/  LDL.LU R159, [R1+0xbac] ;  /* 0x000bac00019f7983 */ /* 0x000f280000300800 */
[----:B------:R-:W-:Y:S04]  /*158d0*/  STL [R1+0xbd0], R155 ;  /* 0x000bd09b01007387 */ /* 0x000fe80000100800 */
[----:B------:R-:W4:Y:S04]  /*158e0*/  LDL.LU R158, [R1+0xb80] ;  /* 0x000b8000019e7983 */ /* 0x000f280000300800 */
[----:B------:R-:W-:Y:S04]  /*158f0*/  STL [R1+0xbc8], R153 ;  /* 0x000bc89901007387 */ /* 0x000fe80000100800 */
[----:B------:R0:W-:Y:S04]  /*15900*/  STL [R1+0xbc0], R193 ;  /* 0x000bc0c101007387 */ /* 0x0001e80000100800 */
[----:B0-----:R-:W4:Y:S01]  /*15910*/  LDL.LU R193, [R1+0xba4] ;  /* 0x000ba40001c17983 */ /* 0x001f220000300800 */
[----:B------:R-:W-:Y:S01]  /*15920*/  IADD3 R250, P6, R250, R23, RZ ;  /* 0x00000017fafa7210 */ /* 0x000fe20007fde0ff */
[----:B------:R-:W-:-:S02]  /*15930*/  IMAD.X R234, R234, 0x1, R4, P1 ;  /* 0x00000001eaea7824 */ /* 0x000fc400008e0604 */
[----:B------:R-:W4:Y:S04]  /*15940*/  LDL.LU R157, [R1+0xb78] ;  /* 0x000b7800019d7983 */ /* 0x000f280000300800 */
[----:B------:R0:W-:Y:S01]  /*15950*/  STL [R1+0xbb8], R250 ;  /* 0x000bb8fa01007387 */ /* 0x0001e20000100800 */
[----:B------:R-:W-:Y:S01]  /*15960*/  IMAD.X R238, R238, 0x1, R4, P2 ;  /* 0x00000001eeee7824 */ /* 0x000fe200010e0604 */
[-C--:B------:R-:W-:Y:S02]  /*15970*/  IADD3 R228, P1, R228, R23.reuse, RZ ;  /* 0x00000017e4e47210 */ /* 0x080fe40007f3e0ff */
[----:B0-----:R-:W4:Y:S04]  /*15980*/  LDL.LU R250, [R1+0xb9c] ;  /* 0x000b9c0001fa7983 */ /* 0x001f280000300800 */
[----:B------:R-:W4:Y:S04]  /*15990*/  LDL.LU R153, [R1+0xb70] ;  /* 0x000b700001997983 */ /* 0x000f280000300800 */
[----:B------:R0:W-:Y:S01]  /*159a0*/  STL [R1+0xbdc], R234 ;  /* 0x000bdcea01007387 */ /* 0x0001e20000100800 */
[----:B------:R-:W-:-:S03]  /*159b0*/  IADD3 R240, P2, R240, R23, RZ ;  /* 0x00000017f0f07210 */ /* 0x000fc60007f5e0ff */
[----:B0-----:R-:W4:Y:S04]  /*159c0*/  LDL.LU R234, [R1+0xb94] ;  /* 0x000b940001ea7983 */ /* 0x001f280000300800 */
[----:B------:R0:W-:Y:S01]  /*159d0*/  STL [R1+0xbd4], R238 ;  /* 0x000bd4ee01007387 */ /* 0x0001e20000100800 */
[----:B------:R-:W-:-:S03]  /*159e0*/  IMAD.X R247, R247, 0x1, R4, P3 ;  /* 0x00000001f7f77824 */ /* 0x000fc600018e0604 */
[----:B0-----:R-:W4:Y:S04]  /*159f0*/  LDL.LU R238, [R1+0xb68] ;  /* 0x000b680001ee7983 */ /* 0x001f280000300800 */
[----:B------:R-:W-:Y:S04]  /*15a00*/  STL [R1+0xbb0], R228 ;  /* 0x000bb0e401007387 */ /* 0x000fe80000100800 */
[----:B------:R-:W4:Y:S04]  /*15a10*/  LDL.LU R156, [R1+0xb8c] ;  /* 0x000b8c00019c7983 */ /* 0x000f280000300800 */
[----:B------:R0:W-:Y:S01]  /*15a20*/  STL [R1+0xba8], R240 ;  /* 0x000ba8f001007387 */ /* 0x0001e20000100800 */
[----:B------:R-:W-:Y:S01]  /*15a30*/  IMAD.X R244, R244, 0x1, R4, P4 ;  /* 0x00000001f4f47824 */ /* 0x000fe200020e0604 */
[----:B------:R-:W-:-:S02]  /*15a40*/  IADD3 R161, P3, R161, R23, RZ ;  /* 0x00000017a1a17210 */ /* 0x000fc40007f7e0ff */
[----:B0-----:R-:W4:Y:S04]  /*15a50*/  LDL.LU R240, [R1+0xb60] ;  /* 0x000b600001f07983 */ /* 0x001f280000300800 */
[----:B------:R-:W4:Y:S04]  /*15a60*/  LDL.LU R155, [R1+0xb84] ;  /* 0x000b8400019b7983 */ /* 0x000f280000300800 */
[----:B------:R-:W4:Y:S04]  /*15a70*/  LDL.LU R228, [R1+0xb58] ;  /* 0x000b580001e47983 */ /* 0x000f280000300800 */
[----:B------:R0:W-:Y:S01]  /*15a80*/  STL [R1+0xbcc], R247 ;  /* 0x000bccf701007387 */ /* 0x0001e20000100800 */
[----:B------:R-:W-:Y:S01]  /*15a90*/  IADD3 R160, P4, R160, R23, RZ ;  /* 0x00000017a0a07210 */ /* 0x000fe20007f9e0ff */
[----:B------:R-:W-:-:S02]  /*15aa0*/  IMAD.X R154, R154, 0x1, R4, P5 ;  /* 0x000000019a9a7824 */ /* 0x000fc400028e0604 */
[----:B0-----:R-:W4:Y:S04]  /*15ab0*/  LDL.LU R247, [R1+0xb7c] ;  /* 0x000b7c0001f77983 */ /* 0x001f280000300800 */
[----:B------:R0:W-:Y:S01]  /*15ac0*/  STL [R1+0xbc4], R244 ;  /* 0x000bc4f401007387 */ /* 0x0001e20000100800 */
[----:B------:R-:W-:-:S03]  /*15ad0*/  IADD3 R231, P5, R231, R23, RZ ;  /* 0x00000017e7e77210 */ /* 0x000fc60007fbe0ff */
[----:B0-----:R-:W4:Y:S04]  /*15ae0*/  LDL.LU R244, [R1+0xb50] ;  /* 0x000b500001f47983 */ /* 0x001f280000300800 */
[----:B------:R-:W-:Y:S04]  /*15af0*/  STL [R1+0xba0], R161 ;  /* 0x000ba0a101007387 */ /* 0x000fe80000100800 */
[----:B------:R-:W-:Y:S01]  /*15b00*/  STL [R1+0xb98], R160 ;  /* 0x000b98a001007387 */ /* 0x000fe20000100800 */
[----:B--2---:R-:W-:-:S05]  /*15b10*/  IMAD.X R248, R248, 0x1, R4, P6 ;  /* 0x00000001f8f87824 */ /* 0x004fca00030e0604 */
[----:B------:R0:W-:Y:S04]  /*15b20*/  STL [R1+0xbb4], R248 ;  /* 0x000bb4f801007387 */ /* 0x0001e80000100800 */
[----:B------:R1:W-:Y:S01]  /*15b30*/  STL [R1+0xbbc], R154 ;  /* 0x000bbc9a01007387 */ /* 0x0003e20000100800 */
[----:B---3--:R-:W-:-:S03]  /*15b40*/  IADD3 R192, P6, R192, R23, RZ ;  /* 0x00000017c0c07210 */ /* 0x008fc60007fde0ff */
[----:B0-----:R-:W2:Y:S04]  /*15b50*/  LDL.LU R248, [R1+0xb74] ;  /* 0x000b740001f87983 */ /* 0x001ea80000300800 */
[----:B------:R0:W-:Y:S04]  /*15b60*/  STL [R1+0xb90], R231 ;  /* 0x000b90e701007387 */ /* 0x0001e80000100800 */
[----:B-1----:R-:W3:Y:S01]  /*15b70*/  LDL.LU R154, [R1+0xb48] ;  /* 0x000b4800019a7983 */ /* 0x002ee20000300800 */
[----:B----4-:R-:W-:-:S03]  /*15b80*/  IMAD.X R159, R159, 0x1, R4, P1 ;  /* 0x000000019f9f7824 */ /* 0x010fc600008e0604 */
[----:B0-----:R-:W4:Y:S04]  /*15b90*/  LDL.LU R231, [R1+0xb6c] ;  /* 0x000b6c0001e77983 */ /* 0x001f280000300800 */
[----:B------:R0:W-:Y:S04]  /*15ba0*/  STL [R1+0xb88], R192 ;  /* 0x000b88c001007387 */ /* 0x0001e80000100800 */
[----:B0-----:R-:W4:Y:S01]  /*15bb0*/  LDL.LU R192, [R1+0xb40] ;  /* 0x000b400001c07983 */ /* 0x001f220000300800 */
[----:B------:R-:W-:-:S05]  /*15bc0*/  IMAD.X R193, R193, 0x1, R4, P2 ;  /* 0x00000001c1c17824 */ /* 0x000fca00010e0604 */
[----:B------:R0:W-:Y:S04]  /*15bd0*/  STL [R1+0xba4], R193 ;  /* 0x000ba4c101007387 */ /* 0x0001e80000100800 */
[----:B------:R-:W-:Y:S04]  /*15be0*/  STL [R1+0xbac], R159 ;  /* 0x000bac9f01007387 */ /* 0x000fe80000100800 */
[----:B0-----:R-:W4:Y:S01]  /*15bf0*/  LDL.LU R193, [R1+0xb64] ;  /* 0x000b640001c17983 */ /* 0x001f220000300800 */
[-C--:B------:R-:W-:Y:S01]  /*15c00*/  IADD3 R158, P1, R158, R23.reuse, RZ ;  /* 0x000000179e9e7210 */ /* 0x080fe20007f3e0ff */
[----:B------:R-:W-:Y:S01]  /*15c10*/  IMAD.X R250, R250, 0x1, R4, P3 ;  /* 0x00000001fafa7824 */ /* 0x000fe200018e0604 */
[----:B------:R-:W-:-:S03]  /*15c20*/  IADD3 R157, P2, R157, R23, RZ ;  /* 0x000000179d9d7210 */ /* 0x000fc60007f5e0ff */
[----:B------:R-:W-:Y:S01]  /*15c30*/  STL [R1+0xb80], R158 ;  /* 0x000b809e01007387 */ /* 0x000fe20000100800 */
[----:B------:R-:W-:-:S03]  /*15c40*/  IADD3 R153, P3, R153, R23, RZ ;  /* 0x0000001799997210 */ /* 0x000fc60007f7e0ff */
[----:B------:R0:W-:Y:S04]  /*15c50*/  STL [R1+0xb9c], R250 ;  /* 0x000b9cfa01007387 */ /* 0x0001e80000100800 */
[----:B0-----:R-:W4:Y:S01]  /*15c60*/  LDL.LU R250, [R1+0xb38] ;  /* 0x000b380001fa7983 */ /* 0x001f220000300800 */
[----:B------:R-:W-:-:S03]  /*15c70*/  IMAD.X R234, R234, 0x1, R4, P4 ;  /* 0x00000001eaea7824 */ /* 0x000fc600020e0604 */
[----:B------:R-:W-:Y:S04]  /*15c80*/  STL [R1+0xb78], R157 ;  /* 0x000b789d01007387 */ /* 0x000fe80000100800 */
[----:B------:R0:W-:Y:S01]  /*15c90*/  STL [R1+0xb70], R153 ;  /* 0x000b709901007387 */ /* 0x0001e20000100800 */
[----:B------:R-:W-:-:S03]  /*15ca0*/  IADD3 R238, P4, R238, R23, RZ ;  /* 0x00000017eeee7210 */ /* 0x000fc60007f9e0ff */
[----:B0-----:R-:W4:Y:S04]  /*15cb0*/  LDL.LU R153, [R1+0xb5c] ;  /* 0x000b5c0001997983 */ /* 0x001f280000300800 */
[----:B------:R0:W-:Y:S01]  /*15cc0*/  STL [R1+0xb94], R234 ;  /* 0x000b94ea01007387 */ /* 0x0001e20000100800 */
[----:B------:R-:W-:-:S03]  /*15cd0*/  IMAD.X R156, R156, 0x1, R4, P5 ;  /* 0x000000019c9c7824 */ /* 0x000fc600028e0604 */
[----:B0-----:R-:W4:Y:S04]  /*15ce0*/  LDL.LU R234, [R1+0xb30] ;  /* 0x000b300001ea7983 */ /* 0x001f280000300800 */
[----:B------:R0:W-:Y:S01]  /*15cf0*/  STL [R1+0xb68], R238 ;  /* 0x000b68ee01007387 */ /* 0x0001e20000100800 */
[-C--:B------:R-:W-:Y:S01]  /*15d00*/  IADD3 R240, P5, R240, R23.reuse, RZ ;  /* 0x00000017f0f07210 */ /* 0x080fe20007fbe0ff */
[----:B------:R-:W-:Y:S02]  /*15d10*/  IMAD.X R155, R155, 0x1, R4, P6 ;  /* 0x000000019b9b7824 */ /* 0x000fe400030e0604 */
[----:B0-----:R-:W4:Y:S01]  /*15d20*/  LDL.LU R238, [R1+0xb54] ;  /* 0x000b540001ee7983 */ /* 0x001f220000300800 */
[----:B------:R-:W-:-:S03]  /*15d30*/  IADD3 R228, P6, R228, R23, RZ ;  /* 0x00000017e4e47210 */ /* 0x000fc60007fde0ff */
[----:B------:R0:W-:Y:S01]  /*15d40*/  STL [R1+0xb60], R240 ;  /* 0x000b60f001007387 */ /* 0x0001e20000100800 */
[----:B------:R-:W-:-:S03]  /*15d50*/  IMAD.X R247, R247, 0x1, R4, P1 ;  /* 0x00000001f7f77824 */ /* 0x000fc600008e0604 */
[----:B0-----:R-:W4:Y:S04]  /*15d60*/  LDL.LU R240, [R1+0xb28] ;  /* 0x000b280001f07983 */ /* 0x001f280000300800 */
[----:B------:R-:W-:Y:S04]  /*15d70*/  STL [R1+0xb8c], R156 ;  /* 0x000b8c9c01007387 */ /* 0x000fe80000100800 */
[----:B------:R-:W4:Y:S04]  /*15d80*/  LDL.LU R161, [R1+0xb4c] ;  /* 0x000b4c0001a17983 */ /* 0x000f280000300800 */
[----:B------:R-:W-:Y:S01]  /*15d90*/  STL [R1+0xb84], R155 ;  /* 0x000b849b01007387 */ /* 0x000fe20000100800 */
[----:B------:R-:W-:-:S03]  /*15da0*/  IADD3 R244, P1, R244, R23, RZ ;  /* 0x00000017f4f47210 */ /* 0x000fc60007f3e0ff */
[----:B------:R0:W-:Y:S04]  /*15db0*/  STL [R1+0xb7c], R247 ;  /* 0x000b7cf701007387 */ /* 0x0001e80000100800 */
[----:B------:R1:W-:Y:S04]  /*15dc0*/  STL [R1+0xb58], R228 ;  /* 0x000b58e401007387 */ /* 0x0003e80000100800 */
[----:B0-----:R-:W4:Y:S04]  /*15dd0*/  LDL.LU R247, [R1+0xb20] ;  /* 0x000b200001f77983 */ /* 0x001f280000300800 */
[----:B------:R-:W4:Y:S04]  /*15de0*/  LDL.LU R160, [R1+0xb44] ;  /* 0x000b440001a07983 */ /* 0x000f280000300800 */
[----:B------:R-:W4:Y:S04]  /*15df0*/  LDL.LU R155, [R1+0xb18] ;  /* 0x000b1800019b7983 */ /* 0x000f280000300800 */
[----:B-1----:R-:W4:Y:S04]  /*15e00*/  LDL.LU R228, [R1+0xb3c] ;  /* 0x000b3c0001e47983 */ /* 0x002f280000300800 */
[----:B------:R0:W-:Y:S04]  /*15e10*/  STL [R1+0xb50], R244 ;  /* 0x000b50f401007387 */ /* 0x0001e80000100800 */
[----:B0-----:R-:W4:Y:S01]  /*15e20*/  LDL.LU R244, [R1+0xb10] ;  /* 0x000b100001f47983 */ /* 0x001f220000300800 */
[----:B--2---:R-:W-:-:S05]  /*15e30*/  IMAD.X R248, R248, 0x1, R4, P2 ;  /* 0x00000001f8f87824 */ /* 0x004fca00010e0604 */
[----:B------:R0:W-:Y:S01]  /*15e40*/  STL [R1+0xb74], R248 ;  /* 0x000b74f801007387 */ /* 0x0001e20000100800 */
[-C--:B---3--:R-:W-:Y:S01]  /*15e50*/  IADD3 R154, P2, R154, R23.reuse, RZ ;  /* 0x000000179a9a7210 */ /* 0x088fe20007f5e0ff */
[----:B----4-:R-:W-:Y:S02]  /*15e60*/  IMAD.X R231, R231, 0x1, R4, P3 ;  /* 0x00000001e7e77824 */ /* 0x010fe400018e0604 */
[----:B0-----:R-:W2:Y:S04]  /*15e70*/  LDL.LU R248, [R1+0xb34] ;  /* 0x000b340001f87983 */ /* 0x001ea80000300800 */
[----:B------:R-:W3:Y:S04]  /*15e80*/  LDL.LU R159, [R1+0xb08] ;  /* 0x000b0800019f7983 */ /* 0x000ee80000300800 */
[----:B------:R-:W-:Y:S04]  /*15e90*/  STL [R1+0xb48], R154 ;  /* 0x000b489a01007387 */ /* 0x000fe80000100800 */
[----:B------:R-:W4:Y:S01]  /*15ea0*/  LDL.LU R158, [R1+0xb2c] ;  /* 0x000b2c00019e7983 */ /* 0x000f220000300800 */
[----:B------:R-:W-:-:S03]  /*15eb0*/  IADD3 R192, P3, R192, R23, RZ ;  /* 0x00000017c0c07210 */ /* 0x000fc60007f7e0ff */
[----:B------:R-:W-:Y:S04]  /*15ec0*/  STL [R1+0xb6c], R231 ;  /* 0x000b6ce701007387 */ /* 0x000fe80000100800 */
[----:B------:R0:W-:Y:S01]  /*15ed0*/  STL [R1+0xb40], R192 ;  /* 0x000b40c001007387 */ /* 0x0001e20000100800 */
[----:B------:R-:W-:-:S03]  /*15ee0*/  IMAD.X R193, R193, 0x1, R4, P4 ;  /* 0x00000001c1c17824 */ /* 0x000fc600020e0604 */
[----:B0-----:R-:W4:Y:S04]  /*15ef0*/  LDL.LU R192, [R1+0xb00] ;  /* 0x000b000001c07983 */ /* 0x001f280000300800 */
[----:B------:R-:W4:Y:S04]  /*15f00*/  LDL.LU R157, [R1+0xb24] ;  /* 0x000b2400019d7983 */ /* 0x000f280000300800 */
[----:B------:R0:W-:Y:S04]  /*15f10*/  STL [R1+0xb64], R193 ;  /* 0x000b64c101007387 */ /* 0x0001e80000100800 */
[----:B0-----:R-:W4:Y:S01]  /*15f20*/  LDL.LU R193, [R1+0xaf8] ;  /* 0x000af80001c17983 */ /* 0x001f220000300800 */
[----:B------:R-:W-:-:S03]  /*15f30*/  IADD3 R250, P4, R250, R23, RZ ;  /* 0x00000017fafa7210 */ /* 0x000fc60007f9e0ff */
[----:B------:R-:W4:Y:S04]  /*15f40*/  LDL.LU R231, [R1+0xb1c] ;  /* 0x000b1c0001e77983 */ /* 0x000f280000300800 */
[----:B------:R0:W-:Y:S04]  /*15f50*/  STL [R1+0xb38], R250 ;  /* 0x000b38fa01007387 */ /* 0x0001e80000100800 */
[----:B0-----:R-:W4:Y:S01]  /*15f60*/  LDL.LU R250, [R1+0xaf0] ;  /* 0x000af00001fa7983 */ /* 0x001f220000300800 */
[----:B------:R-:W-:Y:S01]  /*15f70*/  IMAD.X R153, R153, 0x1, R4, P5 ;  /* 0x0000000199997824 */ /* 0x000fe200028e0604 */
[----:B------:R-:W-:-:S05]  /*15f80*/  IADD3 R234, P5, R234, R23, RZ ;  /* 0x00000017eaea7210 */ /* 0x000fca0007fbe0ff */
[----:B------:R0:W-:Y:S01]  /*15f90*/  STL [R1+0xb30], R234 ;  /* 0x000b30ea01007387 */ /* 0x0001e20000100800 */
[----:B------:R-:W-:-:S03]  /*15fa0*/  IMAD.X R238, R238, 0x1, R4, P6 ;  /* 0x00000001eeee7824 */ /* 0x000fc600030e0604 */
[----:B0-----:R-:W4:Y:S04]  /*15fb0*/  LDL.LU R234, [R1+0xb14] ;  /* 0x000b140001ea7983 */ /* 0x001f280000300800 */
[----:B------:R-:W-:Y:S04]  /*15fc0*/  STL [R1+0xb5c], R153 ;  /* 0x000b5c9901007387 */ /* 0x000fe80000100800 */
[----:B------:R-:W4:Y:S04]  /*15fd0*/  LDL.LU R156, [R1+0xae8] ;  /* 0x000ae800019c7983 */ /* 0x000f280000300800 */
[----:B------:R0:W-:Y:S01]  /*15fe0*/  STL [R1+0xb54], R238 ;  /* 0x000b54ee01007387 */ /* 0x0001e20000100800 */
[----:B------:R-:W-:-:S03]  /*15ff0*/  IADD3 R240, P6, R240, R23, RZ ;  /* 0x00000017f0f07210 */ /* 0x000fc60007fde0ff */
[----:B0-----:R-:W4:Y:S01]  /*16000*/  LDL.LU R238, [R1+0xb0c] ;  /* 0x000b0c0001ee7983 */ /* 0x001f220000300800 */
[----:B------:R-:W-:-:S03]  /*16010*/  IMAD.X R161, R161, 0x1, R4, P1 ;  /* 0x00000001a1a17824 */ /* 0x000fc600008e0604 */
[----:B------:R-:W4:Y:S04]  /*16020*/  LDL.LU R154, [R1+0xae0] ;  /* 0x000ae000019a7983 */ /* 0x000f280000300800 */
[----:B------:R-:W4:Y:S04]  /*16030*/  LDL.LU R153, [R1+0xb04] ;  /* 0x000b040001997983 */ /* 0x000f280000300800 */
[----:B------:R0:W-:Y:S01]  /*16040*/  STL [R1+0xb28], R240 ;  /* 0x000b28f001007387 */ /* 0x0001e20000100800 */
[----:B------:R-:W-:-:S03]  /*16050*/  IADD3 R247, P1, R247, R23, RZ ;  /* 0x00000017f7f77210 */ /* 0x000fc60007f3e0ff */
[----:B0-----:R-:W4:Y:S01]  /*16060*/  LDL.LU R240, [R1+0xad8] ;  /* 0x000ad80001f07983 */ /* 0x001f220000300800 */
[--C-:B------:R-:W-:Y:S01]  /*16070*/  IMAD.X R160, R160, 0x1, R4.reuse, P2 ;  /* 0x00000001a0a07824 */ /* 0x100fe200010e0604 */
[----:B------:R-:W-:Y:S02]  /*16080*/  IADD3 R155, P2, R155, R23, RZ ;  /* 0x000000179b9b7210 */ /* 0x000fe40007f5e0ff */
[----:B------:R0:W-:Y:S01]  /*16090*/  STL [R1+0xb20], R247 ;  /* 0x000b20f701007387 */ /* 0x0001e20000100800 */
[----:B------:R-:W-:-:S03]  /*160a0*/  IMAD.X R228, R228, 0x1, R4, P3 ;  /* 0x00000001e4e47824 */ /* 0x000fc600018e0604 */
[----:B0-----:R-:W4:Y:S04]  /*160b0*/  LDL.LU R247, [R1+0xafc] ;  /* 0x000afc0001f77983 */ /* 0x001f280000300800 */
[----:B------:R-:W-:Y:S01]  /*160c0*/  STL [R1+0xb4c], R161 ;  /* 0x000b4ca101007387 */ /* 0x000fe20000100800 */
[----:B------:R-:W-:-:S03]  /*160d0*/  IADD3 R244, P3, R244, R23, RZ ;  /* 0x00000017f4f47210 */ /* 0x000fc60007f7e0ff */
[----:B------:R-:W-:Y:S04]  /*160e0*/  STL [R1+0xb44], R160 ;  /* 0x000b44a001007387 */ /* 0x000fe80000100800 */
[----:B------:R0:W-:Y:S04]  /*160f0*/  STL [R1+0xb10], R244 ;  /* 0x000b10f401007387 */ /* 0x0001e80000100800 */
[----:B------:R1:W-:Y:S04]  /*16100*/  STL [R1+0xb18], R155 ;  /* 0x000b189b01007387 */ /* 0x0003e80000100800 */
[----:B0-----:R-:W4:Y:S04]  /*16110*/  LDL.LU R244, [R1+0xad0] ;  /* 0x000ad00001f47983 */ /* 0x001f280000300800 */
[----:B------:R0:W-:Y:S04]  /*16120*/  STL [R1+0xb3c], R228 ;  /* 0x000b3ce401007387 */ /* 0x0001e80000100800 */
[----:B-1----:R-:W4:Y:S04]  /*16130*/  LDL.LU R155, [R1+0xaf4] ;  /* 0x000af400019b7983 */ /* 0x002f280000300800 */
[----:B0-----:R-:W4:Y:S01]  /*16140*/  LDL.LU R228, [R1+0xac8] ;  /* 0x000ac80001e47983 */ /* 0x001f220000300800 */
[----:B--2---:R-:W-:Y:S01]  /*16150*/  IMAD.X R248, R248, 0x1, R4, P4 ;  /* 0x00000001f8f87824 */ /* 0x004fe200020e0604 */
[----:B---3--:R-:W-:-:S04]  /*16160*/  IADD3 R159, P4, R159, R23, RZ ;  /* 0x000000179f9f7210 */ /* 0x008fc80007f9e0ff */
[----:B------:R0:W-:Y:S01]  /*16170*/  STL [R1+0xb34], R248 ;  /* 0x000b34f801007387 */ /* 0x0001e20000100800 */
[----:B----4-:R-:W-:-:S03]  /*16180*/  IMAD.X R158, R158, 0x1, R4, P5 ;  /* 0x000000019e9e7824 */ /* 0x010fc600028e0604 */
[----:B0-----:R-:W2:Y:S01]  /*16190*/  LDL.LU R248, [R1+0xaec] ;  /* 0x000aec0001f87983 */ /* 0x001ea20000300800 */
[----:B------:R-:W-:Y:S01]  /*161a0*/  IADD3 R192, P5, R192, R23, RZ ;  /* 0x00000017c0c07210 */ /* 0x000fe20007fbe0ff */
[----:B------:R-:W-:-:S04]  /*161b0*/  IMAD.X R157, R157, 0x1, R4, P6 ;  /* 0x000000019d9d7824 */ /* 0x000fc800030e0604 */
[----:B------:R0:W-:Y:S04]  /*161c0*/  STL [R1+0xb00], R192 ;  /* 0x000b00c001007387 */ /* 0x0001e80000100800 */
[----:B------:R-:W-:Y:S04]  /*161d0*/  STL [R1+0xb08], R159 ;  /* 0x000b089f01007387 */ /* 0x000fe80000100800 */
[----:B0-----:R-:W3:Y:S01]  /*161e0*/  LDL.LU R192, [R1+0xac0] ;  /* 0x000ac00001c07983 */ /* 0x001ee20000300800 */
[----:B------:R-:W-:-:S03]  /*161f0*/  IADD3 R193, P6, R193, R23, RZ ;  /* 0x00000017c1c17210 */ /* 0x000fc60007fde0ff */
[----:B------:R-:W-:Y:S04]  /*16200*/  STL [R1+0xb2c], R158 ;  /* 0x000b2c9e01007387 */ /* 0x000fe80000100800 */
[----:B------:R0:W-:Y:S04]  /*16210*/  STL [R1+0xaf8], R193 ;  /* 0x000af8c101007387 */ /* 0x0001e80000100800 */
[----:B0-----:R-:W4:Y:S01]  /*16220*/  LDL.LU R193, [R1+0xae4] ;  /* 0x000ae40001c17983 */ /* 0x001f220000300800 */
[----:B------:R-:W-:Y:S01]  /*16230*/  IMAD.X R231, R231, 0x1, R4, P1 ;  /* 0x00000001e7e77824 */ /* 0x000fe200008e0604 */
[----:B------:R-:W-:-:S02]  /*16240*/  IADD3 R250, P1, R250, R23, RZ ;  /* 0x00000017fafa7210 */ /* 0x000fc40007f3e0ff */
[----:B------:R-:W-:Y:S04]  /*16250*/  STL [R1+0xb24], R157 ;  /* 0x000b249d01007387 */ /* 0x000fe80000100800 */
[----:B------:R0:W-:Y:S04]  /*16260*/  STL [R1+0xb1c], R231 ;  /* 0x000b1ce701007387 */ /* 0x0001e80000100800 */
[----:B0-----:R-:W4:Y:S04]  /*16270*/  LDL.LU R231, [R1+0xab8] ;  /* 0x000ab80001e77983 */ /* 0x001f280000300800 */
[----:B------:R0:W-:Y:S04]  /*16280*/  STL [R1+0xaf0], R250 ;  /* 0x000af0fa01007387 */ /* 0x0001e80000100800 */
[----:B0-----:R-:W4:Y:S01]  /*16290*/  LDL.LU R250, [R1+0xadc] ;  /* 0x000adc0001fa7983 */ /* 0x001f220000300800 */
[----:B------:R-:W-:-:S05]  /*162a0*/  IMAD.X R234, R234, 0x1, R4, P2 ;  /* 0x00000001eaea7824 */ /* 0x000fca00010e0604 */
[----:B------:R0:W-:Y:S01]  /*162b0*/  STL [R1+0xb14], R234 ;  /* 0x000b14ea01007387 */ /* 0x0001e20000100800 */
[----:B------:R-:W-:-:S03]  /*162c0*/  IADD3 R156, P2, R156, R23, RZ ;  /* 0x000000179c9c7210 */ /* 0x000fc60007f5e0ff */
[----:B0-----:R-:W4:Y:S01]  /*162d0*/  LDL.LU R234, [R1+0xab0] ;  /* 0x000ab00001ea7983 */ /* 0x001f220000300800 */
[----:B------:R-:W-:Y:S01]  /*162e0*/  IMAD.X R238, R238, 0x1, R4, P3 ;  /* 0x00000001eeee7824 */ /* 0x000fe200018e0604 */
[----:B------:R-:W-:-:S04]  /*162f0*/  IADD3 R154, P3, R154, R23, RZ ;  /* 0x000000179a9a7210 */ /* 0x000fc80007f7e0ff */
[----:B------:R0:W-:Y:S01]  /*16300*/  STL [R1+0xb0c], R238 ;  /* 0x000b0cee01007387 */ /* 0x0001e20000100800 */
[----:B------:R-:W-:-:S03]  /*16310*/  IMAD.X R153, R153, 0x1, R4, P4 ;  /* 0x0000000199997824 */ /* 0x000fc600020e0604 */
[----:B0-----:R-:W4:Y:S04]  /*16320*/  LDL.LU R238, [R1+0xad4] ;  /* 0x000ad40001ee7983 */ /* 0x001f280000300800 */
[----:B------:R-:W-:Y:S01]  /*16330*/  STL [R1+0xae8], R156 ;  /* 0x000ae89c01007387 */ /* 0x000fe20000100800 */
[----:B------:R-:W-:-:S03]  /*16340*/  IADD3 R240, P4, R240, R23, RZ ;  /* 0x00000017f0f07210 */ /* 0x000fc60007f9e0ff */
[----:B------:R-:W4:Y:S04]  /*16350*/  LDL.LU R161, [R1+0xaa8] ;  /* 0x000aa80001a17983 */ /* 0x000f280000300800 */
[----:B------:R-:W-:Y:S04]  /*16360*/  STL [R1+0xae0], R154 ;  /* 0x000ae09a01007387 */ /* 0x000fe80000100800 */
[----:B------:R0:W-:Y:S04]  /*16370*/  STL [R1+0xad8], R240 ;  /* 0x000ad8f001007387 */ /* 0x0001e80000100800 */
[----:B------:R1:W-:Y:S01]  /*16380*/  STL [R1+0xb04], R153 ;  /* 0x000b049901007387 */ /* 0x0003e20000100800 */
[----:B------:R-:W-:-:S03]  /*16390*/  IMAD.X R247, R247, 0x1, R4, P5 ;  /* 0x00000001f7f77824 */ /* 0x000fc600028e0604 */
[----:B0-----:R-:W4:Y:S04]  /*163a0*/  LDL.LU R240, [R1+0xacc] ;  /* 0x000acc0001f07983 */ /* 0x001f280000300800 */
[----:B------:R-:W4:Y:S04]  /*163b0*/  LDL.LU R160, [R1+0xaa0] ;  /* 0x000aa00001a07983 */ /* 0x000f280000300800 */
[----:B------:R-:W4:Y:S04]  /*163c0*/  LDL.LU R154, [R1+0xac4] ;  /* 0x000ac400019a7983 */ /* 0x000f280000300800 */
[----:B-1----:R-:W4:Y:S04]  /*163d0*/  LDL.LU R153, [R1+0xa98] ;  /* 0x000a980001997983 */ /* 0x002f280000300800 */
[----:B------:R0:W-:Y:S01]  /*163e0*/  STL [R1+0xafc], R247 ;  /* 0x000afcf701007387 */ /* 0x0001e20000100800 */
[----:B------:R-:W-:-:S03]  /*163f0*/  IADD3 R244, P5, R244, R23, RZ ;  /* 0x00000017f4f47210 */ /* 0x000fc60007fbe0ff */
[----:B0-----:R-:W4:Y:S01]  /*16400*/  LDL.LU R247, [R1+0xabc] ;  /* 0x000abc0001f77983 */ /* 0x001f220000300800 */
[----:B------:R-:W-:-:S03]  /*16410*/  IMAD.X R155, R155, 0x1, R4, P6 ;  /* 0x000000019b9b7824 */ /* 0x000fc600030e0604 */
[----:B------:R0:W-:Y:S01]  /*16420*/  STL [R1+0xad0], R244 ;  /* 0x000ad0f401007387 */ /* 0x0001e20000100800 */
[----:B------:R-:W-:-:S03]  /*16430*/  IADD3 R228, P6, R228, R23, RZ ;  /* 0x00000017e4e47210 */ /* 0x000fc60007fde0ff */
[----:B0-----:R-:W4:Y:S04]  /*16440*/  LDL.LU R244, [R1+0xa90] ;  /* 0x000a900001f47983 */ /* 0x001f280000300800 */
[----:B------:R-:W4:Y:S04]  /*16450*/  LDL.LU R159, [R1+0xab4] ;  /* 0x000ab400019f7983 */ /* 0x000f280000300800 */
[----:B------:R-:W-:Y:S04]  /*16460*/  STL [R1+0xaf4], R155 ;  /* 0x000af49b01007387 */ /* 0x000fe80000100800 */
[----:B------:R-:W4:Y:S04]  /*16470*/  LDL.LU R158, [R1+0xa88] ;  /* 0x000a8800019e7983 */ /* 0x000f280000300800 */
[----:B------:R-:W-:Y:S01]  /*16480*/  STL [R1+0xac8], R228 ;  /* 0x000ac8e401007387 */ /* 0x000fe20000100800 */
[----:B--2---:R-:W-:-:S05]  /*16490*/  IMAD.X R248, R248, 0x1, R4, P1 ;  /* 0x00000001f8f87824 */ /* 0x004fca00008e0604 */
[----:B------:R0:W-:Y:S04]  /*164a0*/  STL [R1+0xaec], R248 ;  /* 0x000aecf801007387 */ /* 0x0001e80000100800 */
[----:B0-----:R-:W2:Y:S04]  /*164b0*/  LDL.LU R248, [R1+0xaac] ;  /* 0x000aac0001f87983 */ /* 0x001ea80000300800 */
[----:B------:R-:W2:Y:S01]  /*164c0*/  LDL.LU R157, [R1+0xa80] ;  /* 0x000a8000019d7983 */ /* 0x000ea20000300800 */
[----:B---3--:R-:W-:-:S05]  /*164d0*/  IADD3 R192, P1, R192, R23, RZ ;  /* 0x00000017c0c07210 */ /* 0x008fca0007f3e0ff */
[----:B------:R0:W-:Y:S04]  /*164e0*/  STL [R1+0xac0], R192 ;  /* 0x000ac0c001007387 */ /* 0x0001e80000100800 */
[----:B0-----:R-:W3:Y:S01]  /*164f0*/  LDL.LU R192, [R1+0xaa4] ;  /* 0x000aa40001c07983 */ /* 0x001ee20000300800 */
[----:B----4-:R-:W-:-:S03]  /*16500*/  IMAD.X R193, R193, 0x1, R4, P2 ;  /* 0x00000001c1c17824 */ /* 0x010fc600010e0604 */
[----:B------:R-:W4:Y:S04]  /*16510*/  LDL.LU R228, [R1+0xa78] ;  /* 0x000a780001e47983 */ /* 0x000f280000300800 */
[----:B------:R0:W-:Y:S04]  /*16520*/  STL [R1+0xae4], R193 ;  /* 0x000ae4c101007387 */ /* 0x0001e80000100800 */
[----:B0-----:R-:W4:Y:S01]  /*16530*/  LDL.LU R193, [R1+0xa9c] ;  /* 0x000a9c0001c17983 */ /* 0x001f220000300800 */
[----:B------:R-:W-:Y:S01]  /*16540*/  IADD3 R231, P2, R231, R23, RZ ;  /* 0x00000017e7e77210 */ /* 0x000fe20007f5e0ff */
[----:B------:R-:W-:-:S05]  /*16550*/  IMAD.X R250, R250, 0x1, R4, P3 ;  /* 0x00000001fafa7824 */ /* 0x000fca00018e0604 */
[----:B------:R0:W-:Y:S04]  /*16560*/  STL [R1+0xadc], R250 ;  /* 0x000adcfa01007387 */ /* 0x0001e80000100800 */
[----:B0-----:R-:W4:Y:S01]  /*16570*/  LDL.LU R250, [R1+0xa70] ;  /* 0x000a700001fa7983 */ /* 0x001f220000300800 */
[----:B------:R-:W-:-:S03]  /*16580*/  IADD3 R234, P3, R234, R23, RZ ;  /* 0x00000017eaea7210 */ /* 0x000fc60007f7e0ff */
[----:B------:R-:W-:Y:S04]  /*16590*/  STL [R1+0xab8], R231 ;  /* 0x000ab8e701007387 */ /* 0x000fe80000100800 */
[----:B------:R-:W4:Y:S04]  /*165a0*/  LDL.LU R156, [R1+0xa94] ;  /* 0x000a9400019c7983 */ /* 0x000f280000300800 */
[----:B------:R0:W-:Y:S04]  /*165b0*/  STL [R1+0xab0], R234 ;  /* 0x000ab0ea01007387 */ /* 0x0001e80000100800 */
[----:B0-----:R-:W4:Y:S01]  /*165c0*/  LDL.LU R234, [R1+0xa68] ;  /* 0x000a680001ea7983 */ /* 0x001f220000300800 */
[----:B------:R-:W-:-:S03]  /*165d0*/  IMAD.X R238, R238, 0x1, R4, P4 ;  /* 0x00000001eeee7824 */ /* 0x000fc600020e0604 */
[----:B------:R-:W4:Y:S04]  /*165e0*/  LDL.LU R155, [R1+0xa8c] ;  /* 0x000a8c00019b7983 */ /* 0x000f280000300800 */
[----:B------:R-:W4:Y:S04]  /*165f0*/  LDL.LU R231, [R1+0xa60] ;  /* 0x000a600001e77983 */ /* 0x000f280000300800 */
[----:B------:R0:W-:Y:S01]  /*16600*/  STL [R1+0xad4], R238 ;  /* 0x000ad4ee01007387 */ /* 0x0001e20000100800 */
[----:B------:R-:W-:-:S03]  /*16610*/  IADD3 R161, P4, R161, R23, RZ ;  /* 0x00000017a1a17210 */ /* 0x000fc60007f9e0ff */
[----:B0-----:R-:W4:Y:S01]  /*16620*/  LDL.LU R238, [R1+0xa84] ;  /* 0x000a840001ee7983 */ /* 0x001f220000300800 */
[----:B------:R-:W-:Y:S01]  /*16630*/  IMAD.X R240, R240, 0x1, R4, P5 ;  /* 0x00000001f0f07824 */ /* 0x000fe200028e0604 */
[----:B------:R-:W-:-:S04]  /*16640*/  IADD3 R160, P5, R160, R23, RZ ;  /* 0x00000017a0a07210 */ /* 0x000fc80007fbe0ff */
[----:B------:R0:W-:Y:S01]  /*16650*/  STL [R1+0xacc], R240 ;  /* 0x000accf001007387 */ /* 0x0001e20000100800 */
[--C-:B------:R-:W-:Y:S01]  /*16660*/  IMAD.X R154, R154, 0x1, R4.reuse, P6 ;  /* 0x000000019a9a7824 */ /* 0x100fe200030e0604 */
[----:B------:R-:W-:Y:S02]  /*16670*/  IADD3 R153, P6, R153, R23, RZ ;  /* 0x0000001799997210 */ /* 0x000fe40007fde0ff */
[----:B0-----:R-:W4:Y:S04]  /*16680*/  LDL.LU R240, [R1+0xa58] ;  /* 0x000a580001f07983 */ /* 0x001f280000300800 */
[----:B------:R-:W-:Y:S01]  /*16690*/  STL [R1+0xaa8], R161 ;  /* 0x000aa8a101007387 */ /* 0x000fe20000100800 */
[----:B------:R-:W-:-:S03]  /*166a0*/  IMAD.X R247, R247, 0x1, R4, P1 ;  /* 0x00000001f7f77824 */ /* 0x000fc600008e0604 */
[----:B------:R-:W-:Y:S04]  /*166b0*/  STL [R1+0xaa0], R160 ;  /* 0x000aa0a001007387 */ /* 0x000fe80000100800 */
[----:B------:R0:W-:Y:S04]  /*166c0*/  STL [R1+0xabc], R247 ;  /* 0x000abcf701007387 */ /* 0x0001e80000100800 */
[----:B------:R1:W-:Y:S01]  /*166d0*/  STL [R1+0xac4], R154 ;  /* 0x000ac49a01007387 */ /* 0x0003e20000100800 */
[----:B------:R-:W-:-:S03]  /*166e0*/  IADD3 R244, P1, R244, R23, RZ ;  /* 0x00000017f4f47210 */ /* 0x000fc60007f3e0ff */
[----:B0-----:R-:W4:Y:S04]  /*166f0*/  LDL.LU R247, [R1+0xa7c] ;  /* 0x000a7c0001f77983 */ /* 0x001f280000300800 */
[----:B------:R0:W-:Y:S01]  /*16700*/  STL [R1+0xa98], R153 ;  /* 0x000a989901007387 */ /* 0x0001e20000100800 */
[----:B------:R-:W-:-:S03]  /*16710*/  IMAD.X R159, R159, 0x1, R4, P2 ;  /* 0x000000019f9f7824 */ /* 0x000fc600010e0604 */
[----:B-1----:R-:W4:Y:S04]  /*16720*/  LDL.LU R154, [R1+0xa50] ;  /* 0x000a5000019a7983 */ /* 0x002f280000300800 */
[----:B0-----:R-:W4:Y:S04]  /*16730*/  LDL.LU R153, [R1+0xa74] ;  /* 0x000a740001997983 */ /* 0x001f280000300800 */
[----:B------:R0:W-:Y:S01]  /*16740*/  STL [R1+0xa90], R244 ;  /* 0x000a90f401007387 */ /* 0x0001e20000100800 */
[----:B------:R-:W-:-:S03]  /*16750*/  IADD3 R158, P2, R158, R23, RZ ;  /* 0x000000179e9e7210 */ /* 0x000fc60007f5e0ff */
[----:B0-----:R-:W4:Y:S01]  /*16760*/  LDL.LU R244, [R1+0xa48] ;  /* 0x000a480001f47983 */ /* 0x001f220000300800 */
[----:B--2---:R-:W-:-:S05]  /*16770*/  IADD3.X R248, R248, R4, RZ, P3, !PT ;  /* 0x00000004f8f87210 */ /* 0x004fca0001ffe4ff */
[----:B------:R0:W-:Y:S01]  /*16780*/  STL [R1+0xaac], R248 ;  /* 0x000aacf801007387 */ /* 0x0001e20000100800 */
[----:B------:R-:W-:-:S03]  /*16790*/  IADD3 R157, P3, R157, R23, RZ ;  /* 0x000000179d9d7210 */ /* 0x000fc60007f7e0ff */
[----:B------:R-:W-:Y:S04]  /*167a0*/  STL [R1+0xab4], R159 ;  /* 0x000ab49f01007387 */ /* 0x000fe80000100800 */
[----:B0-----:R-:W2:Y:S04]  /*167b0*/  LDL.LU R248, [R1+0xa6c] ;  /* 0x000a6c0001f87983 */ /* 0x001ea80000300800 */
[----:B------:R-:W-:Y:S01]  /*167c0*/  STL [R1+0xa88], R158 ;  /* 0x000a889e01007387 */ /* 0x000fe20000100800 */
[----:B---3--:R-:W-:Y:S01]  /*167d0*/  IMAD.X R192, R192, 0x1, R4, P4 ;  /* 0x00000001c0c07824 */ /* 0x008fe200020e0604 */
[----:B----4-:R-:W-:-:S04]  /*167e0*/  IADD3 R228, P4, R228, R23, RZ ;  /* 0x00000017e4e47210 */ /* 0x010fc80007f9e0ff */
[----:B------:R0:W-:Y:S04]  /*167f0*/  STL [R1+0xaa4], R192 ;  /* 0x000aa4c001007387 */ /* 0x0001e80000100800 */
[----:B0-----:R-:W3:Y:S01]  /*16800*/  LDL.LU R192, [R1+0xa40] ;  /* 0x000a400001c07983 */ /* 0x001ee20000300800 */
[----:B------:R-:W-:-:S03]  /*16810*/  IMAD.X R193, R193, 0x1, R4, P5 ;  /* 0x00000001c1c17824 */ /* 0x000fc600028e0604 */
[----:B------:R-:W-:Y:S04]  /*16820*/  STL [R1+0xa80], R157 ;  /* 0x000a809d01007387 */ /* 0x000fe80000100800 */
[----:B------:R0:W-:Y:S04]  /*16830*/  STL [R1+0xa78], R228 ;  /* 0x000a78e401007387 */ /* 0x0001e80000100800 */
[----:B0-----:R-:W4:Y:S04]  /*16840*/  LDL.LU R228, [R1+0xa64] ;  /* 0x000a640001e47983 */ /* 0x001f280000300800 */
[----:B------:R0:W-:Y:S04]  /*16850*/  STL [R1+0xa9c], R193 ;  /* 0x000a9cc101007387 */ /* 0x0001e80000100800 */
[----:B0-----:R-:W4:Y:S01]  /*16860*/  LDL.LU R193, [R1+0xa38] ;  /* 0x000a380001c17983 */ /* 0x001f220000300800 */
[----:B------:R-:W-:-:S05]  /*16870*/  IADD3 R250, P5, R250, R23, RZ ;  /* 0x00000017fafa7210 */ /* 0x000fca0007fbe0ff */
[----:B------:R0:W-:Y:S01]  /*16880*/  STL [R1+0xa70], R250 ;  /* 0x000a70fa01007387 */ /* 0x0001e20000100800 */
[----:B------:R-:W-:-:S03]  /*16890*/  IMAD.X R156, R156, 0x1, R4, P6 ;  /* 0x000000019c9c7824 */ /* 0x000fc600030e0604 */
[----:B0-----:R-:W4:Y:S01]  /*168a0*/  LDL.LU R250, [R1+0xa5c] ;  /* 0x000a5c0001fa7983 */ /* 0x001f220000300800 */
[----:B------:R-:W-:Y:S01]  /*168b0*/  IADD3 R234, P6, R234, R23, RZ ;  /* 0x00000017eaea7210 */ /* 0x000fe20007fde0ff */
[----:B------:R-:W-:-:S04]  /*168c0*/  IMAD.X R155, R155, 0x1, R4, P1 ;  /* 0x000000019b9b7824 */ /* 0x000fc800008e0604 */
[----:B------:R0:W-:Y:S01]  /*168d0*/  STL [R1+0xa68], R234 ;  /* 0x000a68ea01007387 */ /* 0x0001e20000100800 */
[----:B------:R-:W-:-:S03]  /*168e0*/  IADD3 R231, P1, R231, R23, RZ ;  /* 0x00000017e7e77210 */ /* 0x000fc60007f3e0ff */
[----:B0-----:R-:W4:Y:S04]  /*168f0*/  LDL.LU R234, [R1+0xa30] ;  /* 0x000a300001ea7983 */ /* 0x001f280000300800 */
[----:B------:R-:W-:Y:S01]  /*16900*/  STL [R1+0xa94], R156 ;  /* 0x000a949c01007387 */ /* 0x000fe20000100800 */
[----:B------:R-:W-:-:S03]  /*16910*/  IMAD.X R238, R238, 0x1, R4, P2 ;  /* 0x00000001eeee7824 */ /* 0x000fc600010e0604 */
[----:B------:R-:W4:Y:S04]  /*16920*/  LDL.LU R161, [R1+0xa54] ;  /* 0x000a540001a17983 */ /* 0x000f280000300800 */
[----:B------:R-:W-:Y:S04]  /*16930*/  STL [R1+0xa8c], R155 ;  /* 0x000a8c9b01007387 */ /* 0x000fe80000100800 */
[----:B------:R0:W-:Y:S04]  /*16940*/  STL [R1+0xa84], R238 ;  /* 0x000a84ee01007387 */ /* 0x0001e80000100800 */
[----:B------:R1:W-:Y:S04]  /*16950*/  STL [R1+0xa60], R231 ;  /* 0x000a60e701007387 */ /* 0x0003e80000100800 */
[----:B0-----:R-:W4:Y:S01]  /*16960*/  LDL.LU R238, [R1+0xa28] ;  /* 0x000a280001ee7983 */ /* 0x001f220000300800 */
[----:B------:R-:W-:-:S03]  /*16970*/  IADD3 R240, P2, R240, R23, RZ ;  /* 0x00000017f0f07210 */ /* 0x000fc60007f5e0ff */
[----:B------:R-:W4:Y:S04]  /*16980*/  LDL.LU R160, [R1+0xa4c] ;  /* 0x000a4c0001a07983 */ /* 0x000f280000300800 */
[----:B------:R-:W4:Y:S04]  /*16990*/  LDL.LU R155, [R1+0xa20] ;  /* 0x000a2000019b7983 */ /* 0x000f280000300800 */
[----:B-1----:R-:W4:Y:S04]  /*169a0*/  LDL.LU R231, [R1+0xa44] ;  /* 0x000a440001e77983 */ /* 0x002f280000300800 */
[----:B------:R0:W-:Y:S04]  /*169b0*/  STL [R1+0xa58], R240 ;  /* 0x000a58f001007387 */ /* 0x0001e80000100800 */
[----:B0-----:R-:W4:Y:S01]  /*169c0*/  LDL.LU R240, [R1+0xa18] ;  /* 0x000a180001f07983 */ /* 0x001f220000300800 */
[----:B------:R-:W-:-:S05]  /*169d0*/  IMAD.X R247, R247, 0x1, R4, P3 ;  /* 0x00000001f7f77824 */ /* 0x000fca00018e0604 */
[----:B------:R0:W-:Y:S01]  /*169e0*/  STL [R1+0xa7c], R247 ;  /* 0x000a7cf701007387 */ /* 0x0001e20000100800 */
[-C--:B------:R-:W-:Y:S01]  /*169f0*/  IADD3 R154, P3, R154, R23.reuse, RZ ;  /* 0x000000179a9a7210 */ /* 0x080fe20007f7e0ff */
[----:B------:R-:W-:Y:S02]  /*16a00*/  IMAD.X R153, R153, 0x1, R4, P4 ;  /* 0x0000000199997824 */ /* 0x000fe400020e0604 */
[----:B0-----:R-:W4:Y:S04]  /*16a10*/  LDL.LU R247, [R1+0xa3c] ;  /* 0x000a3c0001f77983 */ /* 0x001f280000300800 */
[----:B------:R-:W4:Y:S04]  /*16a20*/  LDL.LU R159, [R1+0xa10] ;  /* 0x000a1000019f7983 */ /* 0x000f280000300800 */
[----:B------:R-:W-:Y:S04]  /*16a30*/  STL [R1+0xa50], R154 ;  /* 0x000a509a01007387 */ /* 0x000fe80000100800 */
[----:B------:R-:W4:Y:S01]  /*16a40*/  LDL.LU R158, [R1+0xa34] ;  /* 0x000a3400019e7983 */ /* 0x000f220000300800 */
[----:B------:R-:W-:-:S03]  /*16a50*/  IADD3 R244, P4, R244, R23, RZ ;  /* 0x00000017f4f47210 */ /* 0x000fc60007f9e0ff */
[----:B------:R-:W-:Y:S04]  /*16a60*/  STL [R1+0xa74], R153 ;  /* 0x000a749901007387 */ /* 0x000fe80000100800 */
[----:B------:R0:W-:Y:S04]  /*16a70*/  STL [R1+0xa48], R244 ;  /* 0x000a48f401007387 */ /* 0x0001e80000100800 */
[----:B0-----:R-:W4:Y:S04]  /*16a80*/  LDL.LU R244, [R1+0xa08] ;  /* 0x000a080001f47983 */ /* 0x001f280000300800 */
[----:B------:R-:W4:Y:S01]  /*16a90*/  LDL.LU R157, [R1+0xa2c] ;  /* 0x000a2c00019d7983 */ /* 0x000f220000300800 */
[----:B--2---:R-:W-:-:S05]  /*16aa0*/  IMAD.X R248, R248, 0x1, R4, P5 ;  /* 0x00000001f8f87824 */ /* 0x004fca00028e0604 */
[----:B------:R0:W-:Y:S04]  /*16ab0*/  STL [R1+0xa6c], R248 ;  /* 0x000a6cf801007387 */ /* 0x0001e80000100800 */
[----:B0-----:R-:W2:Y:S04]  /*16ac0*/  LDL.LU R248, [R1+0xa00] ;  /* 0x000a000001f87983 */ /* 0x001ea80000300800 */
[----:B------:R-:W2:Y:S01]  /*16ad0*/  LDL.LU R153, [R1+0xa24] ;  /* 0x000a240001997983 */ /* 0x000ea20000300800 */
[----:B---3--:R-:W-:-:S05]  /*16ae0*/  IADD3 R192, P5, R192, R23, RZ ;  /* 0x00000017c0c07210 */ /* 0x008fca0007fbe0ff */
[----:B------:R0:W-:Y:S04]  /*16af0*/  STL [R1+0xa40], R192 ;  /* 0x000a40c001007387 */ /* 0x0001e80000100800 */
[----:B0-----:R-:W3:Y:S01]  /*16b00*/  LDL.LU R192, [R1+0x9f8] ;  /* 0x0009f80001c07983 */ /* 0x001ee20000300800 */
[----:B----4-:R-:W-:Y:S01]  /*16b10*/  IMAD.X R228, R228, 0x1, R4, P6 ;  /* 0x00000001e4e47824 */ /* 0x010fe200030e0604 */
[----:B------:R-:W-:-:S05]  /*16b20*/  IADD3 R193, P6, R193, R23, RZ ;  /* 0x00000017c1c17210 */ /* 0x000fca0007fde0ff */
[----:B------:R0:W-:Y:S04]  /*16b30*/  STL [R1+0xa38], R193 ;  /* 0x000a38c101007387 */ /* 0x0001e80000100800 */
[----:B0-----:R-:W4:Y:S01]  /*16b40*/  LDL.LU R193, [R1+0xa1c] ;  /* 0x000a1c0001c17983 */ /* 0x001f220000300800 */
[----:B------:R-:W-:-:S03]  /*16b50*/  IMAD.X R250, R250, 0x1, R4, P1 ;  /* 0x00000001fafa7824 */ /* 0x000fc600008e0604 */
[----:B------:R-:W-:Y:S04]  /*16b60*/  STL [R1+0xa64], R228 ;  /* 0x000a64e401007387 */ /* 0x000fe80000100800 */
[----:B------:R-:W4:Y:S04]  /*16b70*/  LDL.LU R156, [R1+0x9f0] ;  /* 0x0009f000019c7983 */ /* 0x000f280000300800 */
[----:B------:R0:W-:Y:S04]  /*16b80*/  STL [R1+0xa5c], R250 ;  /* 0x000a5cfa01007387 */ /* 0x0001e80000100800 */
[----:B0-----:R-:W4:Y:S01]  /*16b90*/  LDL.LU R250, [R1+0xa14] ;  /* 0x000a140001fa7983 */ /* 0x001f220000300800 */
[----:B------:R-:W-:-:S03]  /*16ba0*/  IADD3 R234, P1, R234, R23, RZ ;  /* 0x00000017eaea7210 */ /* 0x000fc60007f3e0ff */
[----:B------:R-:W4:Y:S04]  /*16bb0*/  LDL.LU R154, [R1+0x9e8] ;  /* 0x0009e800019a7983 */ /* 0x000f280000300800 */
[----:B------:R-:W4:Y:S01]  /*16bc0*/  LDL.LU R228, [R1+0xa0c] ;  /* 0x000a0c0001e47983 */ /* 0x000f220000300800 */
[----:B------:R-:W-:-:S03]  /*16bd0*/  IMAD.X R161, R161, 0x1, R4, P2 ;  /* 0x00000001a1a17824 */ /* 0x000fc600010e0604 */
[----:B------:R0:W-:Y:S04]  /*16be0*/  STL [R1+0xa30], R234 ;  /* 0x000a30ea01007387 */ /* 0x0001e80000100800 */
[----:B0-----:R-:W4:Y:S01]  /*16bf0*/  LDL.LU R234, [R1+0x9e0] ;  /* 0x0009e00001ea7983 */ /* 0x001f220000300800 */
[----:B------:R-:W-:Y:S01]  /*16c00*/  IADD3 R238, P2, R238, R23, RZ ;  /* 0x00000017eeee7210 */ /* 0x000fe20007f5e0ff */
[----:B------:R-:W-:-:S04]  /*16c10*/  IMAD.X R160, R160, 0x1, R4, P3 ;  /* 0x00000001a0a07824 */ /* 0x000fc800018e0604 */
[----:B------:R0:W-:Y:S01]  /*16c20*/  STL [R1+0xa28], R238 ;  /* 0x000a28ee01007387 */ /* 0x0001e20000100800 */
[-C--:B------:R-:W-:Y:S01]  /*16c30*/  IADD3 R155, P3, R155, R23.reuse, RZ ;  /* 0x000000179b9b7210 */ /* 0x080fe20007f7e0ff */
[----:B------:R-:W-:Y:S02]  /*16c40*/  IMAD.X R231, R231, 0x1, R4, P4 ;  /* 0x00000001e7e77824 */ /* 0x000fe400020e0604 */
[----:B0-----:R-:W4:Y:S04]  /*16c50*/  LDL.LU R238, [R1+0xa04] ;  /* 0x000a040001ee7983 */ /* 0x001f280000300800 */
[----:B------:R-:W-:Y:S01]  /*16c60*/  STL [R1+0xa54], R161 ;  /* 0x000a54a101007387 */ /* 0x000fe20000100800 */
[----:B------:R-:W-:-:S03]  /*16c70*/  IADD3 R240, P4, R240, R23, RZ ;  /* 0x00000017f0f07210 */ /* 0x000fc60007f9e0ff */
[----:B------:R-:W-:Y:S04]  /*16c80*/  STL [R1+0xa4c], R160 ;  /* 0x000a4ca001007387 */ /* 0x000fe80000100800 */
[----:B------:R0:W-:Y:S04]  /*16c90*/  STL [R1+0xa18], R240 ;  /* 0x000a18f001007387 */ /* 0x0001e80000100800 */
[----:B------:R1:W-:Y:S04]  /*16ca0*/  STL [R1+0xa20], R155 ;  /* 0x000a209b01007387 */ /* 0x0003e80000100800 */
[----:B0-----:R-:W4:Y:S01]  /*16cb0*/  LDL.LU R240, [R1+0x9d8] ;  /* 0x0009d80001f07983 */ /* 0x001f220000300800 */
[----:B------:R-:W-:-:S03]  /*16cc0*/  IMAD.X R247, R247, 0x1, R4, P5 ;  /* 0x00000001f7f77824 */ /* 0x000fc600028e0604 */
[----:B------:R0:W-:Y:S01]  /*16cd0*/  STL [R1+0xa44], R231 ;  /* 0x000a44e701007387 */ /* 0x0001e20000100800 */
[----:B------:R-:W-:-:S03]  /*16ce0*/  IADD3 R159, P5, R159, R23, RZ ;  /* 0x000000179f9f7210 */ /* 0x000fc60007fbe0ff */
[----:B-1----:R-:W4:Y:S01]  /*16cf0*/  LDL.LU R155, [R1+0x9fc] ;  /* 0x0009fc00019b7983 */ /* 0x002f220000300800 */
[----:B------:R-:W-:-:S03]  /*16d00*/  IMAD.X R158, R158, 0x1, R4, P6 ;  /* 0x000000019e9e7824 */ /* 0x000fc600030e0604 */
[----:B0-----:R-:W4:Y:S04]  /*16d10*/  LDL.LU R231, [R1+0x9d0] ;  /* 0x0009d00001e77983 */ /* 0x001f280000300800 */
[----:B------:R0:W-:Y:S04]  /*16d20*/  STL [R1+0xa3c], R247 ;  /* 0x000a3cf701007387 */ /* 0x0001e80000100800 */
[----:B0-----:R-:W4:Y:S01]  /*16d30*/  LDL.LU R247, [R1+0x9f4] ;  /* 0x0009f40001f77983 */ /* 0x001f220000300800 */
[----:B------:R-:W-:Y:S01]  /*16d40*/  IADD3 R244, P6, R244, R23, RZ ;  /* 0x00000017f4f47210 */ /* 0x000fe20007fde0ff */
[----:B------:R-:W-:-:S04]  /*16d50*/  IMAD.X R157, R157, 0x1, R4, P1 ;  /* 0x000000019d9d7824 */ /* 0x000fc800008e0604 */
[----:B------:R0:W-:Y:S04]  /*16d60*/  STL [R1+0xa08], R244 ;  /* 0x000a08f401007387 */ /* 0x0001e80000100800 */
[----:B------:R-:W-:Y:S04]  /*16d70*/  STL [R1+0xa10], R159 ;  /* 0x000a109f01007387 */ /* 0x000fe80000100800 */
[----:B0-----:R-:W4:Y:S04]  /*16d80*/  LDL.LU R244, [R1+0x9c8] ;  /* 0x0009c80001f47983 */ /* 0x001f280000300800 */
[----:B------:R-:W-:Y:S01]  /*16d90*/  STL [R1+0xa34], R158 ;  /* 0x000a349e01007387 */ /* 0x000fe20000100800 */
[----:B--2---:R-:W-:Y:S01]  /*16da0*/  IADD3 R248, P1, R248, R23, RZ ;  /* 0x00000017f8f87210 */ /* 0x004fe20007f3e0ff */
[----:B------:R-:W-:-:S04]  /*16db0*/  IMAD.X R153, R153, 0x1, R4, P2 ;  /* 0x0000000199997824 */ /* 0x000fc800010e0604 */
[----:B------:R0:W-:Y:S04]  /*16dc0*/  STL [R1+0xa00], R248 ;  /* 0x000a00f801007387 */ /* 0x0001e80000100800 */
[----:B0-----:R-:W2:Y:S04]  /*16dd0*/  LDL.LU R248, [R1+0x9ec] ;  /* 0x0009ec0001f87983 */ /* 0x001ea80000300800 */
[----:B------:R-:W-:Y:S04]  /*16de0*/  STL [R1+0xa2c], R157 ;  /* 0x000a2c9d01007387 */ /* 0x000fe80000100800 */
[----:B------:R0:W-:Y:S01]  /*16df0*/  STL [R1+0xa24], R153 ;  /* 0x000a249901007387 */ /* 0x0001e20000100800 */
[----:B---3--:R-:W-:-:S03]  /*16e00*/  IADD3 R192, P2, R192, R23, RZ ;  /* 0x00000017c0c07210 */ /* 0x008fc60007f5e0ff */
[----:B0-----:R-:W3:Y:S04]  /*16e10*/  LDL.LU R153, [R1+0x9c0] ;  /* 0x0009c00001997983 */ /* 0x001ee80000300800 */
[----:B------:R0:W-:Y:S04]  /*16e20*/  STL [R1+0x9f8], R192 ;  /* 0x0009f8c001007387 */ /* 0x0001e80000100800 */
[----:B0-----:R-:W3:Y:S01]  /*16e30*/  LDL.LU R192, [R1+0x9e4] ;  /* 0x0009e40001c07983 */ /* 0x001ee20000300800 */
[----:B----4-:R-:W-:-:S05]  /*16e40*/  IMAD.X R193, R193, 0x1, R4, P3 ;  /* 0x00000001c1c17824 */ /* 0x010fca00018e0604 */
[----:B------:R0:W-:Y:S04]  /*16e50*/  STL [R1+0xa1c], R193 ;  /* 0x000a1cc101007387 */ /* 0x0001e80000100800 */
[----:B0-----:R-:W4:Y:S01]  /*16e60*/  LDL.LU R193, [R1+0x9b8] ;  /* 0x0009b80001c17983 */ /* 0x001f220000300800 */
[-C--:B------:R-:W-:Y:S01]  /*16e70*/  IADD3 R156, P3, R156, R23.reuse, RZ ;  /* 0x000000179c9c7210 */ /* 0x080fe20007f7e0ff */
        /* <DEDUP_REMOVED lines=10> */
[----:B------:R1:W-:Y:S04]  /*16f20*/  STL [R1+0xa0c], R228 ;  /* 0x000a0ce401007387 */ /* 0x0003e80000100800 */
[----:B0-----:R-:W4:Y:S01]  /*16f30*/  LDL.LU R234, [R1+0x9d4] ;  /* 0x0009d40001ea7983 */ /* 0x001f220000300800 */
[----:B------:R-:W-:-:S03]  /*16f40*/  IMAD.X R238, R238, 0x1, R4, P6 ;  /* 0x00000001eeee7824 */ /* 0x000fc600030e0604 */
[----:B------:R-:W4:Y:S04]  /*16f50*/  LDL.LU R160, [R1+0x9a8] ;  /* 0x0009a80001a07983 */ /* 0x000f280000300800 */
[----:B------:R-:W4:Y:S04]  /*16f60*/  LDL.LU R154, [R1+0x9cc] ;  /* 0x0009cc00019a7983 */ /* 0x000f280000300800 */
[----:B-1----:R-:W4:Y:S04]  /*16f70*/  LDL.LU R228, [R1+0x9a0] ;  /* 0x0009a00001e47983 */ /* 0x002f280000300800 */
[----:B------:R0:W-:Y:S04]  /*16f80*/  STL [R1+0xa04], R238 ;  /* 0x000a04ee01007387 */ /* 0x0001e80000100800 */
[----:B0-----:R-:W4:Y:S01]  /*16f90*/  LDL.LU R238, [R1+0x9c4] ;  /* 0x0009c40001ee7983 */ /* 0x001f220000300800 */
[----:B------:R-:W-:-:S05]  /*16fa0*/  IADD3 R240, P6, R240, R23, RZ ;  /* 0x00000017f0f07210 */ /* 0x000fca0007fde0ff */
[----:B------:R0:W-:Y:S01]  /*16fb0*/  STL [R1+0x9d8], R240 ;  /* 0x0009d8f001007387 */ /* 0x0001e20000100800 */
[--C-:B------:R-:W-:Y:S01]  /*16fc0*/  IMAD.X R155, R155, 0x1, R4.reuse, P1 ;  /* 0x000000019b9b7824 */ /* 0x100fe200008e0604 */
[----:B------:R-:W-:Y:S02]  /*16fd0*/  IADD3 R231, P1, R231, R23, RZ ;  /* 0x00000017e7e77210 */ /* 0x000fe40007f3e0ff */
[----:B0-----:R-:W4:Y:S04]  /*16fe0*/  LDL.LU R240, [R1+0x998] ;  /* 0x0009980001f07983 */ /* 0x001f280000300800 */
[----:B------:R-:W4:Y:S04]  /*16ff0*/  LDL.LU R159, [R1+0x9bc] ;  /* 0x0009bc00019f7983 */ /* 0x000f280000300800 */
[----:B------:R-:W-:Y:S04]  /*17000*/  STL [R1+0x9fc], R155 ;  /* 0x0009fc9b01007387 */ /* 0x000fe80000100800 */
[----:B------:R-:W4:Y:S01]  /*17010*/  LDL.LU R158, [R1+0x990] ;  /* 0x00099000019e7983 */ /* 0x000f220000300800 */
[----:B------:R-:W-:-:S03]  /*17020*/  IMAD.X R247, R247, 0x1, R4, P2 ;  /* 0x00000001f7f77824 */ /* 0x000fc600010e0604 */
[----:B------:R-:W-:Y:S04]  /*17030*/  STL [R1+0x9d0], R231 ;  /* 0x0009d0e701007387 */ /* 0x000fe80000100800 */
[----:B------:R0:W-:Y:S04]  /*17040*/  STL [R1+0x9f4], R247 ;  /* 0x0009f4f701007387 */ /* 0x0001e80000100800 */
[----:B0-----:R-:W4:Y:S01]  /*17050*/  LDL.LU R247, [R1+0x9b4] ;  /* 0x0009b40001f77983 */ /* 0x001f220000300800 */
[----:B------:R-:W-:-:S03]  /*17060*/  IADD3 R244, P2, R244, R23, RZ ;  /* 0x00000017f4f47210 */ /* 0x000fc60007f5e0ff */
[----:B------:R-:W4:Y:S04]  /*17070*/  LDL.LU R157, [R1+0x988] ;  /* 0x00098800019d7983 */ /* 0x000f280000300800 */
[----:B------:R0:W-:Y:S04]  /*17080*/  STL [R1+0x9c8], R244 ;  /* 0x0009c8f401007387 */ /* 0x0001e80000100800 */
[----:B0-----:R-:W4:Y:S04]  /*17090*/  LDL.LU R244, [R1+0x9ac] ;  /* 0x0009ac0001f47983 */ /* 0x001f280000300800 */
[----:B------:R-:W4:Y:S01]  /*170a0*/  LDL.LU R231, [R1+0x980] ;  /* 0x0009800001e77983 */ /* 0x000f220000300800 */
[----:B--2---:R-:W-:-:S05]  /*170b0*/  IMAD.X R248, R248, 0x1, R4, P3 ;  /* 0x00000001f8f87824 */ /* 0x004fca00018e0604 */
[----:B------:R0:W-:Y:S04]  /*170c0*/  STL [R1+0x9ec], R248 ;  /* 0x0009ecf801007387 */ /* 0x0001e80000100800 */
[----:B0-----:R-:W2:Y:S01]  /*170d0*/  LDL.LU R248, [R1+0x9a4] ;  /* 0x0009a40001f87983 */ /* 0x001ea20000300800 */
[----:B---3--:R-:W-:Y:S01]  /*170e0*/  IADD3 R153, P3, R153, R23, RZ ;  /* 0x0000001799997210 */ /* 0x008fe20007f7e0ff */
[----:B------:R-:W-:-:S05]  /*170f0*/  IMAD.X R192, R192, 0x1, R4, P4 ;  /* 0x00000001c0c07824 */ /* 0x000fca00020e0604 */
[----:B------:R0:W-:Y:S04]  /*17100*/  STL [R1+0x9e4], R192 ;  /* 0x0009e4c001007387 */ /* 0x0001e80000100800 */
[----:B0-----:R-:W3:Y:S04]  /*17110*/  LDL.LU R192, [R1+0x978] ;  /* 0x0009780001c07983 */ /* 0x001ee80000300800 */
[----:B------:R-:W-:Y:S04]  /*17120*/  STL [R1+0x9c0], R153 ;  /* 0x0009c09901007387 */ /* 0x000fe80000100800 */
[----:B------:R-:W3:Y:S01]  /*17130*/  LDL.LU R156, [R1+0x99c] ;  /* 0x00099c00019c7983 */ /* 0x000ee20000300800 */
[----:B----4-:R-:W-:-:S05]  /*17140*/  IADD3 R193, P4, R193, R23, RZ ;  /* 0x00000017c1c17210 */ /* 0x010fca0007f9e0ff */
[----:B------:R0:W-:Y:S04]  /*17150*/  STL [R1+0x9b8], R193 ;  /* 0x0009b8c101007387 */ /* 0x0001e80000100800 */
[----:B0-----:R-:W4:Y:S04]  /*17160*/  LDL.LU R193, [R1+0x970] ;  /* 0x0009700001c17983 */ /* 0x001f280000300800 */
[----:B------:R-:W4:Y:S01]  /*17170*/  LDL.LU R155, [R1+0x994] ;  /* 0x00099400019b7983 */ /* 0x000f220000300800 */
[----:B------:R-:W-:-:S03]  /*17180*/  IMAD.X R250, R250, 0x1, R4, P5 ;  /* 0x00000001fafa7824 */ /* 0x000fc600028e0604 */
        /* <DEDUP_REMOVED lines=14> */
[----:B------:R1:W-:Y:S04]  /*17270*/  STL [R1+0x9cc], R154 ;  /* 0x0009cc9a01007387 */ /* 0x0003e80000100800 */
[----:B0-----:R-:W4:Y:S01]  /*17280*/  LDL.LU R238, [R1+0x984] ;  /* 0x0009840001ee7983 */ /* 0x001f220000300800 */
[----:B------:R-:W-:-:S03]  /*17290*/  IADD3 R240, P2, R240, R23, RZ ;  /* 0x00000017f0f07210 */ /* 0x000fc60007f5e0ff */
[----:B------:R0:W-:Y:S04]  /*172a0*/  STL [R1+0x9a0], R228 ;  /* 0x0009a0e401007387 */ /* 0x0001e80000100800 */
[----:B-1----:R-:W4:Y:S01]  /*172b0*/  LDL.LU R154, [R1+0x958] ;  /* 0x00095800019a7983 */ /* 0x002f220000300800 */
[----:B------:R-:W-:-:S03]  /*172c0*/  IMAD.X R159, R159, 0x1, R4, P3 ;  /* 0x000000019f9f7824 */ /* 0x000fc600018e0604 */
[----:B0-----:R-:W4:Y:S04]  /*172d0*/  LDL.LU R228, [R1+0x97c] ;  /* 0x00097c0001e47983 */ /* 0x001f280000300800 */
[----:B------:R0:W-:Y:S01]  /*172e0*/  STL [R1+0x998], R240 ;  /* 0x000998f001007387 */ /* 0x0001e20000100800 */
[----:B------:R-:W-:-:S03]  /*172f0*/  IADD3 R158, P3, R158, R23, RZ ;  /* 0x000000179e9e7210 */ /* 0x000fc60007f7e0ff */
[----:B0-----:R-:W4:Y:S01]  /*17300*/  LDL.LU R240, [R1+0x950] ;  /* 0x0009500001f07983 */ /* 0x001f220000300800 */
[----:B------:R-:W-:-:S05]  /*17310*/  IMAD.X R247, R247, 0x1, R4, P4 ;  /* 0x00000001f7f77824 */ /* 0x000fca00020e0604 */
[----:B------:R0:W-:Y:S01]  /*17320*/  STL [R1+0x9b4], R247 ;  /* 0x0009b4f701007387 */ /* 0x0001e20000100800 */
[----:B------:R-:W-:-:S03]  /*17330*/  IADD3 R157, P4, R157, R23, RZ ;  /* 0x000000179d9d7210 */ /* 0x000fc60007f9e0ff */
[----:B------:R-:W-:Y:S04]  /*17340*/  STL [R1+0x9bc], R159 ;  /* 0x0009bc9f01007387 */ /* 0x000fe80000100800 */
[----:B0-----:R-:W4:Y:S01]  /*17350*/  LDL.LU R247, [R1+0x974] ;  /* 0x0009740001f77983 */ /* 0x001f220000300800 */
[----:B------:R-:W-:-:S03]  /*17360*/  IMAD.X R244, R244, 0x1, R4, P5 ;  /* 0x00000001f4f47824 */ /* 0x000fc600028e0604 */
[----:B------:R-:W-:Y:S01]  /*17370*/  STL [R1+0x990], R158 ;  /* 0x0009909e01007387 */ /* 0x000fe20000100800 */
[----:B------:R-:W-:-:S03]  /*17380*/  IADD3 R231, P5, R231, R23, RZ ;  /* 0x00000017e7e77210 */ /* 0x000fc60007fbe0ff */
[----:B------:R0:W-:Y:S04]  /*17390*/  STL [R1+0x9ac], R244 ;  /* 0x0009acf401007387 */ /* 0x0001e80000100800 */
[----:B0-----:R-:W4:Y:S04]  /*173a0*/  LDL.LU R244, [R1+0x948] ;  /* 0x0009480001f47983 */ /* 0x001f280000300800 */
[----:B------:R-:W-:Y:S04]  /*173b0*/  STL [R1+0x988], R157 ;  /* 0x0009889d01007387 */ /* 0x000fe80000100800 */
[----:B------:R0:W-:Y:S04]  /*173c0*/  STL [R1+0x980], R231 ;  /* 0x000980e701007387 */ /* 0x0001e80000100800 */
[----:B0-----:R-:W4:Y:S01]  /*173d0*/  LDL.LU R231, [R1+0x96c] ;  /* 0x00096c0001e77983 */ /* 0x001f220000300800 */
[----:B--2---:R-:W-:-:S05]  /*173e0*/  IMAD.X R248, R248, 0x1, R4, P6 ;  /* 0x00000001f8f87824 */ /* 0x004fca00030e0604 */
[----:B------:R0:W-:Y:S04]  /*173f0*/  STL [R1+0x9a4], R248 ;  /* 0x0009a4f801007387 */ /* 0x0001e80000100800 */
[----:B0-----:R-:W2:Y:S01]  /*17400*/  LDL.LU R248, [R1+0x940] ;  /* 0x0009400001f87983 */ /* 0x001ea20000300800 */
[----:B---3--:R-:W-:-:S05]  /*17410*/  IADD3 R192, P6, R192, R23, RZ ;  /* 0x00000017c0c07210 */ /* 0x008fca0007fde0ff */
[----:B------:R0:W-:Y:S01]  /*17420*/  STL [R1+0x978], R192 ;  /* 0x000978c001007387 */ /* 0x0001e20000100800 */
[----:B------:R-:W-:-:S03]  /*17430*/  IMAD.X R156, R156, 0x1, R4, P1 ;  /* 0x000000019c9c7824 */ /* 0x000fc600008e0604 */
[----:B0-----:R-:W3:Y:S01]  /*17440*/  LDL.LU R192, [R1+0x964] ;  /* 0x0009640001c07983 */ /* 0x001ee20000300800 */
[----:B----4-:R-:W-:-:S05]  /*17450*/  IADD3 R193, P1, R193, R23, RZ ;  /* 0x00000017c1c17210 */ /* 0x010fca0007f3e0ff */
[----:B------:R0:W-:Y:S04]  /*17460*/  STL [R1+0x970], R193 ;  /* 0x000970c101007387 */ /* 0x0001e80000100800 */
[----:B0-----:R-:W4:Y:S01]  /*17470*/  LDL.LU R193, [R1+0x938] ;  /* 0x0009380001c17983 */ /* 0x001f220000300800 */
[--C-:B------:R-:W-:Y:S01]  /*17480*/  IMAD.X R155, R155, 0x1, R4.reuse, P2 ;  /* 0x000000019b9b7824 */ /* 0x100fe200010e0604 */
[----:B------:R-:W-:Y:S02]  /*17490*/  IADD3 R153, P2, R153, R23, RZ ;  /* 0x0000001799997210 */ /* 0x000fe40007f5e0ff */
[----:B------:R-:W-:Y:S01]  /*174a0*/  STL [R1+0x99c], R156 ;  /* 0x00099c9c01007387 */ /* 0x000fe20000100800 */
[----:B------:R-:W-:-:S03]  /*174b0*/  IMAD.X R250, R250, 0x1, R4, P3 ;  /* 0x00000001fafa7824 */ /* 0x000fc600018e0604 */
[----:B------:R-:W4:Y:S04]  /*174c0*/  LDL.LU R161, [R1+0x95c] ;  /* 0x00095c0001a17983 */ /* 0x000f280000300800 */
[----:B------:R-:W-:Y:S04]  /*174d0*/  STL [R1+0x994], R155 ;  /* 0x0009949b01007387 */ /* 0x000fe80000100800 */
[----:B------:R0:W-:Y:S04]  /*174e0*/  STL [R1+0x98c], R250 ;  /* 0x00098cfa01007387 */ /* 0x0001e80000100800 */
[----:B------:R1:W-:Y:S04]  /*174f0*/  STL [R1+0x968], R153 ;  /* 0x0009689901007387 */ /* 0x0003e80000100800 */
[----:B0-----:R-:W4:Y:S04]  /*17500*/  LDL.LU R250, [R1+0x930] ;  /* 0x0009300001fa7983 */ /* 0x001f280000300800 */
[----:B------:R-:W4:Y:S01]  /*17510*/  LDL.LU R160, [R1+0x954] ;  /* 0x0009540001a07983 */ /* 0x000f220000300800 */
[----:B------:R-:W-:-:S03]  /*17520*/  IADD3 R234, P3, R234, R23, RZ ;  /* 0x00000017eaea7210 */ /* 0x000fc60007f7e0ff */
        /* <DEDUP_REMOVED lines=15> */
[----:B0-----:R-:W4:Y:S01]  /*17620*/  LDL.LU R240, [R1+0x910] ;  /* 0x0009100001f07983 */ /* 0x001f220000300800 */
[----:B------:R-:W-:-:S03]  /*17630*/  IMAD.X R247, R247, 0x1, R4, P6 ;  /* 0x00000001f7f77824 */ /* 0x000fc600030e0604 */
        /* <DEDUP_REMOVED lines=8> */
[----:B--2---:R-:W-:-:S05]  /*176c0*/  IADD3 R248, P1, R248, R23, RZ ;  /* 0x00000017f8f87210 */ /* 0x004fca0007f3e0ff */
[----:B------:R0:W-:Y:S04]  /*176d0*/  STL [R1+0x940], R248 ;  /* 0x000940f801007387 */ /* 0x0001e80000100800 */
[----:B0-----:R-:W2:Y:S04]  /*176e0*/  LDL.LU R248, [R1+0x924] ;  /* 0x0009240001f87983 */ /* 0x001ea80000300800 */
[----:B------:R-:W-:Y:S04]  /*176f0*/  STL [R1+0x96c], R231 ;  /* 0x00096ce701007387 */ /* 0x000fe80000100800 */
[----:B------:R-:W2:Y:S01]  /*17700*/  LDL.LU R156, [R1+0x8f8] ;  /* 0x0008f800019c7983 */ /* 0x000ea20000300800 */
[----:B---3--:R-:W-:-:S05]  /*17710*/  IMAD.X R192, R192, 0x1, R4, P2 ;  /* 0x00000001c0c07824 */ /* 0x008fca00010e0604 */
[----:B------:R0:W-:Y:S04]  /*17720*/  STL [R1+0x964], R192 ;  /* 0x000964c001007387 */ /* 0x0001e80000100800 */
[----:B0-----:R-:W3:Y:S04]  /*17730*/  LDL.LU R192, [R1+0x91c] ;  /* 0x00091c0001c07983 */ /* 0x001ee80000300800 */
[----:B------:R-:W3:Y:S04]  /*17740*/  LDL.LU R154, [R1+0x8f0] ;  /* 0x0008f000019a7983 */ /* 0x000ee80000300800 */
[----:B------:R-:W3:Y:S01]  /*17750*/  LDL.LU R231, [R1+0x914] ;  /* 0x0009140001e77983 */ /* 0x000ee20000300800 */
[----:B----4-:R-:W-:-:S05]  /*17760*/  IADD3 R193, P2, R193, R23, RZ ;  /* 0x00000017c1c17210 */ /* 0x010fca0007f5e0ff */
[----:B------:R0:W-:Y:S04]  /*17770*/  STL [R1+0x938], R193 ;  /* 0x000938c101007387 */ /* 0x0001e80000100800 */
[----:B0-----:R-:W4:Y:S01]  /*17780*/  LDL.LU R193, [R1+0x8e8] ;  /* 0x0008e80001c17983 */ /* 0x001f220000300800 */
[--C-:B------:R-:W-:Y:S01]  /*17790*/  IMAD.X R161, R161, 0x1, R4.reuse, P3 ;  /* 0x00000001a1a17824 */ /* 0x100fe200018e0604 */
        /* <DEDUP_REMOVED lines=11> */
[----:B0-----:R-:W4:Y:S04]  /*17850*/  LDL.LU R234, [R1+0x8e0] ;  /* 0x0008e00001ea7983 */ /* 0x001f280000300800 */
[----:B------:R0:W-:Y:S01]  /*17860*/  STL [R1+0x94c], R153 ;  /* 0x00094c9901007387 */ /* 0x0001e20000100800 */
[----:B------:R-:W-:-:S03]  /*17870*/  IMAD.X R238, R238, 0x1, R4, P6 ;  /* 0x00000001eeee7824 */ /* 0x000fc600030e0604 */
[----:B-1----:R-:W4:Y:S01]  /*17880*/  LDL.LU R155, [R1+0x904] ;  /* 0x00090400019b7983 */ /* 0x002f220000300800 */
[----:B------:R-:W-:-:S03]  /*17890*/  IADD3 R159, P6, R159, R23, RZ ;  /* 0x000000179f9f7210 */ /* 0x000fc60007fde0ff */
[----:B0-----:R-:W4:Y:S04]  /*178a0*/  LDL.LU R153, [R1+0x8d8] ;  /* 0x0008d80001997983 */ /* 0x001f280000300800 */
[----:B------:R0:W-:Y:S01]  /*178b0*/  STL [R1+0x944], R238 ;  /* 0x000944ee01007387 */ /* 0x0001e20000100800 */
[----:B------:R-:W-:-:S03]  /*178c0*/  IMAD.X R158, R158, 0x1, R4, P1 ;  /* 0x000000019e9e7824 */ /* 0x000fc600008e0604 */
[----:B0-----:R-:W4:Y:S01]  /*178d0*/  LDL.LU R238, [R1+0x8fc] ;  /* 0x0008fc0001ee7983 */ /* 0x001f220000300800 */
[----:B------:R-:W-:Y:S01]  /*178e0*/  IADD3 R240, P1, R240, R23, RZ ;  /* 0x00000017f0f07210 */ /* 0x000fe20007f3e0ff */
[----:B------:R-:W-:-:S04]  /*178f0*/  IMAD.X R157, R157, 0x1, R4, P2 ;  /* 0x000000019d9d7824 */ /* 0x000fc800010e0604 */
[----:B------:R0:W-:Y:S04]  /*17900*/  STL [R1+0x910], R240 ;  /* 0x000910f001007387 */ /* 0x0001e80000100800 */
[----:B------:R-:W-:Y:S04]  /*17910*/  STL [R1+0x918], R159 ;  /* 0x0009189f01007387 */ /* 0x000fe80000100800 */
[----:B0-----:R-:W4:Y:S01]  /*17920*/  LDL.LU R240, [R1+0x8d0] ;  /* 0x0008d00001f07983 */ /* 0x001f220000300800 */
[----:B------:R-:W-:-:S03]  /*17930*/  IADD3 R247, P2, R247, R23, RZ ;  /* 0x00000017f7f77210 */ /* 0x000fc60007f5e0ff */
[----:B------:R-:W-:Y:S01]  /*17940*/  STL [R1+0x93c], R158 ;  /* 0x00093c9e01007387 */ /* 0x000fe20000100800 */
[----:B------:R-:W-:-:S03]  /*17950*/  IMAD.X R228, R228, 0x1, R4, P3 ;  /* 0x00000001e4e47824 */ /* 0x000fc600018e0604 */
[----:B------:R0:W-:Y:S04]  /*17960*/  STL [R1+0x908], R247 ;  /* 0x000908f701007387 */ /* 0x0001e80000100800 */
[----:B0-----:R-:W4:Y:S01]  /*17970*/  LDL.LU R247, [R1+0x8f4] ;  /* 0x0008f40001f77983 */ /* 0x001f220000300800 */
[----:B------:R-:W-:-:S03]  /*17980*/  IADD3 R244, P3, R244, R23, RZ ;  /* 0x00000017f4f47210 */ /* 0x000fc60007f7e0ff */
[----:B------:R-:W-:Y:S04]  /*17990*/  STL [R1+0x934], R157 ;  /* 0x0009349d01007387 */ /* 0x000fe80000100800 */
[----:B------:R0:W-:Y:S04]  /*179a0*/  STL [R1+0x92c], R228 ;  /* 0x00092ce401007387 */ /* 0x0001e80000100800 */
[----:B0-----:R-:W4:Y:S04]  /*179b0*/  LDL.LU R228, [R1+0x8c8] ;  /* 0x0008c80001e47983 */ /* 0x001f280000300800 */
[----:B------:R0:W-:Y:S04]  /*179c0*/  STL [R1+0x900], R244 ;  /* 0x000900f401007387 */ /* 0x0001e80000100800 */
[----:B0-----:R-:W4:Y:S01]  /*179d0*/  LDL.LU R244, [R1+0x8ec] ;  /* 0x0008ec0001f47983 */ /* 0x001f220000300800 */
[----:B--2---:R-:W-:-:S05]  /*179e0*/  IMAD.X R248, R248, 0x1, R4, P4 ;  /* 0x00000001f8f87824 */ /* 0x004fca00020e0604 */
[----:B------:R0:W-:Y:S01]  /*179f0*/  STL [R1+0x924], R248 ;  /* 0x000924f801007387 */ /* 0x0001e20000100800 */
[----:B------:R-:W-:-:S03]  /*17a00*/  IADD3 R156, P4, R156, R23, RZ ;  /* 0x000000179c9c7210 */ /* 0x000fc60007f9e0ff */
[----:B0-----:R-:W2:Y:S01]  /*17a10*/  LDL.LU R248, [R1+0x8c0] ;  /* 0x0008c00001f87983 */ /* 0x001ea20000300800 */
[----:B---3--:R-:W-:Y:S01]  /*17a20*/  IMAD.X R192, R192, 0x1, R4, P5 ;  /* 0x00000001c0c07824 */ /* 0x008fe200028e0604 */
[----:B------:R-:W-:-:S04]  /*17a30*/  IADD3 R154, P5, R154, R23, RZ ;  /* 0x000000179a9a7210 */ /* 0x000fc80007fbe0ff */
[----:B------:R0:W-:Y:S01]  /*17a40*/  STL [R1+0x91c], R192 ;  /* 0x00091cc001007387 */ /* 0x0001e20000100800 */
[----:B------:R-:W-:-:S03]  /*17a50*/  IMAD.X R231, R231, 0x1, R4, P6 ;  /* 0x00000001e7e77824 */ /* 0x000fc600030e0604 */
[----:B0-----:R-:W3:Y:S04]  /*17a60*/  LDL.LU R192, [R1+0x8e4] ;  /* 0x0008e40001c07983 */ /* 0x001ee80000300800 */
[----:B------:R-:W-:Y:S04]  /*17a70*/  STL [R1+0x8f8], R156 ;  /* 0x0008f89c01007387 */ /* 0x000fe80000100800 */
[----:B------:R-:W3:Y:S01]  /*17a80*/  LDL.LU R161, [R1+0x8b8] ;  /* 0x0008b80001a17983 */ /* 0x000ee20000300800 */
[----:B----4-:R-:W-:-:S03]  /*17a90*/  IADD3 R193, P6, R193, R23, RZ ;  /* 0x00000017c1c17210 */ /* 0x010fc60007fde0ff */
[----:B------:R-:W-:Y:S04]  /*17aa0*/  STL [R1+0x8f0], R154 ;  /* 0x0008f09a01007387 */ /* 0x000fe80000100800 */
[----:B------:R0:W-:Y:S04]  /*17ab0*/  STL [R1+0x8e8], R193 ;  /* 0x0008e8c101007387 */ /* 0x0001e80000100800 */
[----:B------:R1:W-:Y:S04]  /*17ac0*/  STL [R1+0x914], R231 ;  /* 0x000914e701007387 */ /* 0x0003e80000100800 */
[----:B0-----:R-:W4:Y:S04]  /*17ad0*/  LDL.LU R193, [R1+0x8dc] ;  /* 0x0008dc0001c17983 */ /* 0x001f280000300800 */
[----:B------:R-:W4:Y:S04]  /*17ae0*/  LDL.LU R160, [R1+0x8b0] ;  /* 0x0008b00001a07983 */ /* 0x000f280000300800 */
[----:B------:R-:W4:Y:S01]  /*17af0*/  LDL.LU R154, [R1+0x8d4] ;  /* 0x0008d400019a7983 */ /* 0x000f220000300800 */
[----:B------:R-:W-:-:S03]  /*17b00*/  IMAD.X R250, R250, 0x1, R4, P1 ;  /* 0x00000001fafa7824 */ /* 0x000fc600008e0604 */
        /* <DEDUP_REMOVED lines=14> */
[----:B0-----:R-:W4:Y:S04]  /*17bf0*/  LDL.LU R238, [R1+0x8bc] ;  /* 0x0008bc0001ee7983 */ /* 0x001f280000300800 */
[----:B------:R-:W4:Y:S01]  /*17c00*/  LDL.LU R157, [R1+0x890] ;  /* 0x00089000019d7983 */ /* 0x000f220000300800 */
[----:B------:R-:W-:-:S05]  /*17c10*/  IADD3 R240, P3, R240, R23, RZ ;  /* 0x00000017f0f07210 */ /* 0x000fca0007f7e0ff */
[----:B------:R0:W-:Y:S04]  /*17c20*/  STL [R1+0x8d0], R240 ;  /* 0x0008d0f001007387 */ /* 0x0001e80000100800 */
[----:B0-----:R-:W4:Y:S01]  /*17c30*/  LDL.LU R240, [R1+0x8b4] ;  /* 0x0008b40001f07983 */ /* 0x001f220000300800 */
[----:B------:R-:W-:-:S03]  /*17c40*/  IMAD.X R247, R247, 0x1, R4, P4 ;  /* 0x00000001f7f77824 */ /* 0x000fc600020e0604 */
[----:B------:R-:W4:Y:S04]  /*17c50*/  LDL.LU R153, [R1+0x888] ;  /* 0x0008880001997983 */ /* 0x000f280000300800 */
[----:B------:R0:W-:Y:S04]  /*17c60*/  STL [R1+0x8f4], R247 ;  /* 0x0008f4f701007387 */ /* 0x0001e80000100800 */
[----:B0-----:R-:W4:Y:S01]  /*17c70*/  LDL.LU R247, [R1+0x8ac] ;  /* 0x0008ac0001f77983 */ /* 0x001f220000300800 */
[----:B------:R-:W-:Y:S01]  /*17c80*/  IADD3 R228, P4, R228, R23, RZ ;  /* 0x00000017e4e47210 */ /* 0x000fe20007f9e0ff */
[----:B------:R-:W-:-:S05]  /*17c90*/  IMAD.X R244, R244, 0x1, R4, P5 ;  /* 0x00000001f4f47824 */ /* 0x000fca00028e0604 */
[----:B------:R0:W-:Y:S04]  /*17ca0*/  STL [R1+0x8ec], R244 ;  /* 0x0008ecf401007387 */ /* 0x0001e80000100800 */
[----:B0-----:R-:W4:Y:S04]  /*17cb0*/  LDL.LU R244, [R1+0x880] ;  /* 0x0008800001f47983 */ /* 0x001f280000300800 */
[----:B------:R-:W-:Y:S04]  /*17cc0*/  STL [R1+0x8c8], R228 ;  /* 0x0008c8e401007387 */ /* 0x000fe80000100800 */
[----:B------:R-:W4:Y:S01]  /*17cd0*/  LDL.LU R156, [R1+0x8a4] ;  /* 0x0008a400019c7983 */ /* 0x000f220000300800 */
[----:B--2---:R-:W-:-:S05]  /*17ce0*/  IADD3 R248, P5, R248, R23, RZ ;  /* 0x00000017f8f87210 */ /* 0x004fca0007fbe0ff */
[----:B------:R0:W-:Y:S04]  /*17cf0*/  STL [R1+0x8c0], R248 ;  /* 0x0008c0f801007387 */ /* 0x0001e80000100800 */
[----:B0-----:R-:W2:Y:S04]  /*17d00*/  LDL.LU R248, [R1+0x878] ;  /* 0x0008780001f87983 */ /* 0x001ea80000300800 */
[----:B------:R-:W2:Y:S04]  /*17d10*/  LDL.LU R155, [R1+0x89c] ;  /* 0x00089c00019b7983 */ /* 0x000ea80000300800 */
[----:B------:R-:W2:Y:S01]  /*17d20*/  LDL.LU R228, [R1+0x870] ;  /* 0x0008700001e47983 */ /* 0x000ea20000300800 */
[----:B---3--:R-:W-:-:S05]  /*17d30*/  IMAD.X R192, R192, 0x1, R4, P6 ;  /* 0x00000001c0c07824 */ /* 0x008fca00030e0604 */
[----:B------:R0:W-:Y:S04]  /*17d40*/  STL [R1+0x8e4], R192 ;  /* 0x0008e4c001007387 */ /* 0x0001e80000100800 */
[----:B0-----:R-:W3:Y:S01]  /*17d50*/  LDL.LU R192, [R1+0x894] ;  /* 0x0008940001c07983 */ /* 0x001ee20000300800 */
[----:B----4-:R-:W-:-:S05]  /*17d60*/  IMAD.X R193, R193, 0x1, R4, P1 ;  /* 0x00000001c1c17824 */ /* 0x010fca00008e0604 */
[----:B------:R0:W-:Y:S04]  /*17d70*/  STL [R1+0x8dc], R193 ;  /* 0x0008dcc101007387 */ /* 0x0001e80000100800 */
[----:B0-----:R-:W4:Y:S01]  /*17d80*/  LDL.LU R193, [R1+0x868] ;  /* 0x0008680001c17983 */ /* 0x001f220000300800 */
[-C--:B------:R-:W-:Y:S02]  /*17d90*/  IADD3 R161, P6, R161, R23.reuse, RZ ;  /* 0x00000017a1a17210 */ /* 0x080fe40007fde0ff */
[-C--:B------:R-:W-:Y:S01]  /*17da0*/  IADD3 R160, P1, R160, R23.reuse, RZ ;  /* 0x00000017a0a07210 */ /* 0x080fe20007f3e0ff */
[--C-:B------:R-:W-:Y:S01]  /*17db0*/  IMAD.X R154, R154, 0x1, R4.reuse, P2 ;  /* 0x000000019a9a7824 */ /* 0x100fe200010e0604 */
[----:B------:R-:W-:Y:S01]  /*17dc0*/  IADD3 R231, P2, R231, R23, RZ ;  /* 0x00000017e7e77210 */ /* 0x000fe20007f5e0ff */
[----:B------:R-:W-:Y:S01]  /*17dd0*/  STL [R1+0x8b8], R161 ;  /* 0x0008b8a101007387 */ /* 0x000fe20000100800 */
[----:B------:R-:W-:-:S03]  /*17de0*/  IMAD.X R250, R250, 0x1, R4, P3 ;  /* 0x00000001fafa7824 */ /* 0x000fc600018e0604 */
[----:B------:R-:W-:Y:S04]  /*17df0*/  STL [R1+0x8b0], R160 ;  /* 0x0008b0a001007387 */ /* 0x000fe80000100800 */
[----:B------:R0:W-:Y:S04]  /*17e00*/  STL [R1+0x8cc], R250 ;  /* 0x0008ccfa01007387 */ /* 0x0001e80000100800 */
[----:B------:R1:W-:Y:S04]  /*17e10*/  STL [R1+0x8d4], R154 ;  /* 0x0008d49a01007387 */ /* 0x0003e80000100800 */
[----:B0-----:R-:W4:Y:S04]  /*17e20*/  LDL.LU R250, [R1+0x88c] ;  /* 0x00088c0001fa7983 */ /* 0x001f280000300800 */
[----:B------:R0:W-:Y:S04]  /*17e30*/  STL [R1+0x8a8], R231 ;  /* 0x0008a8e701007387 */ /* 0x0001e80000100800 */
[----:B-1----:R-:W4:Y:S01]  /*17e40*/  LDL.LU R154, [R1+0x860] ;  /* 0x00086000019a7983 */ /* 0x002f220000300800 */
[----:B------:R-:W-:-:S03]  /*17e50*/  IADD3 R234, P3, R234, R23, RZ ;  /* 0x00000017eaea7210 */ /* 0x000fc60007f7e0ff */
[----:B0-----:R-:W4:Y:S01]  /*17e60*/  LDL.LU R231, [R1+0x884] ;  /* 0x0008840001e77983 */ /* 0x001f220000300800 */
[----:B------:R-:W-:-:S03]  /*17e70*/  IMAD.X R159, R159, 0x1, R4, P4 ;  /* 0x000000019f9f7824 */ /* 0x000fc600020e0604 */
        /* <DEDUP_REMOVED lines=12> */
[----:B0-----:R-:W4:Y:S01]  /*17f40*/  LDL.LU R240, [R1+0x850] ;  /* 0x0008500001f07983 */ /* 0x001f220000300800 */
        /* <DEDUP_REMOVED lines=10> */
[----:B--2---:R-:W-:Y:S01]  /*17ff0*/  IADD3 R248, P2, R248, R23, RZ ;  /* 0x00000017f8f87210 */ /* 0x004fe20007f5e0ff */
[----:B------:R-:W-:-:S04]  /*18000*/  IMAD.X R155, R155, 0x1, R4, P3 ;  /* 0x000000019b9b7824 */ /* 0x000fc800018e0604 */
[----:B------:R0:W-:Y:S01]  /*18010*/  STL [R1+0x878], R248 ;  /* 0x000878f801007387 */ /* 0x0001e20000100800 */
[----:B------:R-:W-:-:S03]  /*18020*/  IADD3 R228, P3, R228, R23, RZ ;  /* 0x00000017e4e47210 */ /* 0x000fc60007f7e0ff */
[----:B0-----:R-:W2:Y:S04]  /*18030*/  LDL.LU R248, [R1+0x840] ;  /* 0x0008400001f87983 */ /* 0x001ea80000300800 */
[----:B------:R-:W-:Y:S04]  /*18040*/  STL [R1+0x8a4], R156 ;  /* 0x0008a49c01007387 */ /* 0x000fe80000100800 */
[----:B------:R-:W2:Y:S04]  /*18050*/  LDL.LU R161, [R1+0x864] ;  /* 0x0008640001a17983 */ /* 0x000ea80000300800 */
[----:B------:R-:W-:Y:S01]  /*18060*/  STL [R1+0x89c], R155 ;  /* 0x00089c9b01007387 */ /* 0x000fe20000100800 */
[----:B---3--:R-:W-:-:S05]  /*18070*/  IMAD.X R192, R192, 0x1, R4, P4 ;  /* 0x00000001c0c07824 */ /* 0x008fca00020e0604 */
[----:B------:R0:W-:Y:S04]  /*18080*/  STL [R1+0x894], R192 ;  /* 0x000894c001007387 */ /* 0x0001e80000100800 */
[----:B------:R1:W-:Y:S04]  /*18090*/  STL [R1+0x870], R228 ;  /* 0x000870e401007387 */ /* 0x0003e80000100800 */
[----:B0-----:R-:W3:Y:S04]  /*180a0*/  LDL.LU R192, [R1+0x838] ;  /* 0x0008380001c07983 */ /* 0x001ee80000300800 */
[----:B------:R-:W3:Y:S04]  /*180b0*/  LDL.LU R160, [R1+0x85c] ;  /* 0x00085c0001a07983 */ /* 0x000ee80000300800 */
[----:B------:R-:W3:Y:S04]  /*180c0*/  LDL.LU R155, [R1+0x830] ;  /* 0x00083000019b7983 */ /* 0x000ee80000300800 */
[----:B-1----:R-:W3:Y:S01]  /*180d0*/  LDL.LU R228, [R1+0x854] ;  /* 0x0008540001e47983 */ /* 0x002ee20000300800 */
[----:B----4-:R-:W-:-:S05]  /*180e0*/  IADD3 R193, P4, R193, R23, RZ ;  /* 0x00000017c1c17210 */ /* 0x010fca0007f9e0ff */
        /* <DEDUP_REMOVED lines=15> */
[----:B------:R-:W-:-:S05]  /*181e0*/  IMAD.X R238, R238, 0x1, R4, P1 ;  /* 0x00000001eeee7824 */ /* 0x000fca00008e0604 */
[----:B------:R0:W-:Y:S04]  /*181f0*/  STL [R1+0x87c], R238 ;  /* 0x00087cee01007387 */ /* 0x0001e80000100800 */
[----:B0-----:R-:W4:Y:S04]  /*18200*/  LDL.LU R238, [R1+0x810] ;  /* 0x0008100001ee7983 */ /* 0x001f280000300800 */
[----:B------:R-:W4:Y:S01]  /*18210*/  LDL.LU R231, [R1+0x834] ;  /* 0x0008340001e77983 */ /* 0x000f220000300800 */
[----:B------:R-:W-:-:S05]  /*18220*/  IADD3 R240, P1, R240, R23, RZ ;  /* 0x00000017f0f07210 */ /* 0x000fca0007f3e0ff */
[----:B------:R0:W-:Y:S04]  /*18230*/  STL [R1+0x850], R240 ;  /* 0x000850f001007387 */ /* 0x0001e80000100800 */
[----:B0-----:R-:W4:Y:S01]  /*18240*/  LDL.LU R240, [R1+0x808] ;  /* 0x0008080001f07983 */ /* 0x001f220000300800 */
[----:B------:R-:W-:Y:S01]  /*18250*/  IMAD.X R153, R153, 0x1, R4, P2 ;  /* 0x0000000199997824 */ /* 0x000fe200010e0604 */
[----:B------:R-:W-:-:S05]  /*18260*/  IADD3 R247, P2, R247, R23, RZ ;  /* 0x00000017f7f77210 */ /* 0x000fca0007f5e0ff */
[----:B------:R0:W-:Y:S04]  /*18270*/  STL [R1+0x848], R247 ;  /* 0x000848f701007387 */ /* 0x0001e80000100800 */
[----:B0-----:R-:W4:Y:S01]  /*18280*/  LDL.LU R247, [R1+0x82c] ;  /* 0x00082c0001f77983 */ /* 0x001f220000300800 */
[----:B------:R-:W-:-:S03]  /*18290*/  IMAD.X R244, R244, 0x1, R4, P3 ;  /* 0x00000001f4f47824 */ /* 0x000fc600018e0604 */
[----:B------:R-:W-:Y:S04]  /*182a0*/  STL [R1+0x874], R153 ;  /* 0x0008749901007387 */ /* 0x000fe80000100800 */
[----:B------:R-:W4:Y:S04]  /*182b0*/  LDL.LU R156, [R1+0x800] ;  /* 0x00080000019c7983 */ /* 0x000f280000300800 */
[----:B------:R0:W-:Y:S04]  /*182c0*/  STL [R1+0x86c], R244 ;  /* 0x00086cf401007387 */ /* 0x0001e80000100800 */
[----:B0-----:R-:W4:Y:S04]  /*182d0*/  LDL.LU R244, [R1+0x824] ;  /* 0x0008240001f47983 */ /* 0x001f280000300800 */
[----:B------:R-:W4:Y:S04]  /*182e0*/  LDL.LU R154, [R1+0x7f8] ;  /* 0x0007f800019a7983 */ /* 0x000f280000300800 */
[----:B------:R-:W4:Y:S01]  /*182f0*/  LDL.LU R153, [R1+0x81c] ;  /* 0x00081c0001997983 */ /* 0x000f220000300800 */
[----:B--2---:R-:W-:-:S05]  /*18300*/  IADD3 R248, P3, R248, R23, RZ ;  /* 0x00000017f8f87210 */ /* 0x004fca0007f7e0ff */
[----:B------:R0:W-:Y:S01]  /*18310*/  STL [R1+0x840], R248 ;  /* 0x000840f801007387 */ /* 0x0001e20000100800 */
[----:B------:R-:W-:-:S03]  /*18320*/  IMAD.X R161, R161, 0x1, R4, P4 ;  /* 0x00000001a1a17824 */ /* 0x000fc600020e0604 */
[----:B0-----:R-:W2:Y:S01]  /*18330*/  LDL.LU R248, [R1+0x7f0] ;  /* 0x0007f00001f87983 */ /* 0x001ea20000300800 */
[----:B---3--:R-:W-:Y:S01]  /*18340*/  IADD3 R192, P4, R192, R23, RZ ;  /* 0x00000017c0c07210 */ /* 0x008fe20007f9e0ff */
[----:B------:R-:W-:-:S04]  /*18350*/  IMAD.X R160, R160, 0x1, R4, P5 ;  /* 0x00000001a0a07824 */ /* 0x000fc800028e0604 */
[----:B------:R0:W-:Y:S01]  /*18360*/  STL [R1+0x838], R192 ;  /* 0x000838c001007387 */ /* 0x0001e20000100800 */
[-C--:B------:R-:W-:Y:S01]  /*18370*/  IADD3 R155, P5, R155, R23.reuse, RZ ;  /* 0x000000179b9b7210 */ /* 0x080fe20007fbe0ff */
[----:B------:R-:W-:Y:S02]  /*18380*/  IMAD.X R228, R228, 0x1, R4, P6 ;  /* 0x00000001e4e47824 */ /* 0x000fe400030e0604 */
[----:B0-----:R-:W3:Y:S04]  /*18390*/  LDL.LU R192, [R1+0x814] ;  /* 0x0008140001c07983 */ /* 0x001ee80000300800 */
[----:B------:R-:W-:Y:S04]  /*183a0*/  STL [R1+0x864], R161 ;  /* 0x000864a101007387 */ /* 0x000fe80000100800 */
[----:B------:R-:W-:Y:S01]  /*183b0*/  STL [R1+0x85c], R160 ;  /* 0x00085ca001007387 */ /* 0x000fe20000100800 */
[----:B----4-:R-:W-:-:S05]  /*183c0*/  IADD3 R193, P6, R193, R23, RZ ;  /* 0x00000017c1c17210 */ /* 0x010fca0007fde0ff */
[----:B------:R0:W-:Y:S04]  /*183d0*/  STL [R1+0x828], R193 ;  /* 0x000828c101007387 */ /* 0x0001e80000100800 */
[----:B------:R1:W-:Y:S04]  /*183e0*/  STL [R1+0x830], R155 ;  /* 0x0008309b01007387 */ /* 0x0003e80000100800 */
[----:B0-----:R-:W4:Y:S04]  /*183f0*/  LDL.LU R193, [R1+0x7e8] ;  /* 0x0007e80001c17983 */ /* 0x001f280000300800 */
[----:B------:R0:W-:Y:S04]  /*18400*/  STL [R1+0x854], R228 ;  /* 0x000854e401007387 */ /* 0x0001e80000100800 */
[----:B-1----:R-:W4:Y:S01]  /*18410*/  LDL.LU R155, [R1+0x80c] ;  /* 0x00080c00019b7983 */ /* 0x002f220000300800 */
[----:B------:R-:W-:-:S03]  /*18420*/  IMAD.X R250, R250, 0x1, R4, P1 ;  /* 0x00000001fafa7824 */ /* 0x000fc600008e0604 */
[----:B0-----:R-:W4:Y:S01]  /*18430*/  LDL.LU R228, [R1+0x7e0] ;  /* 0x0007e00001e47983 */ /* 0x001f220000300800 */
[----:B------:R-:W-:-:S03]  /*18440*/  IADD3 R159, P1, R159, R23, RZ ;  /* 0x000000179f9f7210 */ /* 0x000fc60007f3e0ff */
[----:B------:R0:W-:Y:S01]  /*18450*/  STL [R1+0x84c], R250 ;  /* 0x00084cfa01007387 */ /* 0x0001e20000100800 */
[----:B------:R-:W-:-:S03]  /*18460*/  IMAD.X R158, R158, 0x1, R4, P2 ;  /* 0x000000019e9e7824 */ /* 0x000fc600010e0604 */
[----:B0-----:R-:W4:Y:S01]  /*18470*/  LDL.LU R250, [R1+0x804] ;  /* 0x0008040001fa7983 */ /* 0x001f220000300800 */
[----:B------:R-:W-:Y:S01]  /*18480*/  IADD3 R234, P2, R234, R23, RZ ;  /* 0x00000017eaea7210 */ /* 0x000fe20007f5e0ff */
[----:B------:R-:W-:-:S04]  /*18490*/  IMAD.X R157, R157, 0x1, R4, P3 ;  /* 0x000000019d9d7824 */ /* 0x000fc800018e0604 */
[----:B------:R0:W-:Y:S04]  /*184a0*/  STL [R1+0x818], R234 ;  /* 0x000818ea01007387 */ /* 0x0001e80000100800 */
[----:B------:R-:W-:Y:S04]  /*184b0*/  STL [R1+0x820], R159 ;  /* 0x0008209f01007387 */ /* 0x000fe80000100800 */
[----:B0-----:R-:W4:Y:S04]  /*184c0*/  LDL.LU R234, [R1+0x7d8] ;  /* 0x0007d80001ea7983 */ /* 0x001f280000300800 */
[----:B------:R-:W-:Y:S01]  /*184d0*/  STL [R1+0x844], R158 ;  /* 0x0008449e01007387 */ /* 0x000fe20000100800 */
[----:B------:R-:W-:Y:S01]  /*184e0*/  IADD3 R238, P3, R238, R23, RZ ;  /* 0x00000017eeee7210 */ /* 0x000fe20007f7e0ff */
[----:B------:R-:W-:-:S04]  /*184f0*/  IMAD.X R231, R231, 0x1, R4, P4 ;  /* 0x00000001e7e77824 */ /* 0x000fc800020e0604 */
[----:B------:R0:W-:Y:S04]  /*18500*/  STL [R1+0x810], R238 ;  /* 0x000810ee01007387 */ /* 0x0001e80000100800 */
[----:B0-----:R-:W4:Y:S04]  /*18510*/  LDL.LU R238, [R1+0x7fc] ;  /* 0x0007fc0001ee7983 */ /* 0x001f280000300800 */
[----:B------:R-:W-:Y:S01]  /*18520*/  STL [R1+0x83c], R157 ;  /* 0x00083c9d01007387 */ /* 0x000fe20000100800 */
[----:B------:R-:W-:-:S03]  /*18530*/  IADD3 R240, P4, R240, R23, RZ ;  /* 0x00000017f0f07210 */ /* 0x000fc60007f9e0ff */
        /* <DEDUP_REMOVED lines=13> */
[----:B------:R-:W-:Y:S04]  /*18610*/  STL [R1+0x800], R156 ;  /* 0x0008009c01007387 */ /* 0x000fe80000100800 */
[----:B------:R-:W4:Y:S04]  /*18620*/  LDL.LU R161, [R1+0x7c0] ;  /* 0x0007c00001a17983 */ /* 0x000f280000300800 */
[----:B------:R-:W-:Y:S01]  /*18630*/  STL [R1+0x7f8], R154 ;  /* 0x0007f89a01007387 */ /* 0x000fe20000100800 */
[----:B--2---:R-:W-:-:S05]  /*18640*/  IADD3 R248, P1, R248, R23, RZ ;  /* 0x00000017f8f87210 */ /* 0x004fca0007f3e0ff */
[----:B------:R0:W-:Y:S04]  /*18650*/  STL [R1+0x7f0], R248 ;  /* 0x0007f0f801007387 */ /* 0x0001e80000100800 */
[----:B------:R1:W-:Y:S04]  /*18660*/  STL [R1+0x81c], R153 ;  /* 0x00081c9901007387 */ /* 0x0003e80000100800 */
[----:B0-----:R-:W2:Y:S04]  /*18670*/  LDL.LU R248, [R1+0x7e4] ;  /* 0x0007e40001f87983 */ /* 0x001ea80000300800 */
[----:B------:R-:W2:Y:S04]  /*18680*/  LDL.LU R160, [R1+0x7b8] ;  /* 0x0007b80001a07983 */ /* 0x000ea80000300800 */
[----:B------:R-:W2:Y:S04]  /*18690*/  LDL.LU R154, [R1+0x7dc] ;  /* 0x0007dc00019a7983 */ /* 0x000ea80000300800 */
[----:B-1----:R-:W2:Y:S01]  /*186a0*/  LDL.LU R153, [R1+0x7b0] ;  /* 0x0007b00001997983 */ /* 0x002ea20000300800 */
[----:B---3--:R-:W-:-:S05]  /*186b0*/  IADD3.X R192, R192, R4, RZ, P2, !PT ;  /* 0x00000004c0c07210 */ /* 0x008fca00017fe4ff */
[----:B------:R0:W-:Y:S04]  /*186c0*/  STL [R1+0x814], R192 ;  /* 0x000814c001007387 */ /* 0x0001e80000100800 */
[----:B0-----:R-:W3:Y:S01]  /*186d0*/  LDL.LU R192, [R1+0x7d4] ;  /* 0x0007d40001c07983 */ /* 0x001ee20000300800 */
[----:B----4-:R-:W-:-:S05]  /*186e0*/  IADD3 R193, P2, R193, R23, RZ ;  /* 0x00000017c1c17210 */ /* 0x010fca0007f5e0ff */
[----:B------:R0:W-:Y:S04]  /*186f0*/  STL [R1+0x7e8], R193 ;  /* 0x0007e8c101007387 */ /* 0x0001e80000100800 */
[----:B0-----:R-:W4:Y:S01]  /*18700*/  LDL.LU R193, [R1+0x7a8] ;  /* 0x0007a80001c17983 */ /* 0x001f220000300800 */
[--C-:B------:R-:W-:Y:S01]  /*18710*/  IMAD.X R155, R155, 0x1, R4.reuse, P3 ;  /* 0x000000019b9b7824 */ /* 0x100fe200018e0604 */
[----:B------:R-:W-:Y:S02]  /*18720*/  IADD3 R228, P3, R228, R23, RZ ;  /* 0x00000017e4e47210 */ /* 0x000fe40007f7e0ff */
        /* <DEDUP_REMOVED lines=10> */
[----:B0-----:R-:W4:Y:S04]  /*187d0*/  LDL.LU R234, [R1+0x7bc] ;  /* 0x0007bc0001ea7983 */ /* 0x001f280000300800 */
[----:B------:R-:W4:Y:S01]  /*187e0*/  LDL.LU R228, [R1+0x790] ;  /* 0x0007900001e47983 */ /* 0x000f220000300800 */
[----:B------:R-:W-:-:S05]  /*187f0*/  IMAD.X R238, R238, 0x1, R4, P5 ;  /* 0x00000001eeee7824 */ /* 0x000fca00028e0604 */
[----:B------:R0:W-:Y:S04]  /*18800*/  STL [R1+0x7fc], R238 ;  /* 0x0007fcee01007387 */ /* 0x0001e80000100800 */
[----:B0-----:R-:W4:Y:S01]  /*18810*/  LDL.LU R238, [R1+0x7b4] ;  /* 0x0007b40001ee7983 */ /* 0x001f220000300800 */
[----:B------:R-:W-:Y:S01]  /*18820*/  IADD3 R231, P5, R231, R23, RZ ;  /* 0x00000017e7e77210 */ /* 0x000fe20007fbe0ff */
[----:B------:R-:W-:-:S05]  /*18830*/  IMAD.X R240, R240, 0x1, R4, P6 ;  /* 0x00000001f0f07824 */ /* 0x000fca00030e0604 */
[----:B------:R0:W-:Y:S04]  /*18840*/  STL [R1+0x7f4], R240 ;  /* 0x0007f4f001007387 */ /* 0x0001e80000100800 */
[----:B0-----:R-:W4:Y:S04]  /*18850*/  LDL.LU R240, [R1+0x788] ;  /* 0x0007880001f07983 */ /* 0x001f280000300800 */
[----:B------:R-:W-:Y:S01]  /*18860*/  STL [R1+0x7d0], R231 ;  /* 0x0007d0e701007387 */ /* 0x000fe20000100800 */
[----:B------:R-:W-:-:S03]  /*18870*/  IADD3 R247, P6, R247, R23, RZ ;  /* 0x00000017f7f77210 */ /* 0x000fc60007fde0ff */
[----:B------:R-:W4:Y:S04]  /*18880*/  LDL.LU R156, [R1+0x7ac] ;  /* 0x0007ac00019c7983 */ /* 0x000f280000300800 */
        /* <DEDUP_REMOVED lines=8> */
[----:B--2---:R-:W-:Y:S01]  /*18910*/  IMAD.X R248, R248, 0x1, R4, P2 ;  /* 0x00000001f8f87824 */ /* 0x004fe200010e0604 */
[----:B------:R-:W-:-:S04]  /*18920*/  IADD3 R160, P2, R160, R23, RZ ;  /* 0x00000017a0a07210 */ /* 0x000fc80007f5e0ff */
[----:B------:R0:W-:Y:S01]  /*18930*/  STL [R1+0x7e4], R248 ;  /* 0x0007e4f801007387 */ /* 0x0001e20000100800 */
[--C-:B------:R-:W-:Y:S01]  /*18940*/  IMAD.X R154, R154, 0x1, R4.reuse, P3 ;  /* 0x000000019a9a7824 */ /* 0x100fe200018e0604 */
[----:B------:R-:W-:Y:S02]  /*18950*/  IADD3 R153, P3, R153, R23, RZ ;  /* 0x0000001799997210 */ /* 0x000fe40007f7e0ff */
[----:B0-----:R-:W2:Y:S04]  /*18960*/  LDL.LU R248, [R1+0x770] ;  /* 0x0007700001f87983 */ /* 0x001ea80000300800 */
[----:B------:R-:W-:Y:S04]  /*18970*/  STL [R1+0x7c0], R161 ;  /* 0x0007c0a101007387 */ /* 0x000fe80000100800 */
[----:B------:R-:W-:Y:S01]  /*18980*/  STL [R1+0x7b8], R160 ;  /* 0x0007b8a001007387 */ /* 0x000fe20000100800 */
[----:B---3--:R-:W-:-:S05]  /*18990*/  IMAD.X R192, R192, 0x1, R4, P4 ;  /* 0x00000001c0c07824 */ /* 0x008fca00020e0604 */
[----:B------:R0:W-:Y:S04]  /*189a0*/  STL [R1+0x7d4], R192 ;  /* 0x0007d4c001007387 */ /* 0x0001e80000100800 */
[----:B------:R1:W-:Y:S04]  /*189b0*/  STL [R1+0x7dc], R154 ;  /* 0x0007dc9a01007387 */ /* 0x0003e80000100800 */
[----:B0-----:R-:W3:Y:S04]  /*189c0*/  LDL.LU R192, [R1+0x794] ;  /* 0x0007940001c07983 */ /* 0x001ee80000300800 */
[----:B------:R0:W-:Y:S04]  /*189d0*/  STL [R1+0x7b0], R153 ;  /* 0x0007b09901007387 */ /* 0x0001e80000100800 */
[----:B-1----:R-:W3:Y:S04]  /*189e0*/  LDL.LU R154, [R1+0x768] ;  /* 0x00076800019a7983 */ /* 0x002ee80000300800 */
[----:B0-----:R-:W3:Y:S01]  /*189f0*/  LDL.LU R153, [R1+0x78c] ;  /* 0x00078c0001997983 */ /* 0x001ee20000300800 */
[----:B----4-:R-:W-:-:S05]  /*18a00*/  IADD3 R193, P4, R193, R23, RZ ;  /* 0x00000017c1c17210 */ /* 0x010fca0007f9e0ff */
[----:B------:R0:W-:Y:S04]  /*18a10*/  STL [R1+0x7a8], R193 ;  /* 0x0007a8c101007387 */ /* 0x0001e80000100800 */
[----:B0-----:R-:W4:Y:S01]  /*18a20*/  LDL.LU R193, [R1+0x760] ;  /* 0x0007600001c17983 */ /* 0x001f220000300800 */
[--C-:B------:R-:W-:Y:S01]  /*18a30*/  IMAD.X R159, R159, 0x1, R4.reuse, P5 ;  /* 0x000000019f9f7824 */ /* 0x100fe200028e0604 */
[-C--:B------:R-:W-:Y:S01]  /*18a40*/  IADD3 R158, P5, R158, R23.reuse, RZ ;  /* 0x000000179e9e7210 */ /* 0x080fe20007fbe0ff */
[----:B------:R-:W-:Y:S01]  /*18a50*/  IMAD.X R250, R250, 0x1, R4, P6 ;  /* 0x00000001fafa7824 */ /* 0x000fe200030e0604 */
[----:B------:R-:W-:-:S04]  /*18a60*/  IADD3 R157, P6, R157, R23, RZ ;  /* 0x000000179d9d7210 */ /* 0x000fc80007fde0ff */
[----:B------:R0:W-:Y:S04]  /*18a70*/  STL [R1+0x7c4], R250 ;  /* 0x0007c4fa01007387 */ /* 0x0001e80000100800 */
[----:B------:R-:W-:Y:S04]  /*18a80*/  STL [R1+0x7cc], R159 ;  /* 0x0007cc9f01007387 */ /* 0x000fe80000100800 */
[----:B0-----:R-:W4:Y:S04]  /*18a90*/  LDL.LU R250, [R1+0x784] ;  /* 0x0007840001fa7983 */ /* 0x001f280000300800 */
[----:B------:R-:W-:Y:S01]  /*18aa0*/  STL [R1+0x7a0], R158 ;  /* 0x0007a09e01007387 */ /* 0x000fe20000100800 */
[----:B------:R-:W-:Y:S01]  /*18ab0*/  IMAD.X R234, R234, 0x1, R4, P1 ;  /* 0x00000001eaea7824 */ /* 0x000fe200008e0604 */
[----:B------:R-:W-:-:S04]  /*18ac0*/  IADD3 R228, P1, R228, R23, RZ ;  /* 0x00000017e4e47210 */ /* 0x000fc80007f3e0ff */
[----:B------:R0:W-:Y:S04]  /*18ad0*/  STL [R1+0x7bc], R234 ;  /* 0x0007bcea01007387 */ /* 0x0001e80000100800 */
[----:B0-----:R-:W4:Y:S04]  /*18ae0*/  LDL.LU R234, [R1+0x758] ;  /* 0x0007580001ea7983 */ /* 0x001f280000300800 */
[----:B------:R-:W-:Y:S04]  /*18af0*/  STL [R1+0x798], R157 ;  /* 0x0007989d01007387 */ /* 0x000fe80000100800 */
[----:B------:R0:W-:Y:S01]  /*18b00*/  STL [R1+0x790], R228 ;  /* 0x000790e401007387 */ /* 0x0001e20000100800 */
[----:B------:R-:W-:-:S03]  /*18b10*/  IMAD.X R238, R238, 0x1, R4, P2 ;  /* 0x00000001eeee7824 */ /* 0x000fc600010e0604 */
        /* <DEDUP_REMOVED lines=18> */
[----:B0-----:R-:W4:Y:S04]  /*18c40*/  LDL.LU R244, [R1+0x740] ;  /* 0x0007400001f47983 */ /* 0x001f280000300800 */
[----:B------:R-:W4:Y:S04]  /*18c50*/  LDL.LU R160, [R1+0x764] ;  /* 0x0007640001a07983 */ /* 0x000f280000300800 */
[----:B------:R-:W4:Y:S04]  /*18c60*/  LDL.LU R155, [R1+0x738] ;  /* 0x00073800019b7983 */ /* 0x000f280000300800 */
[----:B-1----:R-:W4:Y:S01]  /*18c70*/  LDL.LU R231, [R1+0x75c] ;  /* 0x00075c0001e77983 */ /* 0x002f220000300800 */
[----:B--2---:R-:W-:-:S05]  /*18c80*/  IADD3 R248, P5, R248, R23, RZ ;  /* 0x00000017f8f87210 */ /* 0x004fca0007fbe0ff */
[----:B------:R0:W-:Y:S04]  /*18c90*/  STL [R1+0x770], R248 ;  /* 0x000770f801007387 */ /* 0x0001e80000100800 */
[----:B0-----:R-:W2:Y:S01]  /*18ca0*/  LDL.LU R248, [R1+0x730] ;  /* 0x0007300001f87983 */ /* 0x001ea20000300800 */
[----:B---3--:R-:W-:-:S05]  /*18cb0*/  IMAD.X R192, R192, 0x1, R4, P6 ;  /* 0x00000001c0c07824 */ /* 0x008fca00030e0604 */
[----:B------:R0:W-:Y:S01]  /*18cc0*/  STL [R1+0x794], R192 ;  /* 0x000794c001007387 */ /* 0x0001e20000100800 */
[-C--:B------:R-:W-:Y:S01]  /*18cd0*/  IADD3 R154, P6, R154, R23.reuse, RZ ;  /* 0x000000179a9a7210 */ /* 0x080fe20007fde0ff */
[----:B------:R-:W-:Y:S02]  /*18ce0*/  IMAD.X R153, R153, 0x1, R4, P1 ;  /* 0x0000000199997824 */ /* 0x000fe400008e0604 */
[----:B0-----:R-:W3:Y:S04]  /*18cf0*/  LDL.LU R192, [R1+0x754] ;  /* 0x0007540001c07983 */ /* 0x001ee80000300800 */
[----:B------:R-:W3:Y:S04]  /*18d00*/  LDL.LU R159, [R1+0x728] ;  /* 0x00072800019f7983 */ /* 0x000ee80000300800 */
[----:B------:R-:W-:Y:S04]  /*18d10*/  STL [R1+0x768], R154 ;  /* 0x0007689a01007387 */ /* 0x000fe80000100800 */
[----:B------:R-:W3:Y:S01]  /*18d20*/  LDL.LU R158, [R1+0x74c] ;  /* 0x00074c00019e7983 */ /* 0x000ee20000300800 */
[----:B----4-:R-:W-:-:S03]  /*18d30*/  IADD3 R193, P1, R193, R23, RZ ;  /* 0x00000017c1c17210 */ /* 0x010fc60007f3e0ff */
        /* <DEDUP_REMOVED lines=14> */
[----:B0-----:R-:W4:Y:S04]  /*18e20*/  LDL.LU R238, [R1+0x734] ;  /* 0x0007340001ee7983 */ /* 0x001f280000300800 */
[----:B------:R-:W-:Y:S04]  /*18e30*/  STL [R1+0x77c], R228 ;  /* 0x00077ce401007387 */ /* 0x000fe80000100800 */
[----:B------:R-:W4:Y:S01]  /*18e40*/  LDL.LU R156, [R1+0x708] ;  /* 0x00070800019c7983 */ /* 0x000f220000300800 */
[----:B------:R-:W-:-:S05]  /*18e50*/  IMAD.X R240, R240, 0x1, R4, P4 ;  /* 0x00000001f0f07824 */ /* 0x000fca00020e0604 */
[----:B------:R0:W-:Y:S04]  /*18e60*/  STL [R1+0x774], R240 ;  /* 0x000774f001007387 */ /* 0x0001e80000100800 */
[----:B0-----:R-:W4:Y:S04]  /*18e70*/  LDL.LU R240, [R1+0x72c] ;  /* 0x00072c0001f07983 */ /* 0x001f280000300800 */
[----:B------:R-:W4:Y:S01]  /*18e80*/  LDL.LU R154, [R1+0x700] ;  /* 0x00070000019a7983 */ /* 0x000f220000300800 */
[----:B------:R-:W-:-:S03]  /*18e90*/  IADD3 R247, P4, R247, R23, RZ ;  /* 0x00000017f7f77210 */ /* 0x000fc60007f9e0ff */
[----:B------:R-:W4:Y:S04]  /*18ea0*/  LDL.LU R228, [R1+0x724] ;  /* 0x0007240001e47983 */ /* 0x000f280000300800 */
[----:B------:R0:W-:Y:S01]  /*18eb0*/  STL [R1+0x748], R247 ;  /* 0x000748f701007387 */ /* 0x0001e20000100800 */
[----:B------:R-:W-:-:S03]  /*18ec0*/  IMAD.X R161, R161, 0x1, R4, P5 ;  /* 0x00000001a1a17824 */ /* 0x000fc600028e0604 */
[----:B0-----:R-:W4:Y:S01]  /*18ed0*/  LDL.LU R247, [R1+0x6f8] ;  /* 0x0006f80001f77983 */ /* 0x001f220000300800 */
[----:B------:R-:W-:Y:S01]  /*18ee0*/  IADD3 R244, P5, R244, R23, RZ ;  /* 0x00000017f4f47210 */ /* 0x000fe20007fbe0ff */
[----:B------:R-:W-:-:S04]  /*18ef0*/  IMAD.X R160, R160, 0x1, R4, P6 ;  /* 0x00000001a0a07824 */ /* 0x000fc800030e0604 */
[----:B------:R0:W-:Y:S01]  /*18f00*/  STL [R1+0x740], R244 ;  /* 0x000740f401007387 */ /* 0x0001e20000100800 */
[-C--:B------:R-:W-:Y:S01]  /*18f10*/  IADD3 R155, P6, R155, R23.reuse, RZ ;  /* 0x000000179b9b7210 */ /* 0x080fe20007fde0ff */
[----:B------:R-:W-:Y:S02]  /*18f20*/  IMAD.X R231, R231, 0x1, R4, P1 ;  /* 0x00000001e7e77824 */ /* 0x000fe400008e0604 */
[----:B0-----:R-:W4:Y:S04]  /*18f30*/  LDL.LU R244, [R1+0x71c] ;  /* 0x00071c0001f47983 */ /* 0x001f280000300800 */
[----:B------:R-:W-:Y:S04]  /*18f40*/  STL [R1+0x76c], R161 ;  /* 0x00076ca101007387 */ /* 0x000fe80000100800 */
[----:B------:R-:W-:Y:S01]  /*18f50*/  STL [R1+0x764], R160 ;  /* 0x000764a001007387 */ /* 0x000fe20000100800 */
[----:B--2---:R-:W-:-:S05]  /*18f60*/  IADD3 R248, P1, R248, R23, RZ ;  /* 0x00000017f8f87210 */ /* 0x004fca0007f3e0ff */
[----:B------:R0:W-:Y:S04]  /*18f70*/  STL [R1+0x730], R248 ;  /* 0x000730f801007387 */ /* 0x0001e80000100800 */
[----:B------:R1:W-:Y:S04]  /*18f80*/  STL [R1+0x738], R155 ;  /* 0x0007389b01007387 */ /* 0x0003e80000100800 */
[----:B0-----:R-:W2:Y:S04]  /*18f90*/  LDL.LU R248, [R1+0x6f0] ;  /* 0x0006f00001f87983 */ /* 0x001ea80000300800 */
[----:B------:R0:W-:Y:S04]  /*18fa0*/  STL [R1+0x75c], R231 ;  /* 0x00075ce701007387 */ /* 0x0001e80000100800 */
[----:B-1----:R-:W2:Y:S04]  /*18fb0*/  LDL.LU R155, [R1+0x714] ;  /* 0x00071400019b7983 */ /* 0x002ea80000300800 */
[----:B0-----:R-:W2:Y:S01]  /*18fc0*/  LDL.LU R231, [R1+0x6e8] ;  /* 0x0006e80001e77983 */ /* 0x001ea20000300800 */
[----:B---3--:R-:W-:Y:S01]  /*18fd0*/  IMAD.X R192, R192, 0x1, R4, P2 ;  /* 0x00000001c0c07824 */ /* 0x008fe200010e0604 */
[----:B------:R-:W-:-:S04]  /*18fe0*/  IADD3 R159, P2, R159, R23, RZ ;  /* 0x000000179f9f7210 */ /* 0x000fc80007f5e0ff */
[----:B------:R0:W-:Y:S01]  /*18ff0*/  STL [R1+0x754], R192 ;  /* 0x000754c001007387 */ /* 0x0001e20000100800 */
[----:B------:R-:W-:-:S03]  /*19000*/  IMAD.X R158, R158, 0x1, R4, P3 ;  /* 0x000000019e9e7824 */ /* 0x000fc600018e0604 */
[----:B0-----:R-:W3:Y:S01]  /*19010*/  LDL.LU R192, [R1+0x70c] ;  /* 0x00070c0001c07983 */ /* 0x001ee20000300800 */
[----:B----4-:R-:W-:-:S05]  /*19020*/  IADD3 R193, P3, R193, R23, RZ ;  /* 0x00000017c1c17210 */ /* 0x010fca0007f7e0ff */
[----:B------:R0:W-:Y:S04]  /*19030*/  STL [R1+0x720], R193 ;  /* 0x000720c101007387 */ /* 0x0001e80000100800 */
[----:B------:R-:W-:Y:S04]  /*19040*/  STL [R1+0x728], R159 ;  /* 0x0007289f01007387 */ /* 0x000fe80000100800 */
[----:B0-----:R-:W4:Y:S01]  /*19050*/  LDL.LU R193, [R1+0x6e0] ;  /* 0x0006e00001c17983 */ /* 0x001f220000300800 */
[----:B------:R-:W-:-:S03]  /*19060*/  IMAD.X R157, R157, 0x1, R4, P4 ;  /* 0x000000019d9d7824 */ /* 0x000fc600020e0604 */
[----:B------:R-:W-:Y:S01]  /*19070*/  STL [R1+0x74c], R158 ;  /* 0x00074c9e01007387 */ /* 0x000fe20000100800 */
[----:B------:R-:W-:Y:S01]  /*19080*/  IADD3 R250, P4, R250, R23, RZ ;  /* 0x00000017fafa7210 */ /* 0x000fe20007f9e0ff */
[----:B------:R-:W-:-:S04]  /*19090*/  IMAD.X R153, R153, 0x1, R4, P5 ;  /* 0x0000000199997824 */ /* 0x000fc800028e0604 */
[----:B------:R0:W-:Y:S04]  /*190a0*/  STL [R1+0x718], R250 ;  /* 0x000718fa01007387 */ /* 0x0001e80000100800 */
[----:B0-----:R-:W4:Y:S04]  /*190b0*/  LDL.LU R250, [R1+0x704] ;  /* 0x0007040001fa7983 */ /* 0x001f280000300800 */
[----:B------:R-:W-:Y:S04]  /*190c0*/  STL [R1+0x744], R157 ;  /* 0x0007449d01007387 */ /* 0x000fe80000100800 */
[----:B------:R0:W-:Y:S01]  /*190d0*/  STL [R1+0x73c], R153 ;  /* 0x00073c9901007387 */ /* 0x0001e20000100800 */
[----:B------:R-:W-:-:S03]  /*190e0*/  IADD3 R234, P5, R234, R23, RZ ;  /* 0x00000017eaea7210 */ /* 0x000fc60007fbe0ff */
        /* <DEDUP_REMOVED lines=18> */
[----:B0-----:R-:W4:Y:S04]  /*19210*/  LDL.LU R247, [R1+0x6ec] ;  /* 0x0006ec0001f77983 */ /* 0x001f280000300800 */
[----:B------:R-:W4:Y:S01]  /*19220*/  LDL.LU R160, [R1+0x6c0] ;  /* 0x0006c00001a07983 */ /* 0x000f220000300800 */
[----:B------:R-:W-:-:S03]  /*19230*/  IMAD.X R244, R244, 0x1, R4, P3 ;  /* 0x00000001f4f47824 */ /* 0x000fc600018e0604 */
[----:B------:R-:W4:Y:S04]  /*19240*/  LDL.LU R154, [R1+0x6e4] ;  /* 0x0006e400019a7983 */ /* 0x000f280000300800 */
[----:B-1----:R-:W4:Y:S04]  /*19250*/  LDL.LU R228, [R1+0x6b8] ;  /* 0x0006b80001e47983 */ /* 0x002f280000300800 */
[----:B------:R0:W-:Y:S04]  /*19260*/  STL [R1+0x71c], R244 ;  /* 0x00071cf401007387 */ /* 0x0001e80000100800 */
[----:B0-----:R-:W4:Y:S01]  /*19270*/  LDL.LU R244, [R1+0x6dc] ;  /* 0x0006dc0001f47983 */ /* 0x001f220000300800 */
[----:B--2---:R-:W-:-:S05]  /*19280*/  IADD3 R248, P3, R248, R23, RZ ;  /* 0x00000017f8f87210 */ /* 0x004fca0007f7e0ff */
[----:B------:R0:W-:Y:S01]  /*19290*/  STL [R1+0x6f0], R248 ;  /* 0x0006f0f801007387 */ /* 0x0001e20000100800 */
[--C-:B------:R-:W-:Y:S01]  /*192a0*/  IMAD.X R155, R155, 0x1, R4.reuse, P4 ;  /* 0x000000019b9b7824 */ /* 0x100fe200020e0604 */
[----:B------:R-:W-:Y:S02]  /*192b0*/  IADD3 R231, P4, R231, R23, RZ ;  /* 0x00000017e7e77210 */ /* 0x000fe40007f9e0ff */
[----:B0-----:R-:W2:Y:S04]  /*192c0*/  LDL.LU R248, [R1+0x6b0] ;  /* 0x0006b00001f87983 */ /* 0x001ea80000300800 */
[----:B------:R-:W2:Y:S04]  /*192d0*/  LDL.LU R159, [R1+0x6d4] ;  /* 0x0006d400019f7983 */ /* 0x000ea80000300800 */
[----:B------:R-:W-:Y:S04]  /*192e0*/  STL [R1+0x714], R155 ;  /* 0x0007149b01007387 */ /* 0x000fe80000100800 */
[----:B------:R-:W2:Y:S01]  /*192f0*/  LDL.LU R158, [R1+0x6a8] ;  /* 0x0006a800019e7983 */ /* 0x000ea20000300800 */
[----:B---3--:R-:W-:-:S03]  /*19300*/  IMAD.X R192, R192, 0x1, R4, P5 ;  /* 0x00000001c0c07824 */ /* 0x008fc600028e0604 */
[----:B------:R-:W-:Y:S04]  /*19310*/  STL [R1+0x6e8], R231 ;  /* 0x0006e8e701007387 */ /* 0x000fe80000100800 */
[----:B------:R0:W-:Y:S04]  /*19320*/  STL [R1+0x70c], R192 ;  /* 0x00070cc001007387 */ /* 0x0001e80000100800 */
[----:B0-----:R-:W3:Y:S04]  /*19330*/  LDL.LU R192, [R1+0x6cc] ;  /* 0x0006cc0001c07983 */ /* 0x001ee80000300800 */
[----:B------:R-:W3:Y:S01]  /*19340*/  LDL.LU R157, [R1+0x6a0] ;  /* 0x0006a000019d7983 */ /* 0x000ee20000300800 */
[----:B----4-:R-:W-:-:S05]  /*19350*/  IADD3 R193, P5, R193, R23, RZ ;  /* 0x00000017c1c17210 */ /* 0x010fca0007fbe0ff */
        /* <DEDUP_REMOVED lines=12> */
[----:B------:R-:W-:-:S05]  /*19420*/  IADD3 R238, P1, R238, R23, RZ ;  /* 0x00000017eeee7210 */ /* 0x000fca0007f3e0ff */
[----:B------:R0:W-:Y:S04]  /*19430*/  STL [R1+0x6d0], R238 ;  /* 0x0006d0ee01007387 */ /* 0x0001e80000100800 */
[----:B0-----:R-:W4:Y:S04]  /*19440*/  LDL.LU R238, [R1+0x688] ;  /* 0x0006880001ee7983 */ /* 0x001f280000300800 */
[----:B------:R-:W4:Y:S04]  /*19450*/  LDL.LU R155, [R1+0x6ac] ;  /* 0x0006ac00019b7983 */ /* 0x000f280000300800 */
[----:B------:R-:W4:Y:S01]  /*19460*/  LDL.LU R153, [R1+0x680] ;  /* 0x0006800001997983 */ /* 0x000f220000300800 */
[----:B------:R-:W-:-:S05]  /*19470*/  IMAD.X R240, R240, 0x1, R4, P2 ;  /* 0x00000001f0f07824 */ /* 0x000fca00010e0604 */
        /* <DEDUP_REMOVED lines=14> */
[----:B0-----:R-:W4:Y:S04]  /*19560*/  LDL.LU R244, [R1+0x69c] ;  /* 0x00069c0001f47983 */ /* 0x001f280000300800 */
[----:B------:R0:W-:Y:S04]  /*19570*/  STL [R1+0x6b8], R228 ;  /* 0x0006b8e401007387 */ /* 0x0001e80000100800 */
[----:B-1----:R-:W4:Y:S04]  /*19580*/  LDL.LU R154, [R1+0x670] ;  /* 0x00067000019a7983 */ /* 0x002f280000300800 */
[----:B0-----:R-:W4:Y:S01]  /*19590*/  LDL.LU R228, [R1+0x694] ;  /* 0x0006940001e47983 */ /* 0x001f220000300800 */
[----:B--2---:R-:W-:Y:S01]  /*195a0*/  IADD3 R248, P5, R248, R23, RZ ;  /* 0x00000017f8f87210 */ /* 0x004fe20007fbe0ff */
[----:B------:R-:W-:-:S04]  /*195b0*/  IMAD.X R159, R159, 0x1, R4, P6 ;  /* 0x000000019f9f7824 */ /* 0x000fc800030e0604 */
[----:B------:R0:W-:Y:S04]  /*195c0*/  STL [R1+0x6b0], R248 ;  /* 0x0006b0f801007387 */ /* 0x0001e80000100800 */
[----:B0-----:R-:W2:Y:S01]  /*195d0*/  LDL.LU R248, [R1+0x668] ;  /* 0x0006680001f87983 */ /* 0x001ea20000300800 */
[----:B------:R-:W-:Y:S01]  /*195e0*/  IADD3 R158, P6, R158, R23, RZ ;  /* 0x000000179e9e7210 */ /* 0x000fe20007fde0ff */
[----:B---3--:R-:W-:-:S05]  /*195f0*/  IMAD.X R192, R192, 0x1, R4, P1 ;  /* 0x00000001c0c07824 */ /* 0x008fca00008e0604 */
[----:B------:R0:W-:Y:S04]  /*19600*/  STL [R1+0x6cc], R192 ;  /* 0x0006ccc001007387 */ /* 0x0001e80000100800 */
[----:B------:R-:W-:Y:S04]  /*19610*/  STL [R1+0x6d4], R159 ;  /* 0x0006d49f01007387 */ /* 0x000fe80000100800 */
[----:B0-----:R-:W3:Y:S04]  /*19620*/  LDL.LU R192, [R1+0x68c] ;  /* 0x00068c0001c07983 */ /* 0x001ee80000300800 */
[----:B------:R-:W-:Y:S01]  /*19630*/  STL [R1+0x6a8], R158 ;  /* 0x0006a89e01007387 */ /* 0x000fe20000100800 */
[----:B----4-:R-:W-:-:S05]  /*19640*/  IMAD.X R193, R193, 0x1, R4, P2 ;  /* 0x00000001c1c17824 */ /* 0x010fca00010e0604 */
[----:B------:R0:W-:Y:S04]  /*19650*/  STL [R1+0x6c4], R193 ;  /* 0x0006c4c101007387 */ /* 0x0001e80000100800 */
[----:B0-----:R-:W4:Y:S01]  /*19660*/  LDL.LU R193, [R1+0x660] ;  /* 0x0006600001c17983 */ /* 0x001f220000300800 */
[-C--:B------:R-:W-:Y:S02]  /*19670*/  IADD3 R157, P1, R157, R23.reuse, RZ ;  /* 0x000000179d9d7210 */ /* 0x080fe40007f3e0ff */
[----:B------:R-:W-:-:S03]  /*19680*/  IADD3 R231, P2, R231, R23, RZ ;  /* 0x00000017e7e77210 */ /* 0x000fc60007f5e0ff */
        /* <DEDUP_REMOVED lines=15> */
[----:B------:R-:W-:Y:S04]  /*19780*/  STL [R1+0x6b4], R156 ;  /* 0x0006b49c01007387 */ /* 0x000fe80000100800 */
[----:B------:R-:W4:Y:S01]  /*19790*/  LDL.LU R161, [R1+0x674] ;  /* 0x0006740001a17983 */ /* 0x000f220000300800 */
[----:B------:R-:W-:-:S03]  /*197a0*/  IMAD.X R240, R240, 0x1, R4, P6 ;  /* 0x00000001f0f07824 */ /* 0x000fc600030e0604 */
[----:B------:R-:W-:Y:S04]  /*197b0*/  STL [R1+0x6ac], R155 ;  /* 0x0006ac9b01007387 */ /* 0x000fe80000100800 */
[----:B------:R0:W-:Y:S04]  /*197c0*/  STL [R1+0x6a4], R240 ;  /* 0x0006a4f001007387 */ /* 0x0001e80000100800 */
[----:B------:R1:W-:Y:S04]  /*197d0*/  STL [R1+0x680], R153 ;  /* 0x0006809901007387 */ /* 0x0003e80000100800 */
[----:B0-----:R-:W4:Y:S04]  /*197e0*/  LDL.LU R240, [R1+0x648] ;  /* 0x0006480001f07983 */ /* 0x001f280000300800 */
[----:B------:R-:W4:Y:S04]  /*197f0*/  LDL.LU R160, [R1+0x66c] ;  /* 0x00066c0001a07983 */ /* 0x000f280000300800 */
[----:B------:R-:W4:Y:S01]  /*19800*/  LDL.LU R155, [R1+0x640] ;  /* 0x00064000019b7983 */ /* 0x000f220000300800 */
[----:B------:R-:W-:-:S03]  /*19810*/  IADD3 R247, P6, R247, R23, RZ ;  /* 0x00000017f7f77210 */ /* 0x000fc60007fde0ff */
        /* <DEDUP_REMOVED lines=10> */
[----:B------:R-:W4:Y:S04]  /*198c0*/  LDL.LU R158, [R1+0x654] ;  /* 0x00065400019e7983 */ /* 0x000f280000300800 */
[----:B------:R-:W-:Y:S01]  /*198d0*/  STL [R1+0x694], R228 ;  /* 0x000694e401007387 */ /* 0x000fe20000100800 */
[----:B--2---:R-:W-:-:S05]  /*198e0*/  IADD3 R248, P2, R248, R23, RZ ;  /* 0x00000017f8f87210 */ /* 0x004fca0007f5e0ff */
[----:B------:R0:W-:Y:S04]  /*198f0*/  STL [R1+0x668], R248 ;  /* 0x000668f801007387 */ /* 0x0001e80000100800 */
[----:B0-----:R-:W2:Y:S04]  /*19900*/  LDL.LU R248, [R1+0x628] ;  /* 0x0006280001f87983 */ /* 0x001ea80000300800 */
[----:B------:R-:W2:Y:S01]  /*19910*/  LDL.LU R157, [R1+0x64c] ;  /* 0x00064c00019d7983 */ /* 0x000ea20000300800 */
[----:B---3--:R-:W-:-:S05]  /*19920*/  IMAD.X R192, R192, 0x1, R4, P3 ;  /* 0x00000001c0c07824 */ /* 0x008fca00018e0604 */
[----:B------:R0:W-:Y:S04]  /*19930*/  STL [R1+0x68c], R192 ;  /* 0x00068cc001007387 */ /* 0x0001e80000100800 */
[----:B0-----:R-:W3:Y:S04]  /*19940*/  LDL.LU R192, [R1+0x620] ;  /* 0x0006200001c07983 */ /* 0x001ee80000300800 */
[----:B------:R-:W3:Y:S01]  /*19950*/  LDL.LU R228, [R1+0x644] ;  /* 0x0006440001e47983 */ /* 0x000ee20000300800 */
[----:B----4-:R-:W-:-:S05]  /*19960*/  IADD3 R193, P3, R193, R23, RZ ;  /* 0x00000017c1c17210 */ /* 0x010fca0007f7e0ff */
        /* <DEDUP_REMOVED lines=11> */
[----:B------:R-:W4:Y:S04]  /*19a20*/  LDL.LU R154, [R1+0x608] ;  /* 0x00060800019a7983 */ /* 0x000f280000300800 */
[----:B------:R-:W4:Y:S01]  /*19a30*/  LDL.LU R231, [R1+0x62c] ;  /* 0x00062c0001e77983 */ /* 0x000f220000300800 */
[----:B------:R-:W-:-:S05]  /*19a40*/  IADD3 R238, P5, R238, R23, RZ ;  /* 0x00000017eeee7210 */ /* 0x000fca0007fbe0ff */
        /* <DEDUP_REMOVED lines=23> */
[----:B--2---:R-:W-:Y:S01]  /*19bc0*/  IADD3 R248, P4, R248, R23, RZ ;  /* 0x00000017f8f87210 */ /* 0x004fe20007f9e0ff */
[----:B------:R-:W-:-:S04]  /*19bd0*/  IMAD.X R157, R157, 0x1, R4, P5 ;  /* 0x000000019d9d7824 */ /* 0x000fc800028e0604 */
[----:B------:R0:W-:Y:S04]  /*19be0*/  STL [R1+0x628], R248 ;  /* 0x000628f801007387 */ /* 0x0001e80000100800 */
[----:B------:R-:W-:Y:S04]  /*19bf0*/  STL [R1+0x630], R159 ;  /* 0x0006309f01007387 */ /* 0x000fe80000100800 */
[----:B0-----:R-:W2:Y:S04]  /*19c00*/  LDL.LU R248, [R1+0x5e8] ;  /* 0x0005e80001f87983 */ /* 0x001ea80000300800 */
[----:B------:R-:W-:Y:S01]  /*19c10*/  STL [R1+0x654], R158 ;  /* 0x0006549e01007387 */ /* 0x000fe20000100800 */
[----:B---3--:R-:W-:Y:S01]  /*19c20*/  IADD3 R192, P5, R192, R23, RZ ;  /* 0x00000017c0c07210 */ /* 0x008fe20007fbe0ff */
[----:B------:R-:W-:-:S04]  /*19c30*/  IMAD.X R228, R228, 0x1, R4, P6 ;  /* 0x00000001e4e47824 */ /* 0x000fc800030e0604 */
[----:B------:R0:W-:Y:S04]  /*19c40*/  STL [R1+0x620], R192 ;  /* 0x000620c001007387 */ /* 0x0001e80000100800 */
[----:B0-----:R-:W3:Y:S04]  /*19c50*/  LDL.LU R192, [R1+0x60c] ;  /* 0x00060c0001c07983 */ /* 0x001ee80000300800 */
[----:B------:R-:W-:Y:S04]  /*19c60*/  STL [R1+0x64c], R157 ;  /* 0x00064c9d01007387 */ /* 0x000fe80000100800 */
[----:B------:R0:W-:Y:S01]  /*19c70*/  STL [R1+0x644], R228 ;  /* 0x000644e401007387 */ /* 0x0001e20000100800 */
[----:B----4-:R-:W-:-:S03]  /*19c80*/  IADD3 R193, P6, R193, R23, RZ ;  /* 0x00000017c1c17210 */ /* 0x010fc60007fde0ff */
        /* <DEDUP_REMOVED lines=13> */
[----:B------:R-:W4:Y:S01]  /*19d60*/  LDL.LU R161, [R1+0x5d0] ;  /* 0x0005d00001a17983 */ /* 0x000f220000300800 */
[----:B------:R-:W-:-:S03]  /*19d70*/  IADD3 R238, P3, R238, R23, RZ ;  /* 0x00000017eeee7210 */ /* 0x000fc60007f7e0ff */
        /* <DEDUP_REMOVED lines=23> */
[----:B--2---:R-:W-:-:S05]  /*19ef0*/  IADD3 R248, P6, R248, R23, RZ ;  /* 0x00000017f8f87210 */ /* 0x004fca0007fde0ff */
[----:B------:R0:W-:Y:S04]  /*19f00*/  STL [R1+0x5e8], R248 ;  /* 0x0005e8f801007387 */ /* 0x0001e80000100800 */
[----:B0-----:R-:W2:Y:S04]  /*19f10*/  LDL.LU R248, [R1+0x5cc] ;  /* 0x0005cc0001f87983 */ /* 0x001ea80000300800 */
[----:B------:R-:W2:Y:S01]  /*19f20*/  LDL.LU R153, [R1+0x5a0] ;  /* 0x0005a00001997983 */ /* 0x000ea20000300800 */
[----:B---3--:R-:W-:-:S05]  /*19f30*/  IMAD.X R192, R192, 0x1, R4, P1 ;  /* 0x00000001c0c07824 */ /* 0x008fca00008e0604 */
[----:B------:R0:W-:Y:S04]  /*19f40*/  STL [R1+0x60c], R192 ;  /* 0x00060cc001007387 */ /* 0x0001e80000100800 */
[----:B0-----:R-:W3:Y:S01]  /*19f50*/  LDL.LU R192, [R1+0x5c4] ;  /* 0x0005c40001c07983 */ /* 0x001ee20000300800 */
[----:B----4-:R-:W-:-:S05]  /*19f60*/  IMAD.X R193, R193, 0x1, R4, P2 ;  /* 0x00000001c1c17824 */ /* 0x010fca00010e0604 */
[----:B------:R0:W-:Y:S04]  /*19f70*/  STL [R1+0x604], R193 ;  /* 0x000604c101007387 */ /* 0x0001e80000100800 */
[----:B0-----:R-:W4:Y:S01]  /*19f80*/  LDL.LU R193, [R1+0x598] ;  /* 0x0005980001c17983 */ /* 0x001f220000300800 */
[----:B------:R-:W-:-:S05]  /*19f90*/  IADD3 R228, P1, R228, R23, RZ ;  /* 0x00000017e4e47210 */ /* 0x000fca0007f3e0ff */
        /* <DEDUP_REMOVED lines=17> */
[----:B------:R-:W-:Y:S04]  /*1a0b0*/  STL [R1+0x5d0], R161 ;  /* 0x0005d0a101007387 */ /* 0x000fe80000100800 */
[----:B------:R-:W-:Y:S01]  /*1a0c0*/  STL [R1+0x5c8], R160 ;  /* 0x0005c8a001007387 */ /* 0x000fe20000100800 */
[----:B------:R-:W-:-:S03]  /*1a0d0*/  IMAD.X R240, R240, 0x1, R4, P6 ;  /* 0x00000001f0f07824 */ /* 0x000fc600030e0604 */
[----:B------:R0:W-:Y:S04]  /*1a0e0*/  STL [R1+0x5c0], R231 ;  /* 0x0005c0e701007387 */ /* 0x0001e80000100800 */
[----:B------:R1:W-:Y:S04]  /*1a0f0*/  STL [R1+0x5ec], R154 ;  /* 0x0005ec9a01007387 */ /* 0x0003e80000100800 */
[----:B0-----:R-:W4:Y:S04]  /*1a100*/  LDL.LU R231, [R1+0x5a4] ;  /* 0x0005a40001e77983 */ /* 0x001f280000300800 */
[----:B-1----:R-:W4:Y:S04]  /*1a110*/  LDL.LU R154, [R1+0x578] ;  /* 0x00057800019a7983 */ /* 0x002f280000300800 */
[----:B------:R0:W-:Y:S01]  /*1a120*/  STL [R1+0x5e4], R240 ;  /* 0x0005e4f001007387 */ /* 0x0001e20000100800 */
[----:B------:R-:W-:-:S03]  /*1a130*/  IADD3 R247, P6, R247, R23, RZ ;  /* 0x00000017f7f77210 */ /* 0x000fc60007fde0ff */
[----:B0-----:R-:W4:Y:S01]  /*1a140*/  LDL.LU R240, [R1+0x59c] ;  /* 0x00059c0001f07983 */ /* 0x001f220000300800 */
[----:B------:R-:W-:-:S03]  /*1a150*/  IMAD.X R159, R159, 0x1, R4, P1 ;  /* 0x000000019f9f7824 */ /* 0x000fc600008e0604 */
[----:B------:R0:W-:Y:S01]  /*1a160*/  STL [R1+0x5b8], R247 ;  /* 0x0005b8f701007387 */ /* 0x0001e20000100800 */
[----:B------:R-:W-:-:S03]  /*1a170*/  IADD3 R158, P1, R158, R23, RZ ;  /* 0x000000179e9e7210 */ /* 0x000fc60007f3e0ff */
[----:B0-----:R-:W4:Y:S01]  /*1a180*/  LDL.LU R247, [R1+0x570] ;  /* 0x0005700001f77983 */ /* 0x001f220000300800 */
[----:B------:R-:W-:Y:S01]  /*1a190*/  IMAD.X R244, R244, 0x1, R4, P2 ;  /* 0x00000001f4f47824 */ /* 0x000fe200010e0604 */
[----:B------:R-:W-:-:S04]  /*1a1a0*/  IADD3 R157, P2, R157, R23, RZ ;  /* 0x000000179d9d7210 */ /* 0x000fc80007f5e0ff */
[----:B------:R0:W-:Y:S04]  /*1a1b0*/  STL [R1+0x5d4], R244 ;  /* 0x0005d4f401007387 */ /* 0x0001e80000100800 */
[----:B------:R-:W-:Y:S04]  /*1a1c0*/  STL [R1+0x5dc], R159 ;  /* 0x0005dc9f01007387 */ /* 0x000fe80000100800 */
[----:B0-----:R-:W4:Y:S04]  /*1a1d0*/  LDL.LU R244, [R1+0x594] ;  /* 0x0005940001f47983 */ /* 0x001f280000300800 */
[----:B------:R-:W-:Y:S01]  /*1a1e0*/  STL [R1+0x5b0], R158 ;  /* 0x0005b09e01007387 */ /* 0x000fe20000100800 */
[----:B--2---:R-:W-:Y:S01]  /*1a1f0*/  IMAD.X R248, R248, 0x1, R4, P3 ;  /* 0x00000001f8f87824 */ /* 0x004fe200018e0604 */
[----:B------:R-:W-:-:S04]  /*1a200*/  IADD3 R153, P3, R153, R23, RZ ;  /* 0x0000001799997210 */ /* 0x000fc80007f7e0ff */
[----:B------:R0:W-:Y:S04]  /*1a210*/  STL [R1+0x5cc], R248 ;  /* 0x0005ccf801007387 */ /* 0x0001e80000100800 */
[----:B0-----:R-:W2:Y:S04]  /*1a220*/  LDL.LU R248, [R1+0x568] ;  /* 0x0005680001f87983 */ /* 0x001ea80000300800 */
[----:B------:R-:W-:Y:S04]  /*1a230*/  STL [R1+0x5a8], R157 ;  /* 0x0005a89d01007387 */ /* 0x000fe80000100800 */
[----:B------:R0:W-:Y:S01]  /*1a240*/  STL [R1+0x5a0], R153 ;  /* 0x0005a09901007387 */ /* 0x0001e20000100800 */
[----:B---3--:R-:W-:-:S03]  /*1a250*/  IMAD.X R192, R192, 0x1, R4, P4 ;  /* 0x00000001c0c07824 */ /* 0x008fc600020e0604 */
[----:B0-----:R-:W3:Y:S04]  /*1a260*/  LDL.LU R153, [R1+0x58c] ;  /* 0x00058c0001997983 */ /* 0x001ee80000300800 */
[----:B------:R0:W-:Y:S04]  /*1a270*/  STL [R1+0x5c4], R192 ;  /* 0x0005c4c001007387 */ /* 0x0001e80000100800 */
[----:B0-----:R-:W3:Y:S01]  /*1a280*/  LDL.LU R192, [R1+0x560] ;  /* 0x0005600001c07983 */ /* 0x001ee20000300800 */
[----:B----4-:R-:W-:-:S05]  /*1a290*/  IADD3 R193, P4, R193, R23, RZ ;  /* 0x00000017c1c17210 */ /* 0x010fca0007f9e0ff */
[----:B------:R0:W-:Y:S04]  /*1a2a0*/  STL [R1+0x598], R193 ;  /* 0x000598c101007387 */ /* 0x0001e80000100800 */
[----:B0-----:R-:W4:Y:S01]  /*1a2b0*/  LDL.LU R193, [R1+0x584] ;  /* 0x0005840001c17983 */ /* 0x001f220000300800 */
[--C-:B------:R-:W-:Y:S01]  /*1a2c0*/  IMAD.X R156, R156, 0x1, R4.reuse, P5 ;  /* 0x000000019c9c7824 */ /* 0x100fe200028e0604 */
        /* <DEDUP_REMOVED lines=18> */
[----:B------:R-:W-:Y:S01]  /*1a3f0*/  IMAD.X R231, R231, 0x1, R4, P2 ;  /* 0x00000001e7e77824 */ /* 0x000fe200010e0604 */
[----:B------:R-:W-:-:S04]  /*1a400*/  IADD3 R154, P2, R154, R23, RZ ;  /* 0x000000179a9a7210 */ /* 0x000fc80007f5e0ff */
[----:B------:R0:W-:Y:S04]  /*1a410*/  STL [R1+0x5a4], R231 ;  /* 0x0005a4e701007387 */ /* 0x0001e80000100800 */
[----:B0-----:R-:W4:Y:S01]  /*1a420*/  LDL.LU R231, [R1+0x564] ;  /* 0x0005640001e77983 */ /* 0x001f220000300800 */
[----:B------:R-:W-:-:S03]  /*1a430*/  IMAD.X R240, R240, 0x1, R4, P3 ;  /* 0x00000001f0f07824 */ /* 0x000fc600018e0604 */
[----:B------:R-:W4:Y:S04]  /*1a440*/  LDL.LU R159, [R1+0x538] ;  /* 0x00053800019f7983 */ /* 0x000f280000300800 */
[----:B------:R-:W-:Y:S04]  /*1a450*/  STL [R1+0x578], R154 ;  /* 0x0005789a01007387 */ /* 0x000fe80000100800 */
[----:B------:R-:W4:Y:S01]  /*1a460*/  LDL.LU R158, [R1+0x55c] ;  /* 0x00055c00019e7983 */ /* 0x000f220000300800 */
[----:B------:R-:W-:-:S03]  /*1a470*/  IADD3 R247, P3, R247, R23, RZ ;  /* 0x00000017f7f77210 */ /* 0x000fc60007f7e0ff */
[----:B------:R-:W-:Y:S04]  /*1a480*/  STL [R1+0x59c], R240 ;  /* 0x00059cf001007387 */ /* 0x000fe80000100800 */
[----:B------:R0:W-:Y:S04]  /*1a490*/  STL [R1+0x570], R247 ;  /* 0x000570f701007387 */ /* 0x0001e80000100800 */
[----:B0-----:R-:W4:Y:S04]  /*1a4a0*/  LDL.LU R247, [R1+0x530] ;  /* 0x0005300001f77983 */ /* 0x001f280000300800 */
[----:B------:R-:W4:Y:S04]  /*1a4b0*/  LDL.LU R157, [R1+0x554] ;  /* 0x00055400019d7983 */ /* 0x000f280000300800 */
[----:B------:R-:W4:Y:S01]  /*1a4c0*/  LDL.LU R240, [R1+0x528] ;  /* 0x0005280001f07983 */ /* 0x000f220000300800 */
[----:B------:R-:W-:-:S05]  /*1a4d0*/  IMAD.X R244, R244, 0x1, R4, P4 ;  /* 0x00000001f4f47824 */ /* 0x000fca00020e0604 */
[----:B------:R0:W-:Y:S04]  /*1a4e0*/  STL [R1+0x594], R244 ;  /* 0x000594f401007387 */ /* 0x0001e80000100800 */
[----:B0-----:R-:W4:Y:S01]  /*1a4f0*/  LDL.LU R244, [R1+0x54c] ;  /* 0x00054c0001f47983 */ /* 0x001f220000300800 */
[----:B--2---:R-:W-:-:S05]  /*1a500*/  IADD3 R248, P4, R248, R23, RZ ;  /* 0x00000017f8f87210 */ /* 0x004fca0007f9e0ff */
[----:B------:R0:W-:Y:S04]  /*1a510*/  STL [R1+0x568], R248 ;  /* 0x000568f801007387 */ /* 0x0001e80000100800 */
[----:B0-----:R-:W2:Y:S01]  /*1a520*/  LDL.LU R248, [R1+0x520] ;  /* 0x0005200001f87983 */ /* 0x001ea20000300800 */
[----:B---3--:R-:W-:Y:S01]  /*1a530*/  IMAD.X R153, R153, 0x1, R4, P5 ;  /* 0x0000000199997824 */ /* 0x008fe200028e0604 */
[----:B------:R-:W-:-:S05]  /*1a540*/  IADD3 R192, P5, R192, R23, RZ ;  /* 0x00000017c0c07210 */ /* 0x000fca0007fbe0ff */
[----:B------:R0:W-:Y:S04]  /*1a550*/  STL [R1+0x560], R192 ;  /* 0x000560c001007387 */ /* 0x0001e80000100800 */
[----:B0-----:R-:W3:Y:S04]  /*1a560*/  LDL.LU R192, [R1+0x544] ;  /* 0x0005440001c07983 */ /* 0x001ee80000300800 */
[----:B------:R-:W-:Y:S04]  /*1a570*/  STL [R1+0x58c], R153 ;  /* 0x00058c9901007387 */ /* 0x000fe80000100800 */
[----:B------:R-:W3:Y:S01]  /*1a580*/  LDL.LU R156, [R1+0x518] ;  /* 0x00051800019c7983 */ /* 0x000ee20000300800 */
[----:B----4-:R-:W-:-:S05]  /*1a590*/  IMAD.X R193, R193, 0x1, R4, P6 ;  /* 0x00000001c1c17824 */ /* 0x010fca00030e0604 */
[----:B------:R0:W-:Y:S04]  /*1a5a0*/  STL [R1+0x584], R193 ;  /* 0x000584c101007387 */ /* 0x0001e80000100800 */
[----:B0-----:R-:W4:Y:S04]  /*1a5b0*/  LDL.LU R193, [R1+0x53c] ;  /* 0x00053c0001c17983 */ /* 0x001f280000300800 */
[----:B------:R-:W4:Y:S04]  /*1a5c0*/  LDL.LU R154, [R1+0x510] ;  /* 0x00051000019a7983 */ /* 0x000f280000300800 */
[----:B------:R-:W4:Y:S01]  /*1a5d0*/  LDL.LU R153, [R1+0x534] ;  /* 0x0005340001997983 */ /* 0x000f220000300800 */
[----:B------:R-:W-:-:S05]  /*1a5e0*/  IADD3 R250, P6, R250, R23, RZ ;  /* 0x00000017fafa7210 */ /* 0x000fca0007fde0ff */
[----:B------:R0:W-:Y:S01]  /*1a5f0*/  STL [R1+0x558], R250 ;  /* 0x000558fa01007387 */ /* 0x0001e20000100800 */
[----:B------:R-:W-:-:S03]  /*1a600*/  IADD3.X R161, R161, R4, RZ, P1, !PT ;  /* 0x00000004a1a17210 */ /* 0x000fc60000ffe4ff */
        /* <DEDUP_REMOVED lines=17> */
[----:B0-----:R-:W4:Y:S01]  /*1a720*/  LDL.LU R228, [R1+0x4f8] ;  /* 0x0004f80001e47983 */ /* 0x001f220000300800 */
[----:B------:R-:W-:-:S03]  /*1a730*/  IMAD.X R158, R158, 0x1, R4, P5 ;  /* 0x000000019e9e7824 */ /* 0x000fc600028e0604 */
[----:B------:R0:W-:Y:S04]  /*1a740*/  STL [R1+0x564], R231 ;  /* 0x000564e701007387 */ /* 0x0001e80000100800 */
[----:B0-----:R-:W4:Y:S01]  /*1a750*/  LDL.LU R231, [R1+0x51c] ;  /* 0x00051c0001e77983 */ /* 0x001f220000300800 */
[----:B------:R-:W-:Y:S01]  /*1a760*/  IADD3 R247, P5, R247, R23, RZ ;  /* 0x00000017f7f77210 */ /* 0x000fe20007fbe0ff */
[----:B------:R-:W-:-:S04]  /*1a770*/  IMAD.X R157, R157, 0x1, R4, P6 ;  /* 0x000000019d9d7824 */ /* 0x000fc800030e0604 */
[----:B------:R0:W-:Y:S01]  /*1a780*/  STL [R1+0x530], R247 ;  /* 0x000530f701007387 */ /* 0x0001e20000100800 */
[----:B------:R-:W-:-:S03]  /*1a790*/  IADD3 R240, P6, R240, R23, RZ ;  /* 0x00000017f0f07210 */ /* 0x000fc60007fde0ff */
[----:B------:R-:W-:Y:S04]  /*1a7a0*/  STL [R1+0x538], R159 ;  /* 0x0005389f01007387 */ /* 0x000fe80000100800 */
[----:B0-----:R-:W4:Y:S04]  /*1a7b0*/  LDL.LU R247, [R1+0x4f0] ;  /* 0x0004f00001f77983 */ /* 0x001f280000300800 */
[----:B------:R-:W-:Y:S04]  /*1a7c0*/  STL [R1+0x55c], R158 ;  /* 0x00055c9e01007387 */ /* 0x000fe80000100800 */
[----:B------:R0:W-:Y:S01]  /*1a7d0*/  STL [R1+0x528], R240 ;  /* 0x000528f001007387 */ /* 0x0001e20000100800 */
[----:B------:R-:W-:-:S03]  /*1a7e0*/  IMAD.X R244, R244, 0x1, R4, P1 ;  /* 0x00000001f4f47824 */ /* 0x000fc600008e0604 */
[----:B0-----:R-:W4:Y:S04]  /*1a7f0*/  LDL.LU R240, [R1+0x514] ;  /* 0x0005140001f07983 */ /* 0x001f280000300800 */
[----:B------:R-:W-:Y:S04]  /*1a800*/  STL [R1+0x554], R157 ;  /* 0x0005549d01007387 */ /* 0x000fe80000100800 */
[----:B------:R0:W-:Y:S04]  /*1a810*/  STL [R1+0x54c], R244 ;  /* 0x00054cf401007387 */ /* 0x0001e80000100800 */
[----:B0-----:R-:W4:Y:S01]  /*1a820*/  LDL.LU R244, [R1+0x4e8] ;  /* 0x0004e80001f47983 */ /* 0x001f220000300800 */
[----:B--2---:R-:W-:-:S05]  /*1a830*/  IADD3 R248, P1, R248, R23, RZ ;  /* 0x00000017f8f87210 */ /* 0x004fca0007f3e0ff */
[----:B------:R0:W-:Y:S04]  /*1a840*/  STL [R1+0x520], R248 ;  /* 0x000520f801007387 */ /* 0x0001e80000100800 */
[----:B0-----:R-:W2:Y:S01]  /*1a850*/  LDL.LU R248, [R1+0x50c] ;  /* 0x00050c0001f87983 */ /* 0x001ea20000300800 */
[----:B---3--:R-:W-:-:S05]  /*1a860*/  IMAD.X R192, R192, 0x1, R4, P2 ;  /* 0x00000001c0c07824 */ /* 0x008fca00010e0604 */
[----:B------:R0:W-:Y:S04]  /*1a870*/  STL [R1+0x544], R192 ;  /* 0x000544c001007387 */ /* 0x0001e80000100800 */
[----:B0-----:R-:W3:Y:S01]  /*1a880*/  LDL.LU R192, [R1+0x4e0] ;  /* 0x0004e00001c07983 */ /* 0x001ee20000300800 */
[----:B----4-:R-:W-:-:S05]  /*1a890*/  IMAD.X R193, R193, 0x1, R4, P3 ;  /* 0x00000001c1c17824 */ /* 0x010fca00018e0604 */
[----:B------:R0:W-:Y:S04]  /*1a8a0*/  STL [R1+0x53c], R193 ;  /* 0x00053cc101007387 */ /* 0x0001e80000100800 */
[----:B0-----:R-:W4:Y:S01]  /*1a8b0*/  LDL.LU R193, [R1+0x504] ;  /* 0x0005040001c17983 */ /* 0x001f220000300800 */
[-C--:B------:R-:W-:Y:S01]  /*1a8c0*/  IADD3 R156, P2, R156, R23.reuse, RZ ;  /* 0x000000179c9c7210 */ /* 0x080fe20007f5e0ff */
[----:B------:R-:W-:Y:S01]  /*1a8d0*/  IMAD.X R153, R153, 0x1, R4, P4 ;  /* 0x0000000199997824 */ /* 0x000fe200020e0604 */
[----:B------:R-:W-:-:S03]  /*1a8e0*/  IADD3 R154, P3, R154, R23, RZ ;  /* 0x000000179a9a7210 */ /* 0x000fc60007f7e0ff */
        /* <DEDUP_REMOVED lines=8> */
[----:B------:R-:W4:Y:S04]  /*1a970*/  LDL.LU R154, [R1+0x4f4] ;  /* 0x0004f400019a7983 */ /* 0x000f280000300800 */
[----:B-1----:R-:W4:Y:S01]  /*1a980*/  LDL.LU R153, [R1+0x4c8] ;  /* 0x0004c80001997983 */ /* 0x002f220000300800 */
[----:B------:R-:W-:-:S05]  /*1a990*/  IMAD.X R234, R234, 0x1, R4, P5 ;  /* 0x00000001eaea7824 */ /* 0x000fca00028e0604 */
        /* <DEDUP_REMOVED lines=11> */
[----:B------:R0:W-:Y:S04]  /*1aa50*/  STL [R1+0x4f8], R228 ;  /* 0x0004f8e401007387 */ /* 0x0001e80000100800 */
[----:B0-----:R-:W4:Y:S04]  /*1aa60*/  LDL.LU R228, [R1+0x4dc] ;  /* 0x0004dc0001e47983 */ /* 0x001f280000300800 */
[----:B------:R-:W-:Y:S04]  /*1aa70*/  STL [R1+0x51c], R231 ;  /* 0x00051ce701007387 */ /* 0x000fe80000100800 */
        /* <DEDUP_REMOVED lines=9> */
[----:B--2---:R-:W-:-:S05]  /*1ab10*/  IMAD.X R248, R248, 0x1, R4, P3 ;  /* 0x00000001f8f87824 */ /* 0x004fca00018e0604 */
[----:B------:R0:W-:Y:S04]  /*1ab20*/  STL [R1+0x50c], R248 ;  /* 0x00050cf801007387 */ /* 0x0001e80000100800 */
[----:B0-----:R-:W2:Y:S04]  /*1ab30*/  LDL.LU R248, [R1+0x4a0] ;  /* 0x0004a00001f87983 */ /* 0x001ea80000300800 */
[----:B------:R-:W-:Y:S04]  /*1ab40*/  STL [R1+0x4e8], R244 ;  /* 0x0004e8f401007387 */ /* 0x000fe80000100800 */
[----:B------:R-:W2:Y:S01]  /*1ab50*/  LDL.LU R156, [R1+0x4c4] ;  /* 0x0004c400019c7983 */ /* 0x000ea20000300800 */
[----:B---3--:R-:W-:-:S05]  /*1ab60*/  IADD3 R192, P3, R192, R23, RZ ;  /* 0x00000017c0c07210 */ /* 0x008fca0007f7e0ff */
[----:B------:R0:W-:Y:S04]  /*1ab70*/  STL [R1+0x4e0], R192 ;  /* 0x0004e0c001007387 */ /* 0x0001e80000100800 */
[----:B0-----:R-:W3:Y:S04]  /*1ab80*/  LDL.LU R192, [R1+0x498] ;  /* 0x0004980001c07983 */ /* 0x001ee80000300800 */
[----:B------:R-:W3:Y:S04]  /*1ab90*/  LDL.LU R155, [R1+0x4bc] ;  /* 0x0004bc00019b7983 */ /* 0x000ee80000300800 */
[----:B------:R-:W3:Y:S01]  /*1aba0*/  LDL.LU R244, [R1+0x490] ;  /* 0x0004900001f47983 */ /* 0x000ee20000300800 */
[----:B----4-:R-:W-:-:S05]  /*1abb0*/  IMAD.X R193, R193, 0x1, R4, P4 ;  /* 0x00000001c1c17824 */ /* 0x010fca00020e0604 */
[----:B------:R0:W-:Y:S04]  /*1abc0*/  STL [R1+0x504], R193 ;  /* 0x000504c101007387 */ /* 0x0001e80000100800 */
[----:B0-----:R-:W4:Y:S01]  /*1abd0*/  LDL.LU R193, [R1+0x4b4] ;  /* 0x0004b40001c17983 */ /* 0x001f220000300800 */
[-C--:B------:R-:W-:Y:S01]  /*1abe0*/  IADD3 R161, P4, R161, R23.reuse, RZ ;  /* 0x00000017a1a17210 */ /* 0x080fe20007f9e0ff */
        /* <DEDUP_REMOVED lines=8> */
[----:B------:R-:W-:-:S05]  /*1ac70*/  IMAD.X R234, R234, 0x1, R4, P1 ;  /* 0x00000001eaea7824 */ /* 0x000fca00008e0604 */
        /* <DEDUP_REMOVED lines=15> */
[----:B0-----:R-:W4:Y:S04]  /*1ad70*/  LDL.LU R228, [R1+0x49c] ;  /* 0x00049c0001e47983 */ /* 0x001f280000300800 */
[----:B------:R-:W-:Y:S01]  /*1ad80*/  STL [R1+0x4b8], R158 ;  /* 0x0004b89e01007387 */ /* 0x000fe20000100800 */
[----:B------:R-:W-:Y:S01]  /*1ad90*/  IMAD.X R247, R247, 0x1, R4, P4 ;  /* 0x00000001f7f77824 */ /* 0x000fe200020e0604 */
[----:B------:R-:W-:-:S04]  /*1ada0*/  IADD3 R231, P4, R231, R23, RZ ;  /* 0x00000017e7e77210 */ /* 0x000fc80007f9e0ff */
        /* <DEDUP_REMOVED lines=8> */
[----:B--2---:R-:W-:Y:S01]  /*1ae30*/  IADD3 R248, P5, R248, R23, RZ ;  /* 0x00000017f8f87210 */ /* 0x004fe20007fbe0ff */
[----:B------:R-:W-:-:S04]  /*1ae40*/  IMAD.X R156, R156, 0x1, R4, P6 ;  /* 0x000000019c9c7824 */ /* 0x000fc800030e0604 */
[----:B------:R0:W-:Y:S04]  /*1ae50*/  STL [R1+0x4a0], R248 ;  /* 0x0004a0f801007387 */ /* 0x0001e80000100800 */
[----:B0-----:R-:W2:Y:S01]  /*1ae60*/  LDL.LU R248, [R1+0x48c] ;  /* 0x00048c0001f87983 */ /* 0x001ea20000300800 */
[----:B---3--:R-:W-:Y:S01]  /*1ae70*/  IADD3 R192, P6, R192, R23, RZ ;  /* 0x00000017c0c07210 */ /* 0x008fe20007fde0ff */
[----:B------:R-:W-:-:S04]  /*1ae80*/  IMAD.X R155, R155, 0x1, R4, P1 ;  /* 0x000000019b9b7824 */ /* 0x000fc800008e0604 */
[----:B------:R0:W-:Y:S01]  /*1ae90*/  STL [R1+0x498], R192 ;  /* 0x000498c001007387 */ /* 0x0001e20000100800 */
[----:B------:R-:W-:-:S03]  /*1aea0*/  IADD3 R244, P1, R244, R23, RZ ;  /* 0x00000017f4f47210 */ /* 0x000fc60007f3e0ff */
[----:B0-----:R-:W3:Y:S04]  /*1aeb0*/  LDL.LU R192, [R1+0x460] ;  /* 0x0004600001c07983 */ /* 0x001ee80000300800 */
[----:B------:R-:W-:Y:S04]  /*1aec0*/  STL [R1+0x4c4], R156 ;  /* 0x0004c49c01007387 */ /* 0x000fe80000100800 */
[----:B------:R-:W3:Y:S04]  /*1aed0*/  LDL.LU R161, [R1+0x484] ;  /* 0x0004840001a17983 */ /* 0x000ee80000300800 */
[----:B------:R-:W-:Y:S01]  /*1aee0*/  STL [R1+0x4bc], R155 ;  /* 0x0004bc9b01007387 */ /* 0x000fe20000100800 */
[----:B----4-:R-:W-:-:S05]  /*1aef0*/  IMAD.X R193, R193, 0x1, R4, P2 ;  /* 0x00000001c1c17824 */ /* 0x010fca00010e0604 */
[----:B------:R0:W-:Y:S04]  /*1af00*/  STL [R1+0x4b4], R193 ;  /* 0x0004b4c101007387 */ /* 0x0001e80000100800 */
[----:B------:R1:W-:Y:S04]  /*1af10*/  STL [R1+0x490], R244 ;  /* 0x000490f401007387 */ /* 0x0003e80000100800 */
[----:B0-----:R-:W4:Y:S04]  /*1af20*/  LDL.LU R193, [R1+0x458] ;  /* 0x0004580001c17983 */ /* 0x001f280000300800 */
[----:B------:R-:W4:Y:S04]  /*1af30*/  LDL.LU R160, [R1+0x47c] ;  /* 0x00047c0001a07983 */ /* 0x000f280000300800 */
[----:B------:R-:W4:Y:S04]  /*1af40*/  LDL.LU R155, [R1+0x450] ;  /* 0x00045000019b7983 */ /* 0x000f280000300800 */
[----:B-1----:R-:W4:Y:S01]  /*1af50*/  LDL.LU R244, [R1+0x474] ;  /* 0x0004740001f47983 */ /* 0x002f220000300800 */
[----:B------:R-:W-:-:S05]  /*1af60*/  IADD3 R250, P2, R250, R23, RZ ;  /* 0x00000017fafa7210 */ /* 0x000fca0007f5e0ff */
        /* <DEDUP_REMOVED lines=15> */
[----:B------:R-:W-:-:S03]  /*1b060*/  IMAD.X R228, R228, 0x1, R4, P5 ;  /* 0x00000001e4e47824 */ /* 0x000fc600028e0604 */
[----:B------:R-:W4:Y:S04]  /*1b070*/  LDL.LU R154, [R1+0x430] ;  /* 0x00043000019a7983 */ /* 0x000f280000300800 */
[----:B------:R-:W-:Y:S04]  /*1b080*/  STL [R1+0x49c], R228 ;  /* 0x00049ce401007387 */ /* 0x000fe80000100800 */
[----:B------:R-:W4:Y:S01]  /*1b090*/  LDL.LU R153, [R1+0x454] ;  /* 0x0004540001997983 */ /* 0x000f220000300800 */
[----:B------:R-:W-:-:S05]  /*1b0a0*/  IADD3 R247, P5, R247, R23, RZ ;  /* 0x00000017f7f77210 */ /* 0x000fca0007fbe0ff */
[----:B------:R0:W-:Y:S04]  /*1b0b0*/  STL [R1+0x470], R247 ;  /* 0x000470f701007387 */ /* 0x0001e80000100800 */
[----:B0-----:R-:W4:Y:S01]  /*1b0c0*/  LDL.LU R247, [R1+0x428] ;  /* 0x0004280001f77983 */ /* 0x001f220000300800 */
[----:B------:R-:W-:-:S03]  /*1b0d0*/  IMAD.X R231, R231, 0x1, R4, P6 ;  /* 0x00000001e7e77824 */ /* 0x000fc600030e0604 */
[----:B------:R-:W4:Y:S04]  /*1b0e0*/  LDL.LU R228, [R1+0x44c] ;  /* 0x00044c0001e47983 */ /* 0x000f280000300800 */
[----:B------:R-:W-:Y:S04]  /*1b0f0*/  STL [R1+0x494], R231 ;  /* 0x000494e701007387 */ /* 0x000fe80000100800 */
[----:B------:R-:W4:Y:S01]  /*1b100*/  LDL.LU R156, [R1+0x420] ;  /* 0x00042000019c7983 */ /* 0x000f220000300800 */
[----:B------:R-:W-:-:S05]  /*1b110*/  IADD3 R240, P6, R240, R23, RZ ;  /* 0x00000017f0f07210 */ /* 0x000fca0007fde0ff */
[----:B------:R-:W-:Y:S01]  /*1b120*/  STL [R1+0x468], R240 ;  /* 0x000468f001007387 */ /* 0x000fe20000100800 */
[----:B--2---:R-:W-:-:S05]  /*1b130*/  IMAD.X R248, R248, 0x1, R4, P1 ;  /* 0x00000001f8f87824 */ /* 0x004fca00008e0604 */
[----:B------:R0:W-:Y:S04]  /*1b140*/  STL [R1+0x48c], R248 ;  /* 0x00048cf801007387 */ /* 0x0001e80000100800 */
[----:B0-----:R-:W2:Y:S04]  /*1b150*/  LDL.LU R248, [R1+0x444] ;  /* 0x0004440001f87983 */ /* 0x001ea80000300800 */
[----:B------:R-:W2:Y:S04]  /*1b160*/  LDL.LU R231, [R1+0x418] ;  /* 0x0004180001e77983 */ /* 0x000ea80000300800 */
[----:B------:R-:W2:Y:S01]  /*1b170*/  LDL.LU R240, [R1+0x43c] ;  /* 0x00043c0001f07983 */ /* 0x000ea20000300800 */
        /* <DEDUP_REMOVED lines=8> */
[-C--:B------:R-:W-:Y:S01]  /*1b200*/  IADD3 R155, P3, R155, R23.reuse, RZ ;  /* 0x000000179b9b7210 */ /* 0x080fe20007f7e0ff */
[----:B------:R-:W-:Y:S01]  /*1b210*/  IMAD.X R244, R244, 0x1, R4, P4 ;  /* 0x00000001f4f47824 */ /* 0x000fe200020e0604 */
[----:B------:R-:W-:Y:S04]  /*1b220*/  STL [R1+0x484], R161 ;  /* 0x000484a101007387 */ /* 0x000fe80000100800 */
[----:B------:R-:W-:Y:S04]  /*1b230*/  STL [R1+0x47c], R160 ;  /* 0x00047ca001007387 */ /* 0x000fe80000100800 */
[----:B------:R0:W-:Y:S01]  /*1b240*/  STL [R1+0x474], R244 ;  /* 0x000474f401007387 */ /* 0x0001e20000100800 */
[----:B------:R-:W-:-:S03]  /*1b250*/  IADD3 R250, P4, R250, R23, RZ ;  /* 0x00000017fafa7210 */ /* 0x000fc60007f9e0ff */
[----:B------:R1:W-:Y:S04]  /*1b260*/  STL [R1+0x450], R155 ;  /* 0x0004509b01007387 */ /* 0x0003e80000100800 */
[----:B0-----:R-:W4:Y:S04]  /*1b270*/  LDL.LU R244, [R1+0x42c] ;  /* 0x00042c0001f47983 */ /* 0x001f280000300800 */
[----:B-1----:R-:W4:Y:S04]  /*1b280*/  LDL.LU R155, [R1+0x400] ;  /* 0x00040000019b7983 */ /* 0x002f280000300800 */
[----:B------:R0:W-:Y:S04]  /*1b290*/  STL [R1+0x448], R250 ;  /* 0x000448fa01007387 */ /* 0x0001e80000100800 */
[----:B0-----:R-:W4:Y:S01]  /*1b2a0*/  LDL.LU R250, [R1+0x424] ;  /* 0x0004240001fa7983 */ /* 0x001f220000300800 */
[----:B------:R-:W-:Y:S01]  /*1b2b0*/  IMAD.X R234, R234, 0x1, R4, P5 ;  /* 0x00000001eaea7824 */ /* 0x000fe200028e0604 */
[----:B------:R-:W-:-:S04]  /*1b2c0*/  IADD3 R159, P5, R159, R23, RZ ;  /* 0x000000179f9f7210 */ /* 0x000fc80007fbe0ff */
[----:B------:R0:W-:Y:S01]  /*1b2d0*/  STL [R1+0x46c], R234 ;  /* 0x00046cea01007387 */ /* 0x0001e20000100800 */
[----:B------:R-:W-:-:S03]  /*1b2e0*/  IMAD.X R158, R158, 0x1, R4, P6 ;  /* 0x000000019e9e7824 */ /* 0x000fc600030e0604 */
[----:B0-----:R-:W4:Y:S01]  /*1b2f0*/  LDL.LU R234, [R1+0x3f8] ;  /* 0x0003f80001ea7983 */ /* 0x001f220000300800 */
[----:B------:R-:W-:Y:S01]  /*1b300*/  IADD3 R238, P6, R238, R23, RZ ;  /* 0x00000017eeee7210 */ /* 0x000fe20007fde0ff */
[----:B------:R-:W-:-:S04]  /*1b310*/  IMAD.X R157, R157, 0x1, R4, P1 ;  /* 0x000000019d9d7824 */ /* 0x000fc800008e0604 */
[----:B------:R0:W-:Y:S01]  /*1b320*/  STL [R1+0x438], R238 ;  /* 0x000438ee01007387 */ /* 0x0001e20000100800 */
[----:B------:R-:W-:-:S03]  /*1b330*/  IADD3 R154, P1, R154, R23, RZ ;  /* 0x000000179a9a7210 */ /* 0x000fc60007f3e0ff */
[----:B------:R-:W-:Y:S04]  /*1b340*/  STL [R1+0x440], R159 ;  /* 0x0004409f01007387 */ /* 0x000fe80000100800 */
[----:B0-----:R-:W4:Y:S01]  /*1b350*/  LDL.LU R238, [R1+0x3f0] ;  /* 0x0003f00001ee7983 */ /* 0x001f220000300800 */
[----:B------:R-:W-:-:S03]  /*1b360*/  IMAD.X R153, R153, 0x1, R4, P2 ;  /* 0x0000000199997824 */ /* 0x000fc600010e0604 */
[----:B------:R-:W-:Y:S04]  /*1b370*/  STL [R1+0x464], R158 ;  /* 0x0004649e01007387 */ /* 0x000fe80000100800 */
[----:B------:R0:W-:Y:S04]  /*1b380*/  STL [R1+0x430], R154 ;  /* 0x0004309a01007387 */ /* 0x0001e80000100800 */
[----:B0-----:R-:W4:Y:S04]  /*1b390*/  LDL.LU R154, [R1+0x414] ;  /* 0x00041400019a7983 */ /* 0x001f280000300800 */
[----:B------:R-:W-:Y:S04]  /*1b3a0*/  STL [R1+0x45c], R157 ;  /* 0x00045c9d01007387 */ /* 0x000fe80000100800 */
[----:B------:R0:W-:Y:S01]  /*1b3b0*/  STL [R1+0x454], R153 ;  /* 0x0004549901007387 */ /* 0x0001e20000100800 */
[----:B------:R-:W-:-:S03]  /*1b3c0*/  IADD3 R247, P2, R247, R23, RZ ;  /* 0x00000017f7f77210 */ /* 0x000fc60007f5e0ff */
[----:B0-----:R-:W4:Y:S01]  /*1b3d0*/  LDL.LU R153, [R1+0x40c] ;  /* 0x00040c0001997983 */ /* 0x001f220000300800 */
[----:B------:R-:W-:-:S03]  /*1b3e0*/  IMAD.X R228, R228, 0x1, R4, P3 ;  /* 0x00000001e4e47824 */ /* 0x000fc600018e0604 */
[----:B------:R0:W-:Y:S01]  /*1b3f0*/  STL [R1+0x428], R247 ;  /* 0x000428f701007387 */ /* 0x0001e20000100800 */
[----:B------:R-:W-:-:S03]  /*1b400*/  IADD3 R156, P3, R156, R23, RZ ;  /* 0x000000179c9c7210 */ /* 0x000fc60007f7e0ff */
[----:B0-----:R-:W4:Y:S04]  /*1b410*/  LDL.LU R247, [R1+0x3e0] ;  /* 0x0003e00001f77983 */ /* 0x001f280000300800 */
[----:B------:R0:W-:Y:S04]  /*1b420*/  STL [R1+0x44c], R228 ;  /* 0x00044ce401007387 */ /* 0x0001e80000100800 */
[----:B0-----:R-:W4:Y:S01]  /*1b430*/  LDL.LU R228, [R1+0x404] ;  /* 0x0004040001e47983 */ /* 0x001f220000300800 */
[----:B--2---:R-:W-:Y:S01]  /*1b440*/  IMAD.X R248, R248, 0x1, R4, P4 ;  /* 0x00000001f8f87824 */ /* 0x004fe200020e0604 */
[----:B------:R-:W-:-:S04]  /*1b450*/  IADD3 R231, P4, R231, R23, RZ ;  /* 0x00000017e7e77210 */ /* 0x000fc80007f9e0ff */
[----:B------:R0:W-:Y:S01]  /*1b460*/  STL [R1+0x444], R248 ;  /* 0x000444f801007387 */ /* 0x0001e20000100800 */
[----:B------:R-:W-:-:S03]  /*1b470*/  IMAD.X R240, R240, 0x1, R4, P5 ;  /* 0x00000001f0f07824 */ /* 0x000fc600028e0604 */
[----:B0-----:R-:W2:Y:S04]  /*1b480*/  LDL.LU R248, [R1+0x3d8] ;  /* 0x0003d80001f87983 */ /* 0x001ea80000300800 */
[----:B------:R0:W-:Y:S01]  /*1b490*/  STL [R1+0x420], R156 ;  /* 0x0004209c01007387 */ /* 0x0001e20000100800 */
[----:B---3--:R-:W-:-:S03]  /*1b4a0*/  IADD3 R192, P5, R192, R23, RZ ;  /* 0x00000017c0c07210 */ /* 0x008fc60007fbe0ff */
[----:B0-----:R-:W3:Y:S04]  /*1b4b0*/  LDL.LU R156, [R1+0x3d0] ;  /* 0x0003d000019c7983 */ /* 0x001ee80000300800 */
[----:B------:R-:W-:Y:S04]  /*1b4c0*/  STL [R1+0x418], R231 ;  /* 0x000418e701007387 */ /* 0x000fe80000100800 */
[----:B------:R0:W-:Y:S04]  /*1b4d0*/  STL [R1+0x410], R192 ;  /* 0x000410c001007387 */ /* 0x0001e80000100800 */
[----:B------:R-:W-:Y:S04]  /*1b4e0*/  STL [R1+0x43c], R240 ;  /* 0x00043cf001007387 */ /* 0x000fe80000100800 */
[----:B0-----:R-:W3:Y:S01]  /*1b4f0*/  LDL.LU R192, [R1+0x3f4] ;  /* 0x0003f40001c07983 */ /* 0x001ee20000300800 */
[----:B----4-:R-:W-:Y:S01]  /*1b500*/  IMAD.X R193, R193, 0x1, R4, P6 ;  /* 0x00000001c1c17824 */ /* 0x010fe200030e0604 */
[----:B------:R-:W-:-:S04]  /*1b510*/  IADD3 R5, P6, R5, R23, RZ ;  /* 0x0000001705057210 */ /* 0x000fc80007fde0ff */
[----:B------:R0:W-:Y:S04]  /*1b520*/  STL [R1+0x434], R193 ;  /* 0x000434c101007387 */ /* 0x0001e80000100800 */
[----:B0-----:R-:W4:Y:S04]  /*1b530*/  LDL.LU R193, [R1+0x3c8] ;  /* 0x0003c80001c17983 */ /* 0x001f280000300800 */
[----:B------:R0:W-:Y:S04]  /*1b540*/  STL [R1+0x408], R5 ;  /* 0x0004080501007387 */ /* 0x0001e80000100800 */
[----:B0-----:R-:W2:Y:S01]  /*1b550*/  LDL.LU R5, [R1+0xcc8] ;  /* 0x000cc80001057983 */ /* 0x001ea20000300800 */
[----:B------:R-:W-:Y:S01]  /*1b560*/  IMAD.X R244, R244, 0x1, R4, P1 ;  /* 0x00000001f4f47824 */ /* 0x000fe200008e0604 */
[----:B------:R-:W-:-:S02]  /*1b570*/  IADD3 R155, P1, R155, R23, RZ ;  /* 0x000000179b9b7210 */ /* 0x000fc40007f3e0ff */
[----:B------:R-:W4:Y:S04]  /*1b580*/  LDL.LU R231, [R1+0x3ec] ;  /* 0x0003ec0001e77983 */ /* 0x000f280000300800 */
[----:B------:R-:W4:Y:S01]  /*1b590*/  LDL.LU R240, [R1+0x3c0] ;  /* 0x0003c00001f07983 */ /* 0x000f220000300800 */
[----:B------:R-:W-:-:S03]  /*1b5a0*/  IMAD.X R250, R250, 0x1, R4, P2 ;  /* 0x00000001fafa7824 */ /* 0x000fc600010e0604 */
[----:B------:R0:W-:Y:S04]  /*1b5b0*/  STL [R1+0x42c], R244 ;  /* 0x00042cf401007387 */ /* 0x0001e80000100800 */
[----:B0-----:R-:W4:Y:S04]  /*1b5c0*/  LDL.LU R244, [R1+0x3e4] ;  /* 0x0003e40001f47983 */ /* 0x001f280000300800 */
[----:B------:R0:W-:Y:S04]  /*1b5d0*/  STL [R1+0x424], R250 ;  /* 0x000424fa01007387 */ /* 0x0001e80000100800 */
[----:B------:R-:W-:Y:S04]  /*1b5e0*/  STL [R1+0x400], R155 ;  /* 0x0004009b01007387 */ /* 0x000fe80000100800 */
[----:B0-----:R-:W4:Y:S01]  /*1b5f0*/  LDL.LU R250, [R1+0x3dc] ;  /* 0x0003dc0001fa7983 */ /* 0x001f220000300800 */
[----:B------:R-:W-:Y:S01]  /*1b600*/  IADD3 R234, P2, R234, R23, RZ ;  /* 0x00000017eaea7210 */ /* 0x000fe20007f5e0ff */
[----:B------:R-:W-:-:S02]  /*1b610*/  IMAD.X R154, R154, 0x1, R4, P4 ;  /* 0x000000019a9a7824 */ /* 0x000fc400020e0604 */
[----:B--2---:R-:W-:-:S05]  /*1b620*/  IMAD.X R5, R5, 0x1, R4, P3 ;  /* 0x0000000105057824 */ /* 0x004fca00018e0604 */
[----:B------:R0:W-:Y:S02]  /*1b630*/  STL [R1+0x41c], R5 ;  /* 0x00041c0501007387 */ /* 0x0001e40000100800 */
[----:B0-----:R-:W0:Y:S02]  /*1b640*/  LDC R5, c[0x0][0x23c] ;  /* 0x00008f00ff057b82 */ /* 0x001e240000000800 */
[----:B------:R1:W-:Y:S04]  /*1b650*/  STL [R1+0x3f8], R234 ;  /* 0x0003f8ea01007387 */ /* 0x0003e80000100800 */
[----:B-1----:R-:W2:Y:S04]  /*1b660*/  LDL.LU R234, [R1+0x3b0] ;  /* 0x0003b00001ea7983 */ /* 0x002ea80000300800 */
[----:B------:R-:W2:Y:S01]  /*1b670*/  LDL.LU R155, [R1+0x3d4] ;  /* 0x0003d400019b7983 */ /* 0x000ea20000300800 */
[----:B0-----:R-:W-:-:S04]  /*1b680*/  IMAD.SHL.U32 R5, R5, 0x80, RZ ;  /* 0x0000008005057824 */ /* 0x001fc800078e00ff */
[----:B------:R-:W-:-:S05]  /*1b690*/  IMAD.SHL.U32 R5, R5, 0x2, RZ ;  /* 0x0000000205057824 */ /* 0x000fca00078e00ff */
[-C--:B------:R-:W-:Y:S02]  /*1b6a0*/  IADD3 R238, P3, R238, R5.reuse, RZ ;  /* 0x00000005eeee7210 */ /* 0x080fe40007f7e0ff */
[----:B------:R-:W-:-:S03]  /*1b6b0*/  IADD3 R6, P4, R6, R5, RZ ;  /* 0x0000000506067210 */ /* 0x000fc60007f9e0ff */
[----:B------:R0:W-:Y:S04]  /*1b6c0*/  STL [R1+0x3f0], R238 ;  /* 0x0003f0ee01007387 */ /* 0x0001e80000100800 */
[----:B0-----:R-:W2:Y:S04]  /*1b6d0*/  LDL.LU R238, [R1+0x3a8] ;  /* 0x0003a80001ee7983 */ /* 0x001ea80000300800 */
[----:B------:R0:W-:Y:S04]  /*1b6e0*/  STL [R1+0x414], R154 ;  /* 0x0004149a01007387 */ /* 0x0001e80000100800 */
[----:B0-----:R-:W2:Y:S04]  /*1b6f0*/  LDL.LU R154, [R1+0x3cc] ;  /* 0x0003cc00019a7983 */ /* 0x001ea80000300800 */
[----:B------:R0:W-:Y:S04]  /*1b700*/  STL [R1+0x3e8], R6 ;  /* 0x0003e80601007387 */ /* 0x0001e80000100800 */
[----:B0-----:R-:W3:Y:S01]  /*1b710*/  LDL.LU R6, [R1+0xcc4] ;  /* 0x000cc40001067983 */ /* 0x001ee20000300800 */
[--C-:B------:R-:W-:Y:S01]  /*1b720*/  IMAD.X R153, R153, 0x1, R4.reuse, P5 ;  /* 0x0000000199997824 */ /* 0x100fe200028e0604 */
[----:B------:R-:W-:Y:S01]  /*1b730*/  IADD3 R247, P5, R247, R5, RZ ;  /* 0x00000005f7f77210 */ /* 0x000fe20007fbe0ff */
[----:B------:R-:W-:-:S04]  /*1b740*/  IMAD.X R228, R228, 0x1, R4, P6 ;  /* 0x00000001e4e47824 */ /* 0x000fc800030e0604 */
[----:B------:R0:W-:Y:S04]  /*1b750*/  STL [R1+0x3e0], R247 ;  /* 0x0003e0f701007387 */ /* 0x0001e80000100800 */
[----:B0-----:R-:W2:Y:S04]  /*1b760*/  LDL.LU R247, [R1+0x3a0] ;  /* 0x0003a00001f77983 */ /* 0x001ea80000300800 */
[----:B------:R0:W-:Y:S04]  /*1b770*/  STL [R1+0x40c], R153 ;  /* 0x00040c9901007387 */ /* 0x0001e80000100800 */
[----:B0-----:R-:W2:Y:S04]  /*1b780*/  LDL.LU R153, [R1+0x3c4] ;  /* 0x0003c40001997983 */ /* 0x001ea80000300800 */
[----:B------:R0:W-:Y:S04]  /*1b790*/  STL [R1+0x404], R228 ;  /* 0x000404e401007387 */ /* 0x0001e80000100800 */
[----:B0-----:R-:W2:Y:S01]  /*1b7a0*/  LDL.LU R228, [R1+0x398] ;  /* 0x0003980001e47983 */ /* 0x001ea20000300800 */
[----:B---3--:R-:W-:-:S05]  /*1b7b0*/  IMAD.X R6, R6, 0x1, R4, P1 ;  /* 0x0000000106067824 */ /* 0x008fca00008e0604 */
[----:B------:R0:W-:Y:S04]  /*1b7c0*/  STL [R1+0x3fc], R6 ;  /* 0x0003fc0601007387 */ /* 0x0001e80000100800 */
[----:B0-----:R-:W3:Y:S01]  /*1b7d0*/  LDL.LU R6, [R1+0xcc0] ;  /* 0x000cc00001067983 */ /* 0x001ee20000300800 */
[-C--:B------:R-:W-:Y:S01]  /*1b7e0*/  IADD3 R248, P6, R248, R5.reuse, RZ ;  /* 0x00000005f8f87210 */ /* 0x080fe20007fde0ff */
[----:B------:R-:W-:Y:S01]  /*1b7f0*/  IMAD.X R192, R192, 0x1, R4, P2 ;  /* 0x00000001c0c07824 */ /* 0x000fe200010e0604 */
[----:B------:R-:W-:-:S03]  /*1b800*/  IADD3 R156, P1, R156, R5, RZ ;  /* 0x000000059c9c7210 */ /* 0x000fc60007f3e0ff */
[----:B------:R0:W-:Y:S01]  /*1b810*/  STL [R1+0x3d8], R248 ;  /* 0x0003d8f801007387 */ /* 0x0001e20000100800 */
[----:B----4-:R-:W-:-:S03]  /*1b820*/  IADD3 R193, P2, R193, R5, RZ ;  /* 0x00000005c1c17210 */ /* 0x010fc60007f5e0ff */
[----:B------:R-:W4:Y:S04]  /*1b830*/  LDL.LU R157, [R1+0x3bc] ;  /* 0x0003bc00019d7983 */ /* 0x000f280000300800 */
[----:B0-----:R-:W4:Y:S04]  /*1b840*/  LDL.LU R248, [R1+0x390] ;  /* 0x0003900001f87983 */ /* 0x001f280000300800 */
[----:B------:R0:W-:Y:S04]  /*1b850*/  STL [R1+0x3f4], R192 ;  /* 0x0003f4c001007387 */ /* 0x0001e80000100800 */
[----:B0-----:R-:W4:Y:S04]  /*1b860*/  LDL.LU R192, [R1+0x388] ;  /* 0x0003880001c07983 */ /* 0x001f280000300800 */
[----:B------:R-:W-:Y:S04]  /*1b870*/  STL [R1+0x3d0], R156 ;  /* 0x0003d09c01007387 */ /* 0x000fe80000100800 */
[----:B------:R0:W-:Y:S04]  /*1b880*/  STL [R1+0x3c8], R193 ;  /* 0x0003c8c101007387 */ /* 0x0001e80000100800 */
[----:B0-----:R-:W4:Y:S01]  /*1b890*/  LDL.LU R193, [R1+0x3ac] ;  /* 0x0003ac0001c17983 */ /* 0x001f220000300800 */
[--C-:B---3--:R-:W-:Y:S01]  /*1b8a0*/  IMAD.X R231, R231, 0x1, R6.reuse, P3 ;  /* 0x00000001e7e77824 */ /* 0x108fe200018e0606 */
[-C--:B------:R-:W-:Y:S01]  /*1b8b0*/  IADD3 R240, P3, R240, R5.reuse, RZ ;  /* 0x00000005f0f07210 */ /* 0x080fe20007f7e0ff */
[----:B------:R-:W-:Y:S01]  /*1b8c0*/  IMAD.X R244, R244, 0x1, R6, P4 ;  /* 0x00000001f4f47824 */ /* 0x000fe200020e0606 */
[----:B------:R-:W-:-:S02]  /*1b8d0*/  IADD3 R19, P4, R19, R5, RZ ;  /* 0x0000000513137210 */ /* 0x000fc40007f9e0ff */
[----:B------:R0:W-:Y:S01]  /*1b8e0*/  STL [R1+0x3ec], R231 ;  /* 0x0003ece701007387 */ /* 0x0001e20000100800 */
[----:B------:R-:W-:-:S03]  /*1b8f0*/  IMAD.X R250, R250, 0x1, R6, P5 ;  /* 0x00000001fafa7824 */ /* 0x000fc600028e0606 */
[----:B0-----:R-:W3:Y:S04]  /*1b900*/  LDL.LU R231, [R1+0x3a4] ;  /* 0x0003a40001e77983 */ /* 0x001ee80000300800 */
[----:B------:R-:W-:Y:S04]  /*1b910*/  STL [R1+0x3c0], R240 ;  /* 0x0003c0f001007387 */ /* 0x000fe80000100800 */
[----:B------:R0:W-:Y:S04]  /*1b920*/  STL [R1+0x3b8], R19 ;  /* 0x0003b81301007387 */ /* 0x0001e80000100800 */
[----:B0-----:R-:W3:Y:S04]  /*1b930*/  LDL.LU R19, [R1+0xcbc] ;  /* 0x000cbc0001137983 */ /* 0x001ee80000300800 */
[----:B------:R0:W-:Y:S04]  /*1b940*/  STL [R1+0x3e4], R244 ;  /* 0x0003e4f401007387 */ /* 0x0001e80000100800 */
[----:B------:R-:W3:Y:S04]  /*1b950*/  LDL.LU R240, [R1+0x39c] ;  /* 0x00039c0001f07983 */ /* 0x000ee80000300800 */
[----:B0-----:R-:W3:Y:S04]  /*1b960*/  LDL.LU R244, [R1+0x370] ;  /* 0x0003700001f47983 */ /* 0x001ee80000300800 */
[----:B------:R0:W-:Y:S04]  /*1b970*/  STL [R1+0x3dc], R250 ;  /* 0x0003dcfa01007387 */ /* 0x0001e80000100800 */
[----:B0-----:R-:W3:Y:S01]  /*1b980*/  LDL.LU R250, [R1+0x394] ;  /* 0x0003940001fa7983 */ /* 0x001ee20000300800 */
[-C--:B--2---:R-:W-:Y:S01]  /*1b990*/  IADD3 R234, P5, R234, R5.reuse, RZ ;  /* 0x00000005eaea7210 */ /* 0x084fe20007fbe0ff */
[--C-:B------:R-:W-:Y:S01]  /*1b9a0*/  IMAD.X R155, R155, 0x1, R6.reuse, P6 ;  /* 0x000000019b9b7824 */ /* 0x100fe200030e0606 */
[----:B------:R-:W-:Y:S01]  /*1b9b0*/  IADD3 R238, P6, R238, R5, RZ ;  /* 0x00000005eeee7210 */ /* 0x000fe20007fde0ff */
[----:B------:R-:W-:-:S02]  /*1b9c0*/  IMAD.X R154, R154, 0x1, R6, P1 ;  /* 0x000000019a9a7824 */ /* 0x000fc400008e0606 */
[----:B------:R0:W-:Y:S01]  /*1b9d0*/  STL [R1+0x3b0], R234 ;  /* 0x0003b0ea01007387 */ /* 0x0001e20000100800 */
[-C--:B------:R-:W-:Y:S01]  /*1b9e0*/  IADD3 R247, P1, R247, R5.reuse, RZ ;  /* 0x00000005f7f77210 */ /* 0x080fe20007f3e0ff */
[--C-:B------:R-:W-:Y:S01]  /*1b9f0*/  IMAD.X R153, R153, 0x1, R6.reuse, P2 ;  /* 0x0000000199997824 */ /* 0x100fe200010e0606 */
[-C--:B------:R-:W-:Y:S01]  /*1ba00*/  IADD3 R228, P2, R228, R5.reuse, RZ ;  /* 0x00000005e4e47210 */ /* 0x080fe20007f5e0ff */
[----:B0-----:R-:W2:Y:S04]  /*1ba10*/  LDL.LU R234, [R1+0x360] ;  /* 0x0003600001ea7983 */ /* 0x001ea80000300800 */
[----:B------:R0:W-:Y:S04]  /*1ba20*/  STL [R1+0x3a8], R238 ;  /* 0x0003a8ee01007387 */ /* 0x0001e80000100800 */
[----:B0-----:R-:W2:Y:S04]  /*1ba30*/  LDL.LU R238, [R1+0x38c] ;  /* 0x00038c0001ee7983 */ /* 0x001ea80000300800 */
[----:B------:R0:W-:Y:S04]  /*1ba40*/  STL [R1+0x3d4], R155 ;  /* 0x0003d49b01007387 */ /* 0x0001e80000100800 */
[----:B------:R-:W2:Y:S04]  /*1ba50*/  LDL.LU R156, [R1+0x358] ;  /* 0x00035800019c7983 */ /* 0x000ea80000300800 */
[----:B0-----:R-:W2:Y:S04]  /*1ba60*/  LDL.LU R155, [R1+0x384] ;  /* 0x00038400019b7983 */ /* 0x001ea80000300800 */
[----:B------:R0:W-:Y:S01]  /*1ba70*/  STL [R1+0x3cc], R154 ;  /* 0x0003cc9a01007387 */ /* 0x0001e20000100800 */
[----:B----4-:R-:W-:Y:S01]  /*1ba80*/  IMAD.X R157, R157, 0x1, R6, P3 ;  /* 0x000000019d9d7824 */ /* 0x010fe200018e0606 */
[----:B------:R-:W-:-:S02]  /*1ba90*/  IADD3 R248, P3, R248, R5, RZ ;  /* 0x00000005f8f87210 */ /* 0x000fc40007f7e0ff */
[----:B0-----:R-:W4:Y:S04]  /*1baa0*/  LDL.LU R154, [R1+0x350] ;  /* 0x00035000019a7983 */ /* 0x001f280000300800 */
[----:B------:R0:W-:Y:S01]  /*1bab0*/  STL [R1+0x3a0], R247 ;  /* 0x0003a0f701007387 */ /* 0x0001e20000100800 */
[----:B------:R-:W-:-:S03]  /*1bac0*/  IMAD.X R243, R243, 0x1, R6, P4 ;  /* 0x00000001f3f37824 */ /* 0x000fc600020e0606 */
[----:B0-----:R-:W4:Y:S04]  /*1bad0*/  LDL.LU R247, [R1+0x348] ;  /* 0x0003480001f77983 */ /* 0x001f280000300800 */
[----:B------:R0:W-:Y:S01]  /*1bae0*/  STL [R1+0x3c4], R153 ;  /* 0x0003c49901007387 */ /* 0x0001e20000100800 */
[----:B------:R-:W-:-:S03]  /*1baf0*/  IADD3 R192, P4, R192, R5, RZ ;  /* 0x00000005c0c07210 */ /* 0x000fc60007f9e0ff */
[----:B0-----:R-:W4:Y:S04]  /*1bb00*/  LDL.LU R153, [R1+0x340] ;  /* 0x0003400001997983 */ /* 0x001f280000300800 */
[----:B------:R0:W-:Y:S01]  /*1bb10*/  STL [R1+0x398], R228 ;  /* 0x000398e401007387 */ /* 0x0001e20000100800 */
[----:B------:R-:W-:-:S03]  /*1bb20*/  IMAD.X R193, R193, 0x1, R6, P5 ;  /* 0x00000001c1c17824 */ /* 0x000fc600028e0606 */
[----:B0-----:R-:W4:Y:S04]  /*1bb30*/  LDL.LU R228, [R1+0x364] ;  /* 0x0003640001e47983 */ /* 0x001f280000300800 */
[----:B------:R0:W-:Y:S01]  /*1bb40*/  STL [R1+0x390], R248 ;  /* 0x000390f801007387 */ /* 0x0001e20000100800 */
[----:B------:R-:W-:-:S03]  /*1bb50*/  IADD3 R232, P5, R232, R5, RZ ;  /* 0x00000005e8e87210 */ /* 0x000fc60007fbe0ff */
[----:B0-----:R-:W4:Y:S04]  /*1bb60*/  LDL.LU R248, [R1+0x35c] ;  /* 0x00035c0001f87983 */ /* 0x001f280000300800 */
[----:B------:R-:W-:Y:S04]  /*1bb70*/  STL [R1+0x3bc], R157 ;  /* 0x0003bc9d01007387 */ /* 0x000fe80000100800 */
[----:B------:R0:W-:Y:S04]  /*1bb80*/  STL [R1+0x3b4], R243 ;  /* 0x0003b4f301007387 */ /* 0x0001e80000100800 */
[----:B0-----:R-:W4:Y:S04]  /*1bb90*/  LDL.LU R243, [R1+0xcb8] ;  /* 0x000cb80001f37983 */ /* 0x001f280000300800 */
[----:B------:R0:W-:Y:S04]  /*1bba0*/  STL [R1+0x388], R192 ;  /* 0x000388c001007387 */ /* 0x0001e80000100800 */
[----:B0-----:R-:W4:Y:S04]  /*1bbb0*/  LDL.LU R192, [R1+0x354] ;  /* 0x0003540001c07983 */ /* 0x001f280000300800 */
[----:B------:R0:W-:Y:S04]  /*1bbc0*/  STL [R1+0x3ac], R193 ;  /* 0x0003acc101007387 */ /* 0x0001e80000100800 */
[----:B0-----:R-:W4:Y:S04]  /*1bbd0*/  LDL.LU R193, [R1+0x328] ;  /* 0x0003280001c17983 */ /* 0x001f280000300800 */
[----:B------:R0:W-:Y:S04]  /*1bbe0*/  STL [R1+0x380], R232 ;  /* 0x000380e801007387 */ /* 0x0001e80000100800 */
[----:B0-----:R-:W4:Y:S01]  /*1bbf0*/  LDL.LU R232, [R1+0xcb4] ;  /* 0x000cb40001e87983 */ /* 0x001f220000300800 */
[----:B---3--:R-:W-:Y:S01]  /*1bc00*/  IMAD.X R231, R231, 0x1, R6, P6 ;  /* 0x00000001e7e77824 */ /* 0x008fe200030e0606 */
[----:B------:R-:W-:-:S04]  /*1bc10*/  IADD3 R230, P6, R230, R5, RZ ;  /* 0x00000005e6e67210 */ /* 0x000fc80007fde0ff */
[----:B------:R0:W-:Y:S04]  /*1bc20*/  STL [R1+0x3a4], R231 ;  /* 0x0003a4e701007387 */ /* 0x0001e80000100800 */
[----:B0-----:R-:W3:Y:S04]  /*1bc30*/  LDL.LU R231, [R1+0x34c] ;  /* 0x00034c0001e77983 */ /* 0x001ee80000300800 */
[----:B------:R0:W-:Y:S01]  /*1bc40*/  STL [R1+0x378], R230 ;  /* 0x000378e601007387 */ /* 0x0001e20000100800 */
[----:B------:R-:W-:-:S03]  /*1bc50*/  IMAD.X R240, R240, 0x1, R6, P1 ;  /* 0x00000001f0f07824 */ /* 0x000fc600008e0606 */
[----:B0-----:R-:W3:Y:S01]  /*1bc60*/  LDL.LU R230, [R1+0xcb0] ;  /* 0x000cb00001e67983 */ /* 0x001ee20000300800 */
[----:B------:R-:W-:-:S03]  /*1bc70*/  IADD3 R244, P1, R244, R5, RZ ;  /* 0x00000005f4f47210 */ /* 0x000fc60007f3e0ff */
[----:B------:R0:W-:Y:S04]  /*1bc80*/  STL [R1+0x39c], R240 ;  /* 0x00039cf001007387 */ /* 0x0001e80000100800 */
[----:B0-----:R-:W3:Y:S01]  /*1bc90*/  LDL.LU R240, [R1+0x320] ;  /* 0x0003200001f07983 */ /* 0x001ee20000300800 */
[----:B------:R-:W-:-:S03]  /*1bca0*/  IMAD.X R250, R250, 0x1, R6, P2 ;  /* 0x00000001fafa7824 */ /* 0x000fc600010e0606 */
[----:B------:R0:W-:Y:S04]  /*1bcb0*/  STL [R1+0x370], R244 ;  /* 0x000370f401007387 */ /* 0x0001e80000100800 */
[----:B0-----:R-:W3:Y:S04]  /*1bcc0*/  LDL.LU R244, [R1+0x344] ;  /* 0x0003440001f47983 */ /* 0x001ee80000300800 */
[----:B------:R0:W-:Y:S04]  /*1bcd0*/  STL [R1+0x394], R250 ;  /* 0x000394fa01007387 */ /* 0x0001e80000100800 */
[----:B0-----:R-:W3:Y:S01]  /*1bce0*/  LDL.LU R250, [R1+0x318] ;  /* 0x0003180001fa7983 */ /* 0x001ee20000300800 */
[----:B--2---:R-:W-:Y:S01]  /*1bcf0*/  IADD3 R234, P2, R234, R5, RZ ;  /* 0x00000005eaea7210 */ /* 0x004fe20007f5e0ff */
[----:B------:R-:W-:-:S02]  /*1bd00*/  IMAD.X R227, R227, 0x1, R6, P5 ;  /* 0x00000001e3e37824 */ /* 0x000fc400028e0606 */
[--C-:B------:R-:W-:Y:S02]  /*1bd10*/  IMAD.X R238, R238, 0x1, R6.reuse, P3 ;  /* 0x00000001eeee7824 */ /* 0x100fe400018e0606 */
[----:B------:R0:W-:Y:S01]  /*1bd20*/  STL [R1+0x360], R234 ;  /* 0x000360ea01007387 */ /* 0x0001e20000100800 */
[--C-:B------:R-:W-:Y:S01]  /*1bd30*/  IMAD.X R3, R3, 0x1, R6.reuse, P6 ;  /* 0x0000000103037824 */ /* 0x100fe200030e0606 */
[----:B------:R-:W-:Y:S02]  /*1bd40*/  IADD3 R156, P3, R156, R5, RZ ;  /* 0x000000059c9c7210 */ /* 0x000fe40007f7e0ff */
[----:B0-----:R-:W2:Y:S01]  /*1bd50*/  LDL.LU R234, [R1+0x33c] ;  /* 0x00033c0001ea7983 */ /* 0x001ea20000300800 */
[----:B------:R-:W-:-:S03]  /*1bd60*/  IMAD.X R155, R155, 0x1, R6, P4 ;  /* 0x000000019b9b7824 */ /* 0x000fc600020e0606 */
[----:B------:R0:W-:Y:S04]  /*1bd70*/  STL [R1+0x38c], R238 ;  /* 0x00038cee01007387 */ /* 0x0001e80000100800 */
[----:B0-----:R-:W2:Y:S01]  /*1bd80*/  LDL.LU R238, [R1+0x310] ;  /* 0x0003100001ee7983 */ /* 0x001ea20000300800 */
[----:B----4-:R-:W-:-:S03]  /*1bd90*/  IADD3 R154, P4, R154, R5, RZ ;  /* 0x000000059a9a7210 */ /* 0x010fc60007f9e0ff */
[----:B------:R-:W-:Y:S04]  /*1bda0*/  STL [R1+0x358], R156 ;  /* 0x0003589c01007387 */ /* 0x000fe80000100800 */
[----:B------:R0:W-:Y:S04]  /*1bdb0*/  STL [R1+0x37c], R227 ;  /* 0x00037ce301007387 */ /* 0x0001e80000100800 */
[----:B------:R-:W-:Y:S01]  /*1bdc0*/  STL [R1+0x384], R155 ;  /* 0x0003849b01007387 */ /* 0x000fe20000100800 */
[----:B------:R-:W-:-:S03]  /*1bdd0*/  IADD3 R247, P5, R247, R5, RZ ;  /* 0x00000005f7f77210 */ /* 0x000fc60007fbe0ff */
[----:B0-----:R-:W4:Y:S04]  /*1bde0*/  LDL.LU R227, [R1+0xcac] ;  /* 0x000cac0001e37983 */ /* 0x001f280000300800 */
[----:B------:R-:W-:Y:S04]  /*1bdf0*/  STL [R1+0x350], R154 ;  /* 0x0003509a01007387 */ /* 0x000fe80000100800 */
[----:B------:R0:W-:Y:S01]  /*1be00*/  STL [R1+0x374], R3 ;  /* 0x0003740301007387 */ /* 0x0001e20000100800 */
[----:B------:R-:W-:-:S03]  /*1be10*/  IADD3 R153, P6, R153, R5, RZ ;  /* 0x0000000599997210 */ /* 0x000fc60007fde0ff */
[----:B0-----:R-:W4:Y:S04]  /*1be20*/  LDL.LU R3, [R1+0xca8] ;  /* 0x000ca80001037983 */ /* 0x001f280000300800 */
[----:B------:R0:W-:Y:S01]  /*1be30*/  STL [R1+0x348], R247 ;  /* 0x000348f701007387 */ /* 0x0001e20000100800 */
[--C-:B------:R-:W-:Y:S01]  /*1be40*/  IMAD.X R228, R228, 0x1, R6.reuse, P1 ;  /* 0x00000001e4e47824 */ /* 0x100fe200008e0606 */
[-C--:B------:R-:W-:Y:S02]  /*1be50*/  IADD3 R17, P1, R17, R5.reuse, RZ ;  /* 0x0000000511117210 */ /* 0x080fe40007f3e0ff */
[----:B0-----:R-:W4:Y:S04]  /*1be60*/  LDL.LU R247, [R1+0x308] ;  /* 0x0003080001f77983 */ /* 0x001f280000300800 */
[----:B------:R0:W-:Y:S04]  /*1be70*/  STL [R1+0x338], R17 ;  /* 0x0003381101007387 */ /* 0x0001e80000100800 */
[----:B------:R-:W-:Y:S01]  /*1be80*/  STL [R1+0x340], R153 ;  /* 0x0003409901007387 */ /* 0x000fe20000100800 */
[----:B------:R-:W-:Y:S01]  /*1be90*/  IMAD.X R248, R248, 0x1, R6, P2 ;  /* 0x00000001f8f87824 */ /* 0x000fe200010e0606 */
[----:B------:R-:W-:-:S02]  /*1bea0*/  IADD3 R235, P2, R235, R5, RZ ;  /* 0x00000005ebeb7210 */ /* 0x000fc40007f5e0ff */
[----:B0-----:R-:W4:Y:S04]  /*1beb0*/  LDL.LU R17, [R1+0xca4] ;  /* 0x000ca40001117983 */ /* 0x001f280000300800 */
[----:B------:R-:W-:Y:S04]  /*1bec0*/  STL [R1+0x364], R228 ;  /* 0x000364e401007387 */ /* 0x000fe80000100800 */
[----:B------:R-:W4:Y:S04]  /*1bed0*/  LDL.LU R158, [R1+0x324] ;  /* 0x00032400019e7983 */ /* 0x000f280000300800 */
[----:B------:R0:W-:Y:S04]  /*1bee0*/  STL [R1+0x35c], R248 ;  /* 0x00035cf801007387 */ /* 0x0001e80000100800 */
[----:B0-----:R-:W4:Y:S01]  /*1bef0*/  LDL.LU R248, [R1+0x31c] ;  /* 0x00031c0001f87983 */ /* 0x001f220000300800 */
[----:B------:R-:W-:-:S03]  /*1bf00*/  IMAD.X R192, R192, 0x1, R6, P3 ;  /* 0x00000001c0c07824 */ /* 0x000fc600018e0606 */
[----:B------:R0:W-:Y:S04]  /*1bf10*/  STL [R1+0x330], R235 ;  /* 0x000330eb01007387 */ /* 0x0001e80000100800 */
[----:B0-----:R-:W4:Y:S01]  /*1bf20*/  LDL.LU R235, [R1+0xca0] ;  /* 0x000ca00001eb7983 */ /* 0x001f220000300800 */
[----:B------:R-:W-:-:S03]  /*1bf30*/  IADD3 R193, P3, R193, R5, RZ ;  /* 0x00000005c1c17210 */ /* 0x000fc60007f7e0ff */
[----:B------:R0:W-:Y:S04]  /*1bf40*/  STL [R1+0x354], R192 ;  /* 0x000354c001007387 */ /* 0x0001e80000100800 */
[----:B0-----:R-:W4:Y:S04]  /*1bf50*/  LDL.LU R192, [R1+0x314] ;  /* 0x0003140001c07983 */ /* 0x001f280000300800 */
[----:B------:R-:W4:Y:S04]  /*1bf60*/  LDL.LU R157, [R1+0x2e8] ;  /* 0x0002e800019d7983 */ /* 0x000f280000300800 */
[----:B------:R0:W-:Y:S04]  /*1bf70*/  STL [R1+0x328], R193 ;  /* 0x000328c101007387 */ /* 0x0001e80000100800 */
[----:B0-----:R-:W4:Y:S04]  /*1bf80*/  LDL.LU R193, [R1+0x30c] ;  /* 0x00030c0001c17983 */ /* 0x001f280000300800 */
[----:B------:R-:W4:Y:S04]  /*1bf90*/  LDL.LU R156, [R1+0x2e0] ;  /* 0x0002e000019c7983 */ /* 0x000f280000300800 */
[----:B------:R-:W4:Y:S04]  /*1bfa0*/  LDL.LU R155, [R1+0x304] ;  /* 0x00030400019b7983 */ /* 0x000f280000300800 */
[----:B------:R-:W4:Y:S01]  /*1bfb0*/  LDL.LU R154, [R1+0x2d8] ;  /* 0x0002d800019a7983 */ /* 0x000f220000300800 */
[----:B---3--:R-:W-:-:S05]  /*1bfc0*/  IMAD.X R231, R231, 0x1, R6, P4 ;  /* 0x00000001e7e77824 */ /* 0x008fca00020e0606 */
[----:B------:R0:W-:Y:S04]  /*1bfd0*/  STL [R1+0x34c], R231 ;  /* 0x00034ce701007387 */ /* 0x0001e80000100800 */
[----:B------:R-:W3:Y:S04]  /*1bfe0*/  LDL.LU R153, [R1+0x2d0] ;  /* 0x0002d00001997983 */ /* 0x000ee80000300800 */
[----:B------:R-:W3:Y:S01]  /*1bff0*/  LDL.LU R228, [R1+0x2c8] ;  /* 0x0002c80001e47983 */ /* 0x000ee20000300800 */
[----:B------:R-:W-:-:S05]  /*1c000*/  IADD3 R240, P4, R240, R5, RZ ;  /* 0x00000005f0f07210 */ /* 0x000fca0007f9e0ff */
[----:B------:R1:W-:Y:S01]  /*1c010*/  STL [R1+0x320], R240 ;  /* 0x000320f001007387 */ /* 0x0003e20000100800 */
[----:B------:R-:W-:-:S05]  /*1c020*/  IMAD.X R244, R244, 0x1, R6, P5 ;  /* 0x00000001f4f47824 */ /* 0x000fca00028e0606 */
[----:B------:R-:W-:Y:S04]  /*1c030*/  STL [R1+0x344], R244 ;  /* 0x000344f401007387 */ /* 0x000fe80000100800 */
[----:B0-----:R-:W3:Y:S01]  /*1c040*/  LDL.LU R231, [R1+0x2e4] ;  /* 0x0002e40001e77983 */ /* 0x001ee20000300800 */
[----:B------:R-:W-:-:S05]  /*1c050*/  IADD3 R250, P5, R250, R5, RZ ;  /* 0x00000005fafa7210 */ /* 0x000fca0007fbe0ff */
[----:B------:R-:W-:Y:S04]  /*1c060*/  STL [R1+0x318], R250 ;  /* 0x000318fa01007387 */ /* 0x000fe80000100800 */
[----:B-1----:R-:W3:Y:S01]  /*1c070*/  LDL.LU R240, [R1+0x2dc] ;  /* 0x0002dc0001f07983 */ /* 0x002ee20000300800 */
[--C-:B------:R-:W-:Y:S02]  /*1c080*/  IMAD.X R239, R239, 0x1, R6.reuse, P1 ;  /* 0x00000001efef7824 */ /* 0x100fe400008e0606 */
[----:B--2---:R-:W-:-:S05]  /*1c090*/  IMAD.X R234, R234, 0x1, R6, P6 ;  /* 0x00000001eaea7824 */ /* 0x004fca00030e0606 */
[----:B------:R-:W-:Y:S04]  /*1c0a0*/  STL [R1+0x33c], R234 ;  /* 0x00033cea01007387 */ /* 0x000fe80000100800 */
[----:B------:R0:W-:Y:S01]  /*1c0b0*/  STL [R1+0x334], R239 ;  /* 0x000334ef01007387 */ /* 0x0001e20000100800 */
[----:B------:R-:W-:Y:S01]  /*1c0c0*/  IADD3 R238, P6, R238, R5, RZ ;  /* 0x00000005eeee7210 */ /* 0x000fe20007fde0ff */
[----:B------:R-:W-:-:S04]  /*1c0d0*/  IMAD.X R226, R226, 0x1, R6, P2 ;  /* 0x00000001e2e27824 */ /* 0x000fc800010e0606 */
[----:B------:R1:W-:Y:S04]  /*1c0e0*/  STL [R1+0x310], R238 ;  /* 0x000310ee01007387 */ /* 0x0003e80000100800 */
[----:B0-----:R-:W2:Y:S04]  /*1c0f0*/  LDL.LU R239, [R1+0xc9c] ;  /* 0x000c9c0001ef7983 */ /* 0x001ea80000300800 */
[----:B------:R-:W2:Y:S04]  /*1c100*/  LDL.LU R244, [R1+0x2d4] ;  /* 0x0002d40001f47983 */ /* 0x000ea80000300800 */
[----:B------:R-:W2:Y:S04]  /*1c110*/  LDL.LU R250, [R1+0x2a8] ;  /* 0x0002a80001fa7983 */ /* 0x000ea80000300800 */
[----:B------:R-:W2:Y:S04]  /*1c120*/  LDL.LU R234, [R1+0x2cc] ;  /* 0x0002cc0001ea7983 */ /* 0x000ea80000300800 */
[----:B-1----:R-:W2:Y:S01]  /*1c130*/  LDL.LU R238, [R1+0x2a0] ;  /* 0x0002a00001ee7983 */ /* 0x002ea20000300800 */
[----:B----4-:R-:W-:-:S05]  /*1c140*/  IADD3 R247, P1, R247, R5, RZ ;  /* 0x00000005f7f77210 */ /* 0x010fca0007f3e0ff */
[----:B------:R0:W-:Y:S01]  /*1c150*/  STL [R1+0x308], R247 ;  /* 0x000308f701007387 */ /* 0x0001e20000100800 */
[----:B------:R-:W-:-:S03]  /*1c160*/  IADD3 R17, P2, R17, R5, RZ ;  /* 0x0000000511117210 */ /* 0x000fc60007f5e0ff */
[----:B0-----:R-:W4:Y:S04]  /*1c170*/  LDL.LU R247, [R1+0x298] ;  /* 0x0002980001f77983 */ /* 0x001f280000300800 */
[----:B------:R0:W-:Y:S01]  /*1c180*/  STL [R1+0x32c], R226 ;  /* 0x00032ce201007387 */ /* 0x0001e20000100800 */
[--C-:B------:R-:W-:Y:S01]  /*1c190*/  IMAD.X R158, R158, 0x1, R6.reuse, P3 ;  /* 0x000000019e9e7824 */ /* 0x100fe200018e0606 */
[-C--:B------:R-:W-:Y:S02]  /*1c1a0*/  IADD3 R246, P3, R246, R5.reuse, RZ ;  /* 0x00000005f6f67210 */ /* 0x080fe40007f7e0ff */
[----:B0-----:R-:W4:Y:S04]  /*1c1b0*/  LDL.LU R226, [R1+0xc98] ;  /* 0x000c980001e27983 */ /* 0x001f280000300800 */
[----:B------:R0:W-:Y:S01]  /*1c1c0*/  STL [R1+0x300], R17 ;  /* 0x0003001101007387 */ /* 0x0001e20000100800 */
[----:B------:R-:W-:Y:S01]  /*1c1d0*/  IMAD.X R248, R248, 0x1, R6, P4 ;  /* 0x00000001f8f87824 */ /* 0x000fe200020e0606 */
[----:B------:R-:W-:-:S02]  /*1c1e0*/  IADD3 R20, P4, R20, R5, RZ ;  /* 0x0000000514147210 */ /* 0x000fc40007f9e0ff */
[----:B0-----:R-:W4:Y:S04]  /*1c1f0*/  LDL.LU R17, [R1+0xc94] ;  /* 0x000c940001117983 */ /* 0x001f280000300800 */
[----:B------:R0:W-:Y:S04]  /*1c200*/  STL [R1+0x2f8], R246 ;  /* 0x0002f8f601007387 */ /* 0x0001e80000100800 */
[----:B0-----:R-:W4:Y:S04]  /*1c210*/  LDL.LU R246, [R1+0xc90] ;  /* 0x000c900001f67983 */ /* 0x001f280000300800 */
[----:B------:R-:W-:Y:S04]  /*1c220*/  STL [R1+0x324], R158 ;  /* 0x0003249e01007387 */ /* 0x000fe80000100800 */
[----:B------:R0:W-:Y:S01]  /*1c230*/  STL [R1+0x2f0], R20 ;  /* 0x0002f01401007387 */ /* 0x0001e20000100800 */
[----:B------:R-:W-:-:S02]  /*1c240*/  IMAD.X R192, R192, 0x1, R6, P5 ;  /* 0x00000001c0c07824 */ /* 0x000fc400028e0606 */
[--C-:B------:R-:W-:Y:S01]  /*1c250*/  IMAD.X R235, R235, 0x1, R6.reuse, P2 ;  /* 0x00000001ebeb7824 */ /* 0x100fe200010e0606 */
[-C--:B------:R-:W-:Y:S01]  /*1c260*/  IADD3 R157, P5, R157, R5.reuse, RZ ;  /* 0x000000059d9d7210 */ /* 0x080fe20007fbe0ff */
[----:B0-----:R-:W4:Y:S04]  /*1c270*/  LDL.LU R20, [R1+0xc8c] ;  /* 0x000c8c0001147983 */ /* 0x001f280000300800 */
[----:B------:R0:W-:Y:S01]  /*1c280*/  STL [R1+0x31c], R248 ;  /* 0x00031cf801007387 */ /* 0x0001e20000100800 */
[--C-:B------:R-:W-:Y:S01]  /*1c290*/  IMAD.X R193, R193, 0x1, R6.reuse, P6 ;  /* 0x00000001c1c17824 */ /* 0x100fe200030e0606 */
[-C--:B------:R-:W-:Y:S02]  /*1c2a0*/  IADD3 R156, P6, R156, R5.reuse, RZ ;  /* 0x000000059c9c7210 */ /* 0x080fe40007fde0ff */
[----:B0-----:R-:W4:Y:S04]  /*1c2b0*/  LDL.LU R248, [R1+0x2a4] ;  /* 0x0002a40001f87983 */ /* 0x001f280000300800 */
[----:B------:R0:W-:Y:S01]  /*1c2c0*/  STL [R1+0x314], R192 ;  /* 0x000314c001007387 */ /* 0x0001e20000100800 */
[--C-:B------:R-:W-:Y:S01]  /*1c2d0*/  IMAD.X R155, R155, 0x1, R6.reuse, P1 ;  /* 0x000000019b9b7824 */ /* 0x100fe200008e0606 */
[----:B------:R-:W-:Y:S01]  /*1c2e0*/  IADD3 R154, P1, R154, R5, RZ ;  /* 0x000000059a9a7210 */ /* 0x000fe20007f3e0ff */
[----:B------:R-:W-:Y:S01]  /*1c2f0*/  IMAD.X R251, R251, 0x1, R6, P3 ;  /* 0x00000001fbfb7824 */ /* 0x000fe200018e0606 */
[----:B0-----:R-:W4:Y:S04]  /*1c300*/  LDL.LU R192, [R1+0x29c] ;  /* 0x00029c0001c07983 */ /* 0x001f280000300800 */
[----:B------:R0:W-:Y:S01]  /*1c310*/  STL [R1+0x30c], R193 ;  /* 0x00030cc101007387 */ /* 0x0001e20000100800 */
[----:B------:R-:W-:-:S03]  /*1c320*/  IADD3.X R242, R242, R6, RZ, P4, !PT ;  /* 0x00000006f2f27210 */ /* 0x000fc600027fe4ff */
[----:B0-----:R-:W4:Y:S04]  /*1c330*/  LDL.LU R193, [R1+0x268] ;  /* 0x0002680001c17983 */ /* 0x001f280000300800 */
[----:B------:R-:W-:Y:S04]  /*1c340*/  STL [R1+0x2e8], R157 ;  /* 0x0002e89d01007387 */ /* 0x000fe80000100800 */
[----:B------:R-:W-:Y:S04]  /*1c350*/  STL [R1+0x2e0], R156 ;  /* 0x0002e09c01007387 */ /* 0x000fe80000100800 */
[----:B------:R0:W-:Y:S04]  /*1c360*/  STL [R1+0x2fc], R235 ;  /* 0x0002fceb01007387 */ /* 0x0001e80000100800 */
[----:B------:R-:W-:Y:S01]  /*1c370*/  STL [R1+0x304], R155 ;  /* 0x0003049b01007387 */ /* 0x000fe20000100800 */
[----:B------:R-:W-:-:S03]  /*1c380*/  IADD3 R227, P4, R227, R5, RZ ;  /* 0x00000005e3e37210 */ /* 0x000fc60007f9e0ff */
[----:B0-----:R-:W4:Y:S04]  /*1c390*/  LDL.LU R235, [R1+0xc88] ;  /* 0x000c880001eb7983 */ /* 0x001f280000300800 */
[----:B------:R-:W-:Y:S04]  /*1c3a0*/  STL [R1+0x2d8], R154 ;  /* 0x0002d89a01007387 */ /* 0x000fe80000100800 */
[----:B------:R0:W-:Y:S04]  /*1c3b0*/  STL [R1+0x2f4], R251 ;  /* 0x0002f4fb01007387 */ /* 0x0001e80000100800 */
[----:B0-----:R-:W4:Y:S01]  /*1c3c0*/  LDL.LU R251, [R1+0xc84] ;  /* 0x000c840001fb7983 */ /* 0x001f220000300800 */
[----:B---3--:R-:W-:-:S02]  /*1c3d0*/  IADD3 R153, P2, R153, R5, RZ ;  /* 0x0000000599997210 */ /* 0x008fc40007f5e0ff */
[----:B------:R-:W-:-:S03]  /*1c3e0*/  IADD3 R228, P3, R228, R5, RZ ;  /* 0x00000005e4e47210 */ /* 0x000fc60007f7e0ff */
[----:B------:R-:W-:Y:S04]  /*1c3f0*/  STL [R1+0x2d0], R153 ;  /* 0x0002d09901007387 */ /* 0x000fe80000100800 */
[----:B------:R0:W-:Y:S04]  /*1c400*/  STL [R1+0x2ec], R242 ;  /* 0x0002ecf201007387 */ /* 0x0001e80000100800 */
[----:B0-----:R-:W3:Y:S04]  /*1c410*/  LDL.LU R242, [R1+0xc80] ;  /* 0x000c800001f27983 */ /* 0x001ee80000300800 */
[----:B------:R-:W-:Y:S04]  /*1c420*/  STL [R1+0x2c8], R228 ;  /* 0x0002c8e401007387 */ /* 0x000fe80000100800 */
[----:B------:R0:W-:Y:S04]  /*1c430*/  STL [R1+0x2c0], R227 ;  /* 0x0002c0e301007387 */ /* 0x0001e80000100800 */
[----:B0-----:R-:W3:Y:S01]  /*1c440*/  LDL.LU R227, [R1+0xc7c] ;  /* 0x000c7c0001e37983 */ /* 0x001ee20000300800 */
[----:B------:R-:W-:Y:S01]  /*1c450*/  IMAD.X R231, R231, 0x1, R6, P5 ;  /* 0x00000001e7e77824 */ /* 0x000fe200028e0606 */
[----:B------:R-:W-:-:S05]  /*1c460*/  IADD3 R223, P5, R223, R5, RZ ;  /* 0x00000005dfdf7210 */ /* 0x000fca0007fbe0ff */
[----:B------:R0:W-:Y:S01]  /*1c470*/  STL [R1+0x2b8], R223 ;  /* 0x0002b8df01007387 */ /* 0x0001e20000100800 */
[--C-:B------:R-:W-:Y:S01]  /*1c480*/  IMAD.X R240, R240, 0x1, R6.reuse, P6 ;  /* 0x00000001f0f07824 */ /* 0x100fe200030e0606 */
[----:B------:R-:W-:Y:S02]  /*1c490*/  IADD3 R245, P6, R245, R5, RZ ;  /* 0x00000005f5f57210 */ /* 0x000fe40007fde0ff */
[----:B0-----:R-:W3:Y:S04]  /*1c4a0*/  LDL.LU R223, [R1+0xc78] ;  /* 0x000c780001df7983 */ /* 0x001ee80000300800 */
[----:B------:R-:W-:Y:S04]  /*1c4b0*/  STL [R1+0x2e4], R231 ;  /* 0x0002e4e701007387 */ /* 0x000fe80000100800 */
[----:B------:R0:W-:Y:S04]  /*1c4c0*/  STL [R1+0x2b0], R245 ;  /* 0x0002b0f501007387 */ /* 0x0001e80000100800 */
[----:B0-----:R-:W3:Y:S01]  /*1c4d0*/  LDL.LU R245, [R1+0xc74] ;  /* 0x000c740001f57983 */ /* 0x001ee20000300800 */
[----:B------:R-:W-:-:S03]  /*1c4e0*/  IMAD.X R3, R3, 0x1, R6, P4 ;  /* 0x0000000103037824 */ /* 0x000fc600020e0606 */
[----:B------:R-:W-:Y:S01]  /*1c4f0*/  STL [R1+0x2dc], R240 ;  /* 0x0002dcf001007387 */ /* 0x000fe20000100800 */
[----:B--2---:R-:W-:Y:S01]  /*1c500*/  IMAD.X R244, R244, 0x1, R6, P1 ;  /* 0x00000001f4f47824 */ /* 0x004fe200008e0606 */
[----:B------:R-:W-:-:S04]  /*1c510*/  IADD3 R250, P1, R250, R5, RZ ;  /* 0x00000005fafa7210 */ /* 0x000fc80007f3e0ff */
[----:B------:R-:W-:Y:S01]  /*1c520*/  STL [R1+0x2d4], R244 ;  /* 0x0002d4f401007387 */ /* 0x000fe20000100800 */
[----:B------:R-:W-:-:S03]  /*1c530*/  IMAD.X R234, R234, 0x1, R6, P2 ;  /* 0x00000001eaea7824 */ /* 0x000fc600010e0606 */
[----:B------:R-:W-:Y:S01]  /*1c540*/  STL [R1+0x2a8], R250 ;  /* 0x0002a8fa01007387 */ /* 0x000fe20000100800 */
[-C--:B------:R-:W-:Y:S01]  /*1c550*/  IADD3 R238, P2, R238, R5.reuse, RZ ;  /* 0x00000005eeee7210 */ /* 0x080fe20007f5e0ff */
[--C-:B------:R-:W-:Y:S02]  /*1c560*/  IMAD.X R229, R229, 0x1, R6.reuse, P5 ;  /* 0x00000001e5e57824 */ /* 0x100fe400028e0606 */
[--C-:B------:R-:W-:Y:S01]  /*1c570*/  IMAD.X R0, R0, 0x1, R6.reuse, P6 ;  /* 0x0000000100007824 */ /* 0x100fe200030e0606 */
[-C--:B------:R-:W-:Y:S02]  /*1c580*/  IADD3 R232, P6, R232, R5.reuse, RZ ;  /* 0x00000005e8e87210 */ /* 0x080fe40007fde0ff */
[-C--:B----4-:R-:W-:Y:S01]  /*1c590*/  IADD3 R20, P5, R20, R5.reuse, RZ ;  /* 0x0000000514147210 */ /* 0x090fe20007fbe0ff */
[--C-:B------:R-:W-:Y:S01]  /*1c5a0*/  IMAD.X R248, R248, 0x1, R6.reuse, P1 ;  /* 0x00000001f8f87824 */ /* 0x100fe200008e0606 */
[-C--:B------:R-:W-:Y:S01]  /*1c5b0*/  IADD3 R252, P1, R252, R5.reuse, RZ ;  /* 0x00000005fcfc7210 */ /* 0x080fe20007f3e0ff */
[----:B------:R-:W-:Y:S01]  /*1c5c0*/  IMAD.X R251, R251, 0x1, R6, P3 ;  /* 0x00000001fbfb7824 */ /* 0x000fe200018e0606 */
[----:B------:R-:W-:-:S04]  /*1c5d0*/  IADD3 R247, P3, R247, R5, RZ ;  /* 0x00000005f7f77210 */ /* 0x000fc80007f7e0ff */
[----:B------:R0:W-:Y:S04]  /*1c5e0*/  STL [R1+0x2c4], R251 ;  /* 0x0002c4fb01007387 */ /* 0x0001e80000100800 */
[----:B------:R-:W-:Y:S04]  /*1c5f0*/  STL [R1+0x2cc], R234 ;  /* 0x0002ccea01007387 */ /* 0x000fe80000100800 */
[----:B0-----:R-:W2:Y:S04]  /*1c600*/  LDL.LU R251, [R1+0xc70] ;  /* 0x000c700001fb7983 */ /* 0x001ea80000300800 */
[----:B------:R-:W-:Y:S04]  /*1c610*/  STL [R1+0x2a0], R238 ;  /* 0x0002a0ee01007387 */ /* 0x000fe80000100800 */
[----:B------:R0:W-:Y:S04]  /*1c620*/  STL [R1+0x2bc], R3 ;  /* 0x0002bc0301007387 */ /* 0x0001e80000100800 */
[----:B0-----:R-:W4:Y:S04]  /*1c630*/  LDL.LU R3, [R1+0xc6c] ;  /* 0x000c6c0001037983 */ /* 0x001f280000300800 */
[----:B------:R-:W-:Y:S01]  /*1c640*/  STL [R1+0x298], R247 ;  /* 0x000298f701007387 */ /* 0x000fe20000100800 */
[----:B---3--:R-:W-:-:S05]  /*1c650*/  IADD3 R245, P4, R245, R5, RZ ;  /* 0x00000005f5f57210 */ /* 0x008fca0007f9e0ff */
[----:B------:R0:W-:Y:S04]  /*1c660*/  STL [R1+0x290], R245 ;  /* 0x000290f501007387 */ /* 0x0001e80000100800 */
[----:B0-----:R-:W3:Y:S04]  /*1c670*/  LDL.LU R245, [R1+0xc68] ;  /* 0x000c680001f57983 */ /* 0x001ee80000300800 */
[----:B------:R0:W-:Y:S04]  /*1c680*/  STL [R1+0x2b4], R229 ;  /* 0x0002b4e501007387 */ /* 0x0001e80000100800 */
[----:B0-----:R-:W3:Y:S04]  /*1c690*/  LDL.LU R229, [R1+0xc64] ;  /* 0x000c640001e57983 */ /* 0x001ee80000300800 */
[----:B------:R0:W-:Y:S04]  /*1c6a0*/  STL [R1+0x288], R20 ;  /* 0x0002881401007387 */ /* 0x0001e80000100800 */
[----:B0-----:R-:W2:Y:S04]  /*1c6b0*/  LDL.LU R20, [R1+0xc60] ;  /* 0x000c600001147983 */ /* 0x001ea80000300800 */
[----:B------:R0:W-:Y:S04]  /*1c6c0*/  STL [R1+0x2ac], R0 ;  /* 0x0002ac0001007387 */ /* 0x0001e80000100800 */
[----:B0-----:R-:W3:Y:S04]  /*1c6d0*/  LDL.LU R0, [R1+0xc5c] ;  /* 0x000c5c0001007983 */ /* 0x001ee80000300800 */
[----:B------:R0:W-:Y:S04]  /*1c6e0*/  STL [R1+0x280], R232 ;  /* 0x000280e801007387 */ /* 0x0001e80000100800 */
[----:B0-----:R-:W3:Y:S04]  /*1c6f0*/  LDL.LU R232, [R1+0xc58] ;  /* 0x000c580001e87983 */ /* 0x001ee80000300800 */
[----:B------:R0:W-:Y:S04]  /*1c700*/  STL [R1+0x278], R252 ;  /* 0x000278fc01007387 */ /* 0x0001e80000100800 */
[----:B0-----:R-:W3:Y:S01]  /*1c710*/  LDL.LU R252, [R1+0xc54] ;  /* 0x000c540001fc7983 */ /* 0x001ee20000300800 */
[----:B------:R-:W-:Y:S01]  /*1c720*/  UMOV UR38, UR10 ;  /* 0x0000000a00267c82 */ /* 0x000fe20008000000 */
[----:B------:R-:W-:-:S02]  /*1c730*/  UMOV UR39, UR11 ;  /* 0x0000000b00277c82 */ /* 0x000fc40008000000 */
[----:B------:R-:W-:Y:S01]  /*1c740*/  HGMMA.64x64x16.F32 R24, gdesc[UR36].tnspA, R24 ;  /* 0x20e00000241879f0 */ /* 0x000fe20008700818 */
[----:B------:R-:W-:Y:S01]  /*1c750*/  UMOV UR42, UR14 ;  /* 0x0000000e002a7c82 */ /* 0x000fe20008000000 */
[----:B------:R-:W-:Y:S01]  /*1c760*/  UMOV UR43, UR15 ;  /* 0x0000000f002b7c82 */ /* 0x000fe20008000000 */
[--C-:B------:R-:W-:Y:S01]  /*1c770*/  IMAD.X R192, R192, 0x1, R6.reuse, P2 ;  /* 0x00000001c0c07824 */ /* 0x100fe200010e0606 */
[----:B------:R-:W-:Y:S01]  /*1c780*/  IADD3 R249, P2, R249, R5, RZ ;  /* 0x00000005f9f97210 */ /* 0x000fe20007f5e0ff */
[----:B------:R-:W-:Y:S04]  /*1c790*/  STL [R1+0x2a4], R248 ;  /* 0x0002a4f801007387 */ /* 0x000fe80000100800 */
[----:B------:R0:W-:Y:S01]  /*1c7a0*/  STL [R1+0x270], R249 ;  /* 0x000270f901007387 */ /* 0x0001e20000100800 */
[----:B------:R-:W-:-:S03]  /*1c7b0*/  IMAD.X R235, R235, 0x1, R6, P5 ;  /* 0x00000001ebeb7824 */ /* 0x000fc600028e0606 */
[----:B0-----:R-:W3:Y:S04]  /*1c7c0*/  LDL.LU R249, [R1+0xc50] ;  /* 0x000c500001f97983 */ /* 0x001ee80000300800 */
[----:B------:R-:W-:Y:S01]  /*1c7d0*/  STL [R1+0x29c], R192 ;  /* 0x00029cc001007387 */ /* 0x000fe20000100800 */
[--C-:B------:R-:W-:Y:S01]  /*1c7e0*/  IMAD.X R230, R230, 0x1, R6.reuse, P6 ;  /* 0x00000001e6e67824 */ /* 0x100fe200030e0606 */
[-C--:B------:R-:W-:Y:S01]  /*1c7f0*/  IADD3 R223, P6, R223, R5.reuse, RZ ;  /* 0x00000005dfdf7210 */ /* 0x080fe20007fde0ff */
[----:B------:R-:W-:Y:S01]  /*1c800*/  HGMMA.64x64x16.F32 R24, gdesc[UR40].tnspA, R24 ;  /* 0x20e00000281879f0 */ /* 0x000fe20008700818 */
[----:B------:R-:W-:Y:S01]  /*1c810*/  UMOV UR46, UR18 ;  /* 0x00000012002e7c82 */ /* 0x000fe20008000000 */
[----:B------:R-:W-:Y:S01]  /*1c820*/  UMOV UR47, UR19 ;  /* 0x00000013002f7c82 */ /* 0x000fe20008000000 */
[--C-:B----4-:R-:W-:Y:S01]  /*1c830*/  IMAD.X R3, R3, 0x1, R6.reuse, P4 ;  /* 0x0000000103037824 */ /* 0x110fe200020e0606 */
[----:B------:R-:W-:Y:S01]  /*1c840*/  HGMMA.64x64x16.F32 R24, gdesc[UR44].tnspA, R24 ;  /* 0x20e000002c1879f0 */ /* 0x000fe20008700818 */
[-C--:B--2---:R-:W-:Y:S01]  /*1c850*/  IADD3 R20, P5, R20, R5.reuse, RZ ;  /* 0x0000000514147210 */ /* 0x084fe20007fbe0ff */
[----:B---3--:R-:W-:Y:S01]  /*1c860*/  IMAD.X R232, R232, 0x1, R6, P3 ;  /* 0x00000001e8e87824 */ /* 0x008fe200018e0606 */
[----:B------:R-:W-:-:S04]  /*1c870*/  IADD3 R193, P3, R193, R5, RZ ;  /* 0x00000005c1c17210 */ /* 0x000fc80007f7e0ff */
[----:B------:R0:W-:Y:S01]  /*1c880*/  STL [R1+0x294], R232 ;  /* 0x000294e801007387 */ /* 0x0001e20000100800 */
[----:B------:R-:W-:-:S03]  /*1c890*/  IADD3 R252, P4, R252, R5, RZ ;  /* 0x00000005fcfc7210 */ /* 0x000fc60007f9e0ff */
[----:B0-----:R-:W2:Y:S04]  /*1c8a0*/  LDL.LU R232, [R1+0xc4c] ;  /* 0x000c4c0001e87983 */ /* 0x001ea80000300800 */
[----:B------:R0:W-:Y:S04]  /*1c8b0*/  STL [R1+0x28c], R3 ;  /* 0x00028c0301007387 */ /* 0x0001e80000100800 */
[----:B0-----:R-:W3:Y:S04]  /*1c8c0*/  LDL.LU R3, [R1+0xc48] ;  /* 0x000c480001037983 */ /* 0x001ee80000300800 */
        /* <DEDUP_REMOVED lines=11> */
[----:B------:R-:W-:Y:S01]  /*1c980*/  UMOV UR50, UR22 ;  /* 0x0000001600327c82 */ /* 0x000fe20008000000 */
[----:B------:R-:W-:-:S02]  /*1c990*/  UMOV UR51, UR23 ;  /* 0x0000001700337c82 */ /* 0x000fc40008000000 */
[----:B------:R-:W-:Y:S01]  /*1c9a0*/  HGMMA.64x64x16.F32 R24, gdesc[UR48].tnspA, R24 ;  /* 0x20e00000301879f0 */ /* 0x000fe20008700818 */
[----:B------:R-:W-:Y:S01]  /*1c9b0*/  UMOV UR54, UR26 ;  /* 0x0000001a00367c82 */ /* 0x000fe20008000000 */
[----:B------:R-:W-:Y:S02]  /*1c9c0*/  UMOV UR55, UR27 ;  /* 0x0000001b00377c82 */ /* 0x000fe40008000000 */
[----:B------:R-:W-:Y:S01]  /*1c9d0*/  HGMMA.64x64x16.F32 R24, gdesc[UR52].tnspA, R24 ;  /* 0x20e00000341879f0 */ /* 0x000fe20008700818 */
[----:B------:R-:W-:Y:S01]  /*1c9e0*/  UMOV UR58, UR30 ;  /* 0x0000001e003a7c82 */ /* 0x000fe20008000000 */
[----:B------:R-:W-:Y:S01]  /*1c9f0*/  UMOV UR59, UR31 ;  /* 0x0000001f003b7c82 */ /* 0x000fe20008000000 */
[--C-:B------:R-:W-:Y:S01]  /*1ca00*/  IMAD.X R16, R16, 0x1, R6.reuse, P1 ;  /* 0x0000000110107824 */ /* 0x100fe200008e0606 */
[-C--:B------:R-:W-:Y:S01]  /*1ca10*/  IADD3 R17, P1, R17, R5.reuse, RZ ;  /* 0x0000000511117210 */ /* 0x080fe20007f3e0ff */
[----:B------:R-:W-:Y:S01]  /*1ca20*/  IMAD.X R18, R18, 0x1, R6, P2 ;  /* 0x0000000112127824 */ /* 0x000fe200010e0606 */
[----:B------:R-:W-:-:S02]  /*1ca30*/  IADD3 R19, P2, R19, R5, RZ ;  /* 0x0000000513137210 */ /* 0x000fc40007f5e0ff */
[----:B------:R0:W-:Y:S04]  /*1ca40*/  STL [R1+0x274], R16 ;  /* 0x0002741001007387 */ /* 0x0001e80000100800 */
[----:B0-----:R0:W5:Y:S04]  /*1ca50*/  LDL.LU R16, [R1+0xc30] ;  /* 0x000c300001107983 */ /* 0x0011680000300800 */
[----:B------:R1:W-:Y:S01]  /*1ca60*/  STL [R1+0x248], R17 ;  /* 0x0002481101007387 */ /* 0x0003e20000100800 */
[----:B------:R-:W-:-:S03]  /*1ca70*/  IMAD.X R0, R0, 0x1, R6, P5 ;  /* 0x0000000100007824 */ /* 0x000fc600028e0606 */
[----:B-1----:R0:W5:Y:S04]  /*1ca80*/  LDL.LU R17, [R1+0xc2c] ;  /* 0x000c2c0001117983 */ /* 0x0021680000300800 */
[----:B------:R1:W-:Y:S01]  /*1ca90*/  STL [R1+0x26c], R18 ;  /* 0x00026c1201007387 */ /* 0x0003e20000100800 */
[----:B------:R-:W-:-:S03]  /*1caa0*/  IMAD.X R251, R251, 0x1, R6, P6 ;  /* 0x00000001fbfb7824 */ /* 0x000fc600030e0606 */
[----:B-1----:R0:W5:Y:S01]  /*1cab0*/  LDL.LU R18, [R1+0xc28] ;  /* 0x000c280001127983 */ /* 0x0021620000300800 */
[----:B------:R-:W-:Y:S03]  /*1cac0*/  HGMMA.64x64x16.F32 R24, gdesc[UR56].tnspA, R24, gsb0 ;  /* 0x20e00000381879f0 */ /* 0x000fe60008000818 */
[----:B------:R1:W-:Y:S01]  /*1cad0*/  STL [R1+0x240], R19 ;  /* 0x0002401301007387 */ /* 0x0003e20000100800 */
[----:B------:R-:W-:-:S03]  /*1cae0*/  IADD3 R249, P6, R249, R5, RZ ;  /* 0x00000005f9f97210 */ /* 0x000fc60007fde0ff */
[----:B-1----:R0:W5:Y:S01]  /*1caf0*/  LDL.LU R19, [R1+0xc24] ;  /* 0x000c240001137983 */ /* 0x0021620000300800 */
[--C-:B------:R-:W-:Y:S01]  /*1cb00*/  IMAD.X R246, R246, 0x1, R6.reuse, P1 ;  /* 0x00000001f6f67824 */ /* 0x100fe200008e0606 */
[-C--:B------:R-:W-:Y:S01]  /*1cb10*/  IADD3 R245, P1, R245, R5.reuse, RZ ;  /* 0x00000005f5f57210 */ /* 0x080fe20007f3e0ff */
[----:B------:R-:W-:Y:S01]  /*1cb20*/  IMAD.X R243, R243, 0x1, R6, P2 ;  /* 0x00000001f3f37824 */ /* 0x000fe200010e0606 */
[----:B------:R-:W-:-:S03]  /*1cb30*/  IADD3 R242, P2, R242, R5, RZ ;  /* 0x00000005f2f27210 */ /* 0x000fc60007f5e0ff */
[--C-:B------:R-:W-:Y:S02]  /*1cb40*/  IMAD.X R229, R229, 0x1, R6.reuse, P1 ;  /* 0x00000001e5e57824 */ /* 0x100fe400008e0606 */
[----:B------:R-:W-:Y:S01]  /*1cb50*/  IMAD.X R227, R227, 0x1, R6, P2 ;  /* 0x00000001e3e37824 */ /* 0x000fe200010e0606 */
[----:B------:R-:W-:Y:S01]  /*1cb60*/  IADD3 R188, P0, R188, R23, RZ ;  /* 0x00000017bcbc7210 */ /* 0x000fe20007f1e0ff */
[----:B------:R-:W-:-:S04]  /*1cb70*/  VIADD R195, R195, 0x1 ;  /* 0x00000001c3c37836 */ /* 0x000fc80000000000 */
[----:B------:R-:W-:Y:S01]  /*1cb80*/  IMAD.X R189, R189, 0x1, R4, P0 ;  /* 0x00000001bdbd7824 */ /* 0x000fe200000e0604 */
[----:B------:R-:W-:Y:S01]  /*1cb90*/  ISETP.NE.U32.AND P0, PT, R195, R152, PT ;  /* 0x00000098c300720c */ /* 0x000fe20003f05070 */
[--C-:B---3--:R-:W-:Y:S01]  /*1cba0*/  IMAD.X R3, R3, 0x1, R6.reuse, P4 ;  /* 0x0000000103037824 */ /* 0x108fe200020e0606 */
[----:B------:R-:W-:Y:S01]  /*1cbb0*/  IADD3 R2, P4, R2, R5, RZ ;  /* 0x0000000502027210 */ /* 0x000fe20007f9e0ff */
[----:B--2---:R-:W-:-:S04]  /*1cbc0*/  IMAD.X R232, R232, 0x1, R6, P6 ;  /* 0x00000001e8e87824 */ /* 0x004fc800030e0606 */
[--C-:B------:R-:W-:Y:S01]  /*1cbd0*/  IMAD.X R237, R237, 0x1, R6.reuse, P4 ;  /* 0x00000001eded7824 */ /* 0x100fe200020e0606 */
[-C--:B------:R-:W-:Y:S02]  /*1cbe0*/  IADD3 R236, P4, R236, R5.reuse, RZ ;  /* 0x00000005ecec7210 */ /* 0x080fe40007f9e0ff */
[-C--:B----4-:R-:W-:Y:S01]  /*1cbf0*/  IADD3 R252, P5, R252, R5.reuse, RZ ;  /* 0x00000005fcfc7210 */ /* 0x090fe20007fbe0ff */
[----:B------:R-:W-:Y:S01]  /*1cc00*/  IMAD.X R20, R20, 0x1, R6, P3 ;  /* 0x0000000114147824 */ /* 0x000fe200018e0606 */
[----:B------:R-:W-:-:S04]  /*1cc10*/  IADD3 R22, P3, R22, R5, RZ ;  /* 0x0000000516167210 */ /* 0x000fc80007f7e0ff */
[----:B------:R1:W-:Y:S04]  /*1cc20*/  STL [R1+0x264], R20 ;  /* 0x0002641401007387 */ /* 0x0003e80000100800 */
[----:B-1----:R0:W5:Y:S04]  /*1cc30*/  LDL.LU R20, [R1+0xc20] ;  /* 0x000c200001147983 */ /* 0x0021680000300800 */
[----:B------:R1:W-:Y:S01]  /*1cc40*/  STL [R1+0x238], R22 ;  /* 0x0002381601007387 */ /* 0x0003e20000100800 */
[----:B------:R-:W-:-:S03]  /*1cc50*/  IMAD.X R241, R241, 0x1, R6, P3 ;  /* 0x00000001f1f17824 */ /* 0x000fc600018e0606 */
[----:B-1----:R0:W5:Y:S04]  /*1cc60*/  LDL.LU R22, [R1+0xc1c] ;  /* 0x000c1c0001167983 */ /* 0x0021680000300800 */
[----:B------:R1:W-:Y:S01]  /*1cc70*/  STL [R1+0x25c], R3 ;  /* 0x00025c0301007387 */ /* 0x0003e20000100800 */
[----:B------:R-:W-:-:S03]  /*1cc80*/  IADD3 R239, P3, R239, R5, RZ ;  /* 0x00000005efef7210 */ /* 0x000fc60007f7e0ff */
[----:B-1----:R0:W5:Y:S04]  /*1cc90*/  LDL.LU R3, [R1+0xc18] ;  /* 0x000c180001037983 */ /* 0x0021680000300800 */
[----:B------:R1:W-:Y:S01]  /*1cca0*/  STL [R1+0x230], R2 ;  /* 0x0002300201007387 */ /* 0x0003e20000100800 */
[----:B------:R-:W-:-:S03]  /*1ccb0*/  IMAD.X R235, R235, 0x1, R6, P5 ;  /* 0x00000001ebeb7824 */ /* 0x000fc600028e0606 */
[----:B-1----:R0:W5:Y:S04]  /*1ccc0*/  LDL.LU R2, [R1+0xc14] ;  /* 0x000c140001027983 */ /* 0x0021680000300800 */
[----:B------:R1:W-:Y:S01]  /*1ccd0*/  STL [R1+0x254], R0 ;  /* 0x0002540001007387 */ /* 0x0003e20000100800 */
[----:B------:R-:W-:-:S03]  /*1cce0*/  IADD3 R233, P5, R233, R5, RZ ;  /* 0x00000005e9e97210 */ /* 0x000fc60007fbe0ff */
[----:B-1----:R0:W5:Y:S04]  /*1ccf0*/  LDL.LU R0, [R1+0xc10] ;  /* 0x000c100001007983 */ /* 0x0021680000300800 */
[----:B------:R0:W-:Y:S04]  /*1cd00*/  STL [R1+0x224], R252 ;  /* 0x000224fc01007387 */ /* 0x0001e80000100800 */
[----:B------:R0:W-:Y:S04]  /*1cd10*/  STL [R1+0x24c], R251 ;  /* 0x00024cfb01007387 */ /* 0x0001e80000100800 */
[----:B------:R0:W-:Y:S04]  /*1cd20*/  STL [R1+0x218], R249 ;  /* 0x000218f901007387 */ /* 0x0001e80000100800 */
[----:B------:R0:W-:Y:S04]  /*1cd30*/  STL [R1+0x244], R246 ;  /* 0x000244f601007387 */ /* 0x0001e80000100800 */
[----:B------:R0:W-:Y:S04]  /*1cd40*/  STL [R1+0x210], R245 ;  /* 0x000210f501007387 */ /* 0x0001e80000100800 */
[----:B------:R0:W-:Y:S01]  /*1cd50*/  STL [R1+0x23c], R243 ;  /* 0x00023cf301007387 */ /* 0x0001e20000100800 */
[----:B------:R-:W-:-:S03]  /*1cd60*/  IADD3 R230, P6, R230, R5, RZ ;  /* 0x00000005e6e67210 */ /* 0x000fc60007fde0ff */
[----:B------:R0:W-:Y:S04]  /*1cd70*/  STL [R1+0x208], R242 ;  /* 0x000208f201007387 */ /* 0x0001e80000100800 */
[----:B------:R0:W-:Y:S04]  /*1cd80*/  STL [R1+0x234], R241 ;  /* 0x000234f101007387 */ /* 0x0001e80000100800 */
[----:B------:R0:W-:Y:S01]  /*1cd90*/  STL [R1+0x200], R239 ;  /* 0x000200ef01007387 */ /* 0x0001e20000100800 */
[----:B------:R-:W-:-:S03]  /*1cda0*/  IMAD.X R226, R226, 0x1, R6, P3 ;  /* 0x00000001e2e27824 */ /* 0x000fc600018e0606 */
[----:B------:R0:W-:Y:S01]  /*1cdb0*/  STL [R1+0x22c], R237 ;  /* 0x00022ced01007387 */ /* 0x0001e20000100800 */
[----:B------:R-:W-:-:S03]  /*1cdc0*/  IMAD.X R225, R225, 0x1, R6, P4 ;  /* 0x00000001e1e17824 */ /* 0x000fc600020e0606 */
[----:B------:R0:W-:Y:S01]  /*1cdd0*/  STL [R1+0x1f8], R236 ;  /* 0x0001f8ec01007387 */ /* 0x0001e20000100800 */
[----:B------:R-:W-:-:S03]  /*1cde0*/  IMAD.X R223, R223, 0x1, R6, P6 ;  /* 0x00000001dfdf7824 */ /* 0x000fc600030e0606 */
[----:B------:R0:W-:Y:S01]  /*1cdf0*/  STL [R1+0x21c], R235 ;  /* 0x00021ceb01007387 */ /* 0x0001e20000100800 */
[----:B------:R-:W-:-:S03]  /*1ce00*/  IMAD.X R224, R224, 0x1, R6, P5 ;  /* 0x00000001e0e07824 */ /* 0x000fc600028e0606 */
[----:B------:R0:W-:Y:S04]  /*1ce10*/  STL [R1+0x1f0], R233 ;  /* 0x0001f0e901007387 */ /* 0x0001e80000100800 */
[----:B------:R0:W-:Y:S04]  /*1ce20*/  STL [R1+0x214], R232 ;  /* 0x000214e801007387 */ /* 0x0001e80000100800 */
[----:B------:R0:W-:Y:S04]  /*1ce30*/  STL [R1+0x1e8], R230 ;  /* 0x0001e8e601007387 */ /* 0x0001e80000100800 */
[----:B------:R0:W-:Y:S04]  /*1ce40*/  STL [R1+0x20c], R229 ;  /* 0x00020ce501007387 */ /* 0x0001e80000100800 */
[----:B------:R0:W-:Y:S04]  /*1ce50*/  STL [R1+0x204], R227 ;  /* 0x000204e301007387 */ /* 0x0001e80000100800 */
[----:B------:R0:W-:Y:S04]  /*1ce60*/  STL [R1+0x1fc], R226 ;  /* 0x0001fce201007387 */ /* 0x0001e80000100800 */
[----:B------:R0:W-:Y:S04]  /*1ce70*/  STL [R1+0x1f4], R225 ;  /* 0x0001f4e101007387 */ /* 0x0001e80000100800 */
[----:B------:R0:W-:Y:S04]  /*1ce80*/  STL [R1+0x1e0], R223 ;  /* 0x0001e0df01007387 */ /* 0x0001e80000100800 */
[----:B------:R0:W-:Y:S01]  /*1ce90*/  STL [R1+0x1ec], R224 ;  /* 0x0001ece001007387 */ /* 0x0001e20000100800 */
[----:B------:R-:W-:-:S02]  /*1cea0*/  WARPGROUP.DEPBAR.LE gsb0, 0x0 ;  /* 0x00008000000079c5 */ /* 0x000fc40000010000 */
[----:B------:R-:W-:Y:S05]  /*1ceb0*/  @P0 BRA `(.L_x_1) ;  /* 0xfffffec400000947 */ /* 0x000fea000383ffff */
[----:B------:R-:W-:Y:S02]  /*1cec0*/  F2FP.F16.F32.PACK_AB R23, R47, R111 ;  /* 0x0000006f2f17723e */ /* 0x000fe400000000ff */
[----:B------:R-:W-:Y:S02]  /*1ced0*/  F2FP.F16.F32.PACK_AB R12, R81, R145 ;  /* 0x00000091510c723e */ /* 0x000fe400000000ff */
[----:B-----5:R-:W-:Y:S02]  /*1cee0*/  F2FP.F16.F32.PACK_AB R17, R82, R146 ;  /* 0x000000925211723e */ /* 0x020fe400000000ff */
[----:B------:R-:W-:Y:S02]  /*1cef0*/  F2FP.F16.F32.PACK_AB R22, R45, R109 ;  /* 0x0000006d2d16723e */ /* 0x000fe400000000ff */
[----:B------:R-:W-:Y:S02]  /*1cf00*/  F2FP.F16.F32.PACK_AB R47, R46, R110 ;  /* 0x0000006e2e2f723e */ /* 0x000fe400000000ff */
[----:B------:R-:W-:-:S02]  /*1cf10*/  F2FP.F16.F32.PACK_AB R11, R54, R118 ;  /* 0x00000076360b723e */ /* 0x000fc400000000ff */
[----:B------:R-:W-:Y:S02]  /*1cf20*/  F2FP.F16.F32.PACK_AB R13, R83, R147 ;  /* 0x00000093530d723e */ /* 0x000fe400000000ff */
[----:B------:R-:W-:Y:S02]  /*1cf30*/  F2FP.F16.F32.PACK_AB R18, R48, R112 ;  /* 0x000000703012723e */ /* 0x000fe400000000ff */
[----:B------:R-:W-:Y:S02]  /*1cf40*/  F2FP.F16.F32.PACK_AB R21, R79, R143 ;  /* 0x0000008f4f15723e */ /* 0x000fe400000000ff */
        /* <DEDUP_REMOVED lines=54> */
[----:B------:R-:W-:-:S07]  /*1d2b0*/  F2FP.F16.F32.PACK_AB R60, R56, R120 ;  /* 0x00000078383c723e */ /* 0x000fce00000000ff */
.L_x_0:
[----:B------:R-:W1:Y:S01]  /*1d2c0*/  S2R R25, SR_TID.X ;  /* 0x0000000000197919 */ /* 0x000e620000002100 */
[----:B------:R-:W-:Y:S01]  /*1d2d0*/  MOV R153, 0x400 ;  /* 0x0000040000997802 */ /* 0x000fe20000000f00 */
[----:B------:R-:W2:Y:S01]  /*1d2e0*/  LDC.64 R68, c[0x0][0x228] ;  /* 0x00008a00ff447b82 */ /* 0x000ea20000000a00 */
[C---:B------:R-:W-:Y:S01]  /*1d2f0*/  VIADD R30, R0.reuse, 0x3f ;  /* 0x0000003f001e7836 */ /* 0x040fe20000000000 */
[----:B------:R-:W3:Y:S01]  /*1d300*/  S2R R154, SR_CgaCtaId ;  /* 0x00000000009a7919 */ /* 0x000ee20000008800 */
[----:B------:R-:W-:Y:S01]  /*1d310*/  VIADD R28, R0, 0x3 ;  /* 0x00000003001c7836 */ /* 0x000fe20000000000 */
[----:B------:R-:W4:Y:S04]  /*1d320*/  S2R R152, SR_TID.X ;  /* 0x0000000000987919 */ /* 0x000f280000002100 */
[----:B------:R-:W5:Y:S08]  /*1d330*/  LDC R93, c[0x0][0x244] ;  /* 0x00009100ff5d7b82 */ /* 0x000f700000000800 */
[----:B------:R-:W0:Y:S01]  /*1d340*/  LDC.64 R94, c[0x0][0x220] ;  /* 0x00008800ff5e7b82 */ /* 0x000e220000000a00 */
[----:B--2---:R-:W-:-:S07]  /*1d350*/  ISETP.GE.AND P0, PT, R30, R69, PT ;  /* 0x000000451e00720c */ /* 0x004fce0003f06270 */
[----:B------:R-:W2:Y:S08]  /*1d360*/  LDC R71, c[0x0][0x248] ;  /* 0x00009200ff477b82 */ /* 0x000eb00000000800 */
[----:B------:R-:W-:Y:S01]  /*1d370*/  BAR.SYNC.DEFER_BLOCKING 0x0 ;  /* 0x0000000000007b1d */ /* 0x000fe20000010000 */
[----:B------:R-:W-:Y:S02]  /*1d380*/  ISETP.GE.AND P3, PT, R28, R69, PT ;  /* 0x000000451c00720c */ /* 0x000fe40003f66270 */
[----:B------:R-:W-:Y:S01]  /*1d390*/  ISETP.GE.AND P4, PT, R2, R68, PT ;  /* 0x000000440200720c */ /* 0x000fe20003f86270 */
[----:B-1----:R-:W-:-:S02]  /*1d3a0*/  IMAD.SHL.U32 R24, R25, 0x10, RZ ;  /* 0x0000001019187824 */ /* 0x002fc400078e00ff */
[C---:B------:R-:W-:Y:S01]  /*1d3b0*/  IMAD.SHL.U32 R26, R25.reuse, 0x40, RZ ;  /* 0x00000040191a7824 */ /* 0x040fe200078e00ff */
[----:B------:R-:W-:Y:S01]  /*1d3c0*/  ISETP.LT.AND P4, PT, R0, R69, !P4 ;  /* 0x000000450000720c */ /* 0x000fe20006781270 */
[----:B------:R-:W-:Y:S01]  /*1d3d0*/  IMAD.SHL.U32 R25, R25, 0x8, RZ ;  /* 0x0000000819197824 */ /* 0x000fe200078e00ff */
[----:B------:R-:W-:Y:S02]  /*1d3e0*/  LOP3.LUT R24, R24, 0xf0, RZ, 0xc0, !PT ;  /* 0x000000f018187812 */ /* 0x000fe400078ec0ff */
[----:B------:R-:W-:Y:S01]  /*1d3f0*/  LOP3.LUT R27, R26, 0x400, RZ, 0xc0, !PT ;  /* 0x000004001a1b7812 */ /* 0x000fe200078ec0ff */
[----:B------:R-:W-:Y:S01]  /*1d400*/  VIADD R26, R0, 0x2 ;  /* 0x00000002001a7836 */ /* 0x000fe20000000000 */
[----:B---3--:R-:W-:Y:S02]  /*1d410*/  LEA R153, R154, R153, 0x18 ;  /* 0x000000999a997211 */ /* 0x008fe400078ec0ff */
[----:B------:R-:W-:Y:S02]  /*1d420*/  LOP3.LUT R25, R25, 0x300, RZ, 0xc0, !PT ;  /* 0x0000030019197812 */ /* 0x000fe400078ec0ff */
[----:B------:R-:W-:-:S02]  /*1d430*/  IADD3 R24, R27, R153, R24 ;  /* 0x000000991b187210 */ /* 0x000fc40007ffe018 */
[----:B----4-:R-:W-:Y:S02]  /*1d440*/  LOP3.LUT R152, R152, 0x7f, RZ, 0xc0, !PT ;  /* 0x0000007f98987812 */ /* 0x010fe400078ec0ff */
[-C--:B------:R-:W-:Y:S01]  /*1d450*/  ISETP.GE.AND P5, PT, R26, R69.reuse, PT ;  /* 0x000000451a00720c */ /* 0x080fe20003fa6270 */
[----:B------:R-:W-:Y:S02]  /*1d460*/  IMAD.IADD R92, R25, 0x1, R24 ;  /* 0x00000001195c7824 */ /* 0x000fe400078e0218 */
[----:B------:R-:W-:Y:S02]  /*1d470*/  IMAD R70, R152, 0x10, R153 ;  /* 0x0000001098467824 */ /* 0x000fe400078e0299 */
[----:B------:R-:W-:Y:S01]  /*1d480*/  VIADD R24, R0, 0x1 ;  /* 0x0000000100187836 */ /* 0x000fe20000000000 */
[----:B------:R-:W-:Y:S01]  /*1d490*/  STSM.16.M88.4 [R92], R60 ;  /* 0x0000003c5c007844 */ /* 0x000fe20000000200 */
[----:B------:R-:W-:Y:S03]  /*1d4a0*/  BAR.SYNC.DEFER_BLOCKING 0x0 ;  /* 0x0000000000007b1d */ /* 0x000fe60000010000 */
[----:B------:R-:W-:-:S03]  /*1d4b0*/  ISETP.GE.AND P1, PT, R24, R69, PT ;  /* 0x000000451800720c */ /* 0x000fc60003f26270 */
[----:B------:R-:W1:Y:S02]  /*1d4c0*/  LDS.128 R88, [R70] ;  /* 0x0000000046587984 */ /* 0x000e640000000c00 */
[----:B------:R-:W-:Y:S06]  /*1d4d0*/  BAR.SYNC.DEFER_BLOCKING 0x0 ;  /* 0x0000000000007b1d */ /* 0x000fec0000010000 */
[----:B------:R-:W-:Y:S02]  /*1d4e0*/  STSM.16.M88.4 [R92], R32 ;  /* 0x000000205c007844 */ /* 0x000fe40000000200 */
[----:B------:R-:W-:Y:S06]  /*1d4f0*/  BAR.SYNC.DEFER_BLOCKING 0x0 ;  /* 0x0000000000007b1d */ /* 0x000fec0000010000 */
[----:B------:R-:W3:Y:S02]  /*1d500*/  LDS.128 R84, [R70] ;  /* 0x0000000046547984 */ /* 0x000ee40000000c00 */
[----:B------:R-:W-:Y:S06]  /*1d510*/  BAR.SYNC.DEFER_BLOCKING 0x0 ;  /* 0x0000000000007b1d */ /* 0x000fec0000010000 */
[----:B------:R-:W-:Y:S02]  /*1d520*/  STSM.16.M88.4 [R92], R64 ;  /* 0x000000405c007844 */ /* 0x000fe40000000200 */
[----:B------:R-:W-:Y:S06]  /*1d530*/  BAR.SYNC.DEFER_BLOCKING 0x0 ;  /* 0x0000000000007b1d */ /* 0x000fec0000010000 */
[----:B------:R-:W4:Y:S02]  /*1d540*/  LDS.128 R24, [R70] ;  /* 0x0000000046187984 */ /* 0x000f240000000c00 */
        /* <DEDUP_REMOVED lines=15> */
[----:B------:R-:W-:Y:S02]  /*1d640*/  LDS.128 R40, [R70] ;  /* 0x0000000046287984 */ /* 0x000fe40000000c00 */
[----:B------:R-:W-:Y:S06]  /*1d650*/  BAR.SYNC.DEFER_BLOCKING 0x0 ;  /* 0x0000000000007b1d */ /* 0x000fec0000010000 */
[----:B------:R5:W-:Y:S02]  /*1d660*/  STSM.16.M88.4 [R92], R72 ;  /* 0x000000485c007844 */ /* 0x000be40000000200 */
[----:B------:R-:W-:Y:S01]  /*1d670*/  BAR.SYNC.DEFER_BLOCKING 0x0 ;  /* 0x0000000000007b1d */ /* 0x000fe20000010000 */
[----:B-----5:R-:W-:-:S04]  /*1d680*/  IMAD R73, R2, R93, RZ ;  /* 0x0000005d02497224 */ /* 0x020fc800078e02ff */
[----:B------:R-:W-:Y:S01]  /*1d690*/  IMAD R74, R93, 0x80, R73 ;  /* 0x000000805d4a7824 */ /* 0x000fe200078e0249 */
[----:B0-----:R-:W-:-:S04]  /*1d6a0*/  LEA R72, P2, R73, R94, 0x1 ;  /* 0x0000005e49487211 */ /* 0x001fc800078408ff */
[----:B------:R-:W-:Y:S02]  /*1d6b0*/  LEA.HI.X.SX32 R73, R73, R95, 0x1, P2 ;  /* 0x0000005f49497211 */ /* 0x000fe400010f0eff */
[----:B------:R-:W-:Y:S01]  /*1d6c0*/  ISETP.GE.AND P2, PT, R0, R69, PT ;  /* 0x000000450000720c */ /* 0x000fe20003f46270 */
[----:B------:R-:W-:Y:S01]  /*1d6d0*/  LDS.128 R48, [R70] ;  /* 0x0000000046307984 */ /* 0x000fe20000000c00 */
[----:B------:R-:W-:Y:S02]  /*1d6e0*/  BAR.SYNC.DEFER_BLOCKING 0x0 ;  /* 0x0000000000007b1d */ /* 0x000fe40000010000 */
[----:B------:R-:W-:-:S04]  /*1d6f0*/  ISETP.LT.AND P2, PT, R3, R68, !P2 ;  /* 0x000000440300720c */ /* 0x000fc80005741270 */
[----:B------:R-:W-:Y:S02]  /*1d700*/  STSM.16.M88.4 [R92], R80 ;  /* 0x000000505c007844 */ /* 0x000fe40000000200 */
[----:B------:R-:W-:Y:S06]  /*1d710*/  BAR.SYNC.DEFER_BLOCKING 0x0 ;  /* 0x0000000000007b1d */ /* 0x000fec0000010000 */
[----:B------:R-:W0:Y:S02]  /*1d720*/  LDS.128 R52, [R70] ;  /* 0x0000000046347984 */ /* 0x000e240000000c00 */
[----:B------:R-:W-:Y:S06]  /*1d730*/  BAR.SYNC.DEFER_BLOCKING 0x0 ;  /* 0x0000000000007b1d */ /* 0x000fec0000010000 */
[----:B------:R2:W-:Y:S02]  /*1d740*/  STSM.16.M88.4 [R92], R76 ;  /* 0x0000004c5c007844 */ /* 0x0005e40000000200 */
[----:B------:R-:W-:Y:S01]  /*1d750*/  BAR.SYNC.DEFER_BLOCKING 0x0 ;  /* 0x0000000000007b1d */ /* 0x000fe20000010000 */
[----:B--2---:R-:W-:Y:S01]  /*1d760*/  IMAD R77, R0, R71, RZ ;  /* 0x00000047004d7224 */ /* 0x004fe200078e02ff */
[----:B-1----:R-:W-:Y:S01]  /*1d770*/  PRMT R78, R88, 0x7632, R78 ;  /* 0x00007632584e7816 */ /* 0x002fe2000000004e */
[----:B------:R-:W-:-:S03]  /*1d780*/  VIADD R76, R0, 0x5 ;  /* 0x00000005004c7836 */ /* 0x000fc60000000000 */
[----:B------:R-:W1:Y:S02]  /*1d790*/  LDS.128 R56, [R70] ;  /* 0x0000000046387984 */ /* 0x000e640000000c00 */
[----:B------:R-:W-:Y:S06]  /*1d7a0*/  BAR.SYNC.DEFER_BLOCKING 0x0 ;  /* 0x0000000000007b1d */ /* 0x000fec0000010000 */
[----:B------:R-:W-:Y:S02]  /*1d7b0*/  STSM.16.M88.4 [R92], R44 ;  /* 0x0000002c5c007844 */ /* 0x000fe40000000200 */
[----:B------:R-:W-:Y:S06]  /*1d7c0*/  BAR.SYNC.DEFER_BLOCKING 0x0 ;  /* 0x0000000000007b1d */ /* 0x000fec0000010000 */
[----:B------:R-:W2:Y:S02]  /*1d7d0*/  LDS.128 R60, [R70] ;  /* 0x00000000463c7984 */ /* 0x000ea40000000c00 */
[----:B------:R-:W-:Y:S06]  /*1d7e0*/  BAR.SYNC.DEFER_BLOCKING 0x0 ;  /* 0x0000000000007b1d */ /* 0x000fec0000010000 */
[----:B------:R5:W-:Y:S02]  /*1d7f0*/  STSM.16.M88.4 [R92], R20 ;  /* 0x000000145c007844 */ /* 0x000be40000000200 */
[----:B------:R-:W-:Y:S01]  /*1d800*/  BAR.SYNC.DEFER_BLOCKING 0x0 ;  /* 0x0000000000007b1d */ /* 0x000fe20000010000 */
[----:B-----5:R-:W-:Y:S01]  /*1d810*/  LEA R20, P6, R74, R94, 0x1 ;  /* 0x0000005e4a147211 */ /* 0x020fe200078c08ff */
[----:B------:R-:W-:-:S03]  /*1d820*/  IMAD.WIDE R22, R77, 0x2, R72 ;  /* 0x000000024d167825 */ /* 0x000fc600078e0248 */
[----:B------:R-:W-:Y:S02]  /*1d830*/  LEA.HI.X.SX32 R21, R74, R95, 0x1, P6 ;  /* 0x0000005f4a157211 */ /* 0x000fe400030f0eff */
[-C--:B------:R-:W-:Y:S02]  /*1d840*/  ISETP.LT.AND P6, PT, R2, R68.reuse, !P5 ;  /* 0x000000440200720c */ /* 0x080fe40006fc1270 */
[----:B------:R-:W-:Y:S01]  /*1d850*/  ISETP.LT.AND P5, PT, R3, R68, !P5 ;  /* 0x000000440300720c */ /* 0x000fe20006fa1270 */
[C---:B------:R-:W-:Y:S01]  /*1d860*/  IMAD.WIDE R74, R77.reuse, 0x2, R20 ;  /* 0x000000024d4a7825 */ /* 0x040fe200078e0214 */
[----:B------:R-:W5:Y:S03]  /*1d870*/  LDS.128 R64, [R70] ;  /* 0x0000000046407984 */ /* 0x000f660000000c00 */
[--C-:B------:R-:W-:Y:S01]  /*1d880*/  IMAD.IADD R77, R77, 0x1, R71.reuse ;  /* 0x000000014d4d7824 */ /* 0x100fe200078e0247 */
[----:B------:R-:W-:Y:S03]  /*1d890*/  BAR.SYNC.DEFER_BLOCKING 0x0 ;  /* 0x0000000000007b1d */ /* 0x000fe60000010000 */
[----:B------:R-:W-:-:S03]  /*1d8a0*/  IMAD.IADD R79, R77, 0x1, R71 ;  /* 0x000000014d4f7824 */ /* 0x000fc600078e0247 */
[----:B------:R-:W-:Y:S02]  /*1d8b0*/  STSM.16.M88.4 [R92], R16 ;  /* 0x000000105c007844 */ /* 0x000fe40000000200 */
[----:B------:R-:W-:Y:S06]  /*1d8c0*/  BAR.SYNC.DEFER_BLOCKING 0x0 ;  /* 0x0000000000007b1d */ /* 0x000fec0000010000 */
[----:B------:R-:W5:Y:S02]  /*1d8d0*/  LDS.128 R44, [R70] ;  /* 0x00000000462c7984 */ /* 0x000f640000000c00 */
[----:B------:R-:W-:Y:S06]  /*1d8e0*/  BAR.SYNC.DEFER_BLOCKING 0x0 ;  /* 0x0000000000007b1d */ /* 0x000fec0000010000 */
[----:B------:R-:W-:Y:S02]  /*1d8f0*/  STSM.16.M88.4 [R92], R12 ;  /* 0x0000000c5c007844 */ /* 0x000fe40000000200 */
[----:B------:R-:W-:Y:S06]  /*1d900*/  BAR.SYNC.DEFER_BLOCKING 0x0 ;  /* 0x0000000000007b1d */ /* 0x000fec0000010000 */
[----:B------:R-:W5:Y:S02]  /*1d910*/  LDS.128 R16, [R70] ;  /* 0x0000000046107984 */ /* 0x000f640000000c00 */
[----:B------:R-:W-:Y:S06]  /*1d920*/  BAR.SYNC.DEFER_BLOCKING 0x0 ;  /* 0x0000000000007b1d */ /* 0x000fec0000010000 */
[----:B------:R3:W-:Y:S02]  /*1d930*/  STSM.16.M88.4 [R92], R8 ;  /* 0x000000085c007844 */ /* 0x0007e40000000200 */
[----:B------:R-:W-:Y:S01]  /*1d940*/  BAR.SYNC.DEFER_BLOCKING 0x0 ;  /* 0x0000000000007b1d */ /* 0x000fe20000010000 */
[----:B---3--:R-:W-:-:S02]  /*1d950*/  VIADD R8, R0, 0x4 ;  /* 0x0000000400087836 */ /* 0x008fc40000000000 */
[----:B------:R-:W-:-:S03]  /*1d960*/  IMAD.WIDE R10, R79, 0x2, R20 ;  /* 0x000000024f0a7825 */ /* 0x000fc600078e0214 */
[----:B------:R-:W3:Y:S02]  /*1d970*/  LDS.128 R12, [R70] ;  /* 0x00000000460c7984 */ /* 0x000ee40000000c00 */
[----:B------:R-:W-:Y:S06]  /*1d980*/  BAR.SYNC.DEFER_BLOCKING 0x0 ;  /* 0x0000000000007b1d */ /* 0x000fec0000010000 */
[----:B------:R4:W-:Y:S02]  /*1d990*/  STSM.16.M88.4 [R92], R4 ;  /* 0x000000045c007844 */ /* 0x0009e40000000200 */
[----:B------:R-:W-:Y:S01]  /*1d9a0*/  BAR.SYNC.DEFER_BLOCKING 0x0 ;  /* 0x0000000000007b1d */ /* 0x000fe20000010000 */
[----:B----4-:R-:W-:-:S04]  /*1d9b0*/  IMAD.WIDE R4, R77, 0x2, R72 ;  /* 0x000000024d047825 */ /* 0x010fc800078e0248 */
[----:B------:R-:W-:Y:S01]  /*1d9c0*/  IMAD.WIDE R6, R77, 0x2, R20 ;  /* 0x000000024d067825 */ /* 0x000fe200078e0214 */
[----:B------:R4:W-:Y:S01]  /*1d9d0*/  @P4 STG.E.U16 desc[UR60][R22.64], R88 ;  /* 0x0000005816004986 */ /* 0x0009e2000c10153c */
[----:B------:R-:W-:Y:S02]  /*1d9e0*/  ISETP.GE.AND P4, PT, R8, R69, PT ;  /* 0x000000450800720c */ /* 0x000fe40003f86270 */
[C---:B------:R-:W-:Y:S01]  /*1d9f0*/  IMAD.WIDE R8, R79.reuse, 0x2, R72 ;  /* 0x000000024f087825 */ /* 0x040fe200078e0248 */
[----:B------:R0:W-:Y:S01]  /*1da00*/  @P2 STG.E.U16 desc[UR60][R74.64], R78 ;  /* 0x0000004e4a002986 */ /* 0x0001e2000c10153c */
[-C--:B------:R-:W-:Y:S02]  /*1da10*/  ISETP.LT.AND P2, PT, R2, R68.reuse, !P1 ;  /* 0x000000440200720c */ /* 0x080fe40004f41270 */
[----:B------:R-:W-:Y:S01]  /*1da20*/  IMAD.IADD R79, R79, 0x1, R71 ;  /* 0x000000014f4f7824 */ /* 0x000fe200078e0247 */
[----:B------:R-:W-:-:S03]  /*1da30*/  ISETP.LT.AND P1, PT, R3, R68, !P1 ;  /* 0x000000440300720c */ /* 0x000fc60004f21270 */
[----:B----4-:R-:W-:Y:S02]  /*1da40*/  IMAD.IADD R23, R79, 0x1, R71 ;  /* 0x000000014f177824 */ /* 0x010fe400078e0247 */
[----:B------:R-:W-:Y:S01]  /*1da50*/  VIADD R22, R0, 0x6 ;  /* 0x0000000600167836 */ /* 0x000fe20000000000 */
[----:B0-----:R-:W-:-:S04]  /*1da60*/  PRMT R74, R84, 0x7632, R74 ;  /* 0x00007632544a7816 */ /* 0x001fc8000000004a */
[----:B------:R0:W-:Y:S01]  /*1da70*/  @P2 STG.E.U16 desc[UR60][R4.64], R84 ;  /* 0x0000005404002986 */ /* 0x0001e2000c10153c */
[----:B------:R-:W-:Y:S02]  /*1da80*/  PRMT R75, R89, 0x7632, R75 ;  /* 0x00007632594b7816 */ /* 0x000fe4000000004b */
[-C--:B------:R-:W-:Y:S01]  /*1da90*/  ISETP.GE.AND P2, PT, R76, R69.reuse, PT ;  /* 0x000000454c00720c */ /* 0x080fe20003f46270 */
[----:B------:R4:W-:Y:S01]  /*1daa0*/  @P1 STG.E.U16 desc[UR60][R6.64], R74 ;  /* 0x0000004a06001986 */ /* 0x0009e2000c10153c */
[CC--:B------:R-:W-:Y:S02]  /*1dab0*/  ISETP.LT.AND P1, PT, R2.reuse, R68.reuse, !P3 ;  /* 0x000000440200720c */ /* 0x0c0fe40005f21270 */
[CC--:B------:R-:W-:Y:S01]  /*1dac0*/  ISETP.LT.AND P3, PT, R3.reuse, R68.reuse, !P3 ;  /* 0x000000440300720c */ /* 0x0c0fe20005f61270 */
[----:B------:R1:W-:Y:S01]  /*1dad0*/  @P6 STG.E.U16 desc[UR60][R8.64], R89 ;  /* 0x0000005908006986 */ /* 0x0003e2000c10153c */
[-C--:B------:R-:W-:Y:S02]  /*1dae0*/  ISETP.LT.AND P6, PT, R2, R68.reuse, !P4 ;  /* 0x000000440200720c */ /* 0x080fe400067c1270 */
[----:B------:R-:W-:Y:S01]  /*1daf0*/  ISETP.LT.AND P4, PT, R3, R68, !P4 ;  /* 0x000000440300720c */ /* 0x000fe20006781270 */
[----:B0-----:R-:W-:Y:S01]  /*1db00*/  IMAD.WIDE R4, R79, 0x2, R72 ;  /* 0x000000024f047825 */ /* 0x001fe200078e0248 */
[----:B------:R0:W-:Y:S01]  /*1db10*/  @P5 STG.E.U16 desc[UR60][R10.64], R75 ;  /* 0x0000004b0a005986 */ /* 0x0001e2000c10153c */
[----:B------:R-:W-:-:S02]  /*1db20*/  ISETP.GE.AND P5, PT, R22, R69, PT ;  /* 0x000000451600720c */ /* 0x000fc40003fa6270 */
[----:B----4-:R-:W-:Y:S01]  /*1db30*/  IMAD.WIDE R6, R79, 0x2, R20 ;  /* 0x000000024f067825 */ /* 0x010fe200078e0214 */
[----:B------:R-:W-:Y:S01]  /*1db40*/  PRMT R74, R85, 0x7632, R74 ;  /* 0x00007632554a7816 */ /* 0x000fe2000000004a */
[----:B------:R-:W-:Y:S01]  /*1db50*/  @P1 STG.E.U16 desc[UR60][R4.64], R85 ;  /* 0x0000005504001986 */ /* 0x000fe2000c10153c */
[----:B------:R-:W-:Y:S01]  /*1db60*/  PRMT R76, R90, 0x7632, R76 ;  /* 0x000076325a4c7816 */ /* 0x000fe2000000004c */
[----:B-1----:R-:W-:Y:S02]  /*1db70*/  IMAD.WIDE R8, R23, 0x2, R72 ;  /* 0x0000000217087825 */ /* 0x002fe400078e0248 */
[----:B------:R1:W-:Y:S01]  /*1db80*/  @P3 STG.E.U16 desc[UR60][R6.64], R74 ;  /* 0x0000004a06003986 */ /* 0x0003e2000c10153c */
[-C--:B------:R-:W-:Y:S01]  /*1db90*/  ISETP.LT.AND P3, PT, R2, R68.reuse, !P2 ;  /* 0x000000440200720c */ /* 0x080fe20005761270 */
[----:B------:R-:W-:Y:S01]  /*1dba0*/  VIADD R22, R0, 0x7 ;  /* 0x0000000700167836 */ /* 0x000fe20000000000 */
[-C--:B------:R-:W-:Y:S01]  /*1dbb0*/  ISETP.LT.AND P2, PT, R3, R68.reuse, !P2 ;  /* 0x000000440300720c */ /* 0x080fe20005741270 */
[----:B0-----:R-:W-:Y:S01]  /*1dbc0*/  IMAD.WIDE R10, R23, 0x2, R20 ;  /* 0x00000002170a7825 */ /* 0x001fe200078e0214 */
[----:B------:R0:W-:Y:S01]  /*1dbd0*/  @P6 STG.E.U16 desc[UR60][R8.64], R90 ;  /* 0x0000005a08006986 */ /* 0x0001e2000c10153c */
[----:B------:R-:W-:-:S02]  /*1dbe0*/  ISETP.LT.AND P6, PT, R2, R68, !P5 ;  /* 0x000000440200720c */ /* 0x000fc40006fc1270 */
[--C-:B------:R-:W-:Y:S01]  /*1dbf0*/  IMAD.IADD R23, R23, 0x1, R71.reuse ;  /* 0x0000000117177824 */ /* 0x100fe200078e0247 */
[-C--:B------:R-:W-:Y:S01]  /*1dc00*/  ISETP.GE.AND P1, PT, R22, R69.reuse, PT ;  /* 0x000000451600720c */ /* 0x080fe20003f26270 */
[----:B------:R-:W-:Y:S01]  /*1dc10*/  VIADD R22, R0, 0x8 ;  /* 0x0000000800167836 */ /* 0x000fe20000000000 */
[----:B------:R4:W-:Y:S01]  /*1dc20*/  @P4 STG.E.U16 desc[UR60][R10.64], R76 ;  /* 0x0000004c0a004986 */ /* 0x0009e2000c10153c */
[C---:B------:R-:W-:Y:S01]  /*1dc30*/  IMAD.IADD R75, R23.reuse, 0x1, R71 ;  /* 0x00000001174b7824 */ /* 0x040fe200078e0247 */
[----:B-1----:R-:W-:Y:S01]  /*1dc40*/  PRMT R74, R86, 0x7632, R74 ;  /* 0x00007632564a7816 */ /* 0x002fe2000000004a */
[----:B------:R-:W-:Y:S01]  /*1dc50*/  IMAD.WIDE R4, R23, 0x2, R72 ;  /* 0x0000000217047825 */ /* 0x000fe200078e0248 */
[-C--:B------:R-:W-:Y:S02]  /*1dc60*/  ISETP.LT.AND P5, PT, R3, R68.reuse, !P5 ;  /* 0x000000440300720c */ /* 0x080fe40006fa1270 */
[----:B------:R-:W-:Y:S01]  /*1dc70*/  ISETP.GE.AND P4, PT, R22, R69, PT ;  /* 0x000000451600720c */ /* 0x000fe20003f86270 */
[----:B------:R-:W-:Y:S01]  /*1dc80*/  IMAD.WIDE R6, R23, 0x2, R20 ;  /* 0x0000000217067825 */ /* 0x000fe200078e0214 */
[----:B------:R-:W-:Y:S03]  /*1dc90*/  @P3 STG.E.U16 desc[UR60][R4.64], R86 ;  /* 0x0000005604003986 */ /* 0x000fe6000c10153c */
[----:B0-----:R-:W-:Y:S01]  /*1dca0*/  IMAD.WIDE R8, R75, 0x2, R72 ;  /* 0x000000024b087825 */ /* 0x001fe200078e0248 */
[----:B------:R0:W-:Y:S01]  /*1dcb0*/  @P2 STG.E.U16 desc[UR60][R6.64], R74 ;  /* 0x0000004a06002986 */ /* 0x0001e2000c10153c */
[----:B------:R-:W-:-:S02]  /*1dcc0*/  ISETP.LT.AND P2, PT, R2, R68, !P1 ;  /* 0x000000440200720c */ /* 0x000fc40004f41270 */
[-C--:B------:R-:W-:Y:S01]  /*1dcd0*/  ISETP.LT.AND P1, PT, R3, R68.reuse, !P1 ;  /* 0x000000440300720c */ /* 0x080fe20004f21270 */
[----:B------:R-:W-:Y:S01]  /*1dce0*/  VIADD R22, R0, 0x9 ;  /* 0x0000000900167836 */ /* 0x000fe20000000000 */
[----:B------:R1:W-:Y:S01]  /*1dcf0*/  @P6 STG.E.U16 desc[UR60][R8.64], R91 ;  /* 0x0000005b08006986 */ /* 0x0003e2000c10153c */
[----:B----4-:R-:W-:Y:S01]  /*1dd00*/  IMAD.WIDE R10, R75, 0x2, R20 ;  /* 0x000000024b0a7825 */ /* 0x010fe200078e0214 */
[-C--:B------:R-:W-:Y:S02]  /*1dd10*/  ISETP.LT.AND P6, PT, R2, R68.reuse, !P4 ;  /* 0x000000440200720c */ /* 0x080fe400067c1270 */
[----:B------:R-:W-:Y:S01]  /*1dd20*/  PRMT R76, R91, 0x7632, R76 ;  /* 0x000076325b4c7816 */ /* 0x000fe2000000004c */
[--C-:B------:R-:W-:Y:S01]  /*1dd30*/  IMAD.IADD R75, R75, 0x1, R71.reuse ;  /* 0x000000014b4b7824 */ /* 0x100fe200078e0247 */
[----:B------:R-:W-:Y:S01]  /*1dd40*/  ISETP.GE.AND P3, PT, R22, R69, PT ;  /* 0x000000451600720c */ /* 0x000fe20003f66270 */
[----:B------:R-:W-:Y:S01]  /*1dd50*/  VIADD R22, R0, 0xa ;  /* 0x0000000a00167836 */ /* 0x000fe20000000000 */
[----:B0-----:R-:W-:Y:S01]  /*1dd60*/  PRMT R74, R87, 0x7632, R74 ;  /* 0x00007632574a7816 */ /* 0x001fe2000000004a */
[C---:B------:R-:W-:Y:S01]  /*1dd70*/  IMAD.IADD R23, R75.reuse, 0x1, R71 ;  /* 0x000000014b177824 */ /* 0x040fe200078e0247 */
[----:B------:R0:W-:Y:S01]  /*1dd80*/  @P5 STG.E.U16 desc[UR60][R10.64], R76 ;  /* 0x0000004c0a005986 */ /* 0x0001e2000c10153c */
[----:B------:R-:W-:Y:S01]  /*1dd90*/  IMAD.WIDE R4, R75, 0x2, R72 ;  /* 0x000000024b047825 */ /* 0x000fe200078e0248 */
[----:B------:R-:W-:-:S02]  /*1dda0*/  ISETP.LT.AND P4, PT, R3, R68, !P4 ;  /* 0x000000440300720c */ /* 0x000fc40006781270 */
[----:B------:R-:W-:Y:S01]  /*1ddb0*/  ISETP.GE.AND P5, PT, R22, R69, PT ;  /* 0x000000451600720c */ /* 0x000fe20003fa6270 */
[----:B------:R-:W-:Y:S01]  /*1ddc0*/  IMAD.WIDE R6, R75, 0x2, R20 ;  /* 0x000000024b067825 */ /* 0x000fe200078e0214 */
[----:B------:R4:W-:Y:S03]  /*1ddd0*/  @P2 STG.E.U16 desc[UR60][R4.64], R87 ;  /* 0x0000005704002986 */ /* 0x0009e6000c10153c */
[C---:B-1----:R-:W-:Y:S01]  /*1dde0*/  IMAD.WIDE R8, R23.reuse, 0x2, R72 ;  /* 0x0000000217087825 */ /* 0x042fe200078e0248 */
[----:B------:R-:W-:Y:S01]  /*1ddf0*/  @P1 STG.E.U16 desc[UR60][R6.64], R74 ;  /* 0x0000004a06001986 */ /* 0x000fe2000c10153c */
[-C--:B------:R-:W-:Y:S02]  /*1de00*/  ISETP.LT.AND P1, PT, R2, R68.reuse, !P3 ;  /* 0x000000440200720c */ /* 0x080fe40005f21270 */
[----:B0-----:R-:W-:Y:S01]  /*1de10*/  IMAD.WIDE R10, R23, 0x2, R20 ;  /* 0x00000002170a7825 */ /* 0x001fe200078e0214 */
[----:B------:R0:W-:Y:S01]  /*1de20*/  @P6 STG.E.U16 desc[UR60][R8.64], R24 ;  /* 0x0000001808006986 */ /* 0x0001e2000c10153c */
[----:B------:R-:W-:-:S02]  /*1de30*/  ISETP.LT.AND P3, PT, R3, R68, !P3 ;  /* 0x000000440300720c */ /* 0x000fc40005f61270 */
[--C-:B------:R-:W-:Y:S01]  /*1de40*/  IMAD.IADD R23, R23, 0x1, R71.reuse ;  /* 0x0000000117177824 */ /* 0x100fe200078e0247 */
[-C--:B------:R-:W-:Y:S01]  /*1de50*/  ISETP.LT.AND P6, PT, R2, R68.reuse, !P5 ;  /* 0x000000440200720c */ /* 0x080fe20006fc1270 */
[----:B------:R-:W-:Y:S01]  /*1de60*/  VIADD R22, R0, 0xb ;  /* 0x0000000b00167836 */ /* 0x000fe20000000000 */
[----:B------:R-:W-:Y:S01]  /*1de70*/  ISETP.LT.AND P5, PT, R3, R68, !P5 ;  /* 0x000000440300720c */ /* 0x000fe20006fa1270 */
[C---:B------:R-:W-:Y:S01]  /*1de80*/  IMAD.IADD R75, R23.reuse, 0x1, R71 ;  /* 0x00000001174b7824 */ /* 0x040fe200078e0247 */
[----:B------:R-:W-:Y:S01]  /*1de90*/  PRMT R76, R24, 0x7632, R76 ;  /* 0x00007632184c7816 */ /* 0x000fe2000000004c */
[C---:B----4-:R-:W-:Y:S01]  /*1dea0*/  IMAD.WIDE R4, R23.reuse, 0x2, R72 ;  /* 0x0000000217047825 */ /* 0x050fe200078e0248 */
[----:B------:R-:W-:Y:S02]  /*1deb0*/  ISETP.GE.AND P2, PT, R22, R69, PT ;  /* 0x000000451600720c */ /* 0x000fe40003f46270 */
[----:B0-----:R-:W-:Y:S01]  /*1dec0*/  PRMT R24, R28, 0x7632, R24 ;  /* 0x000076321c187816 */ /* 0x001fe20000000018 */
[----:B------:R-:W-:Y:S01]  /*1ded0*/  VIADD R22, R0, 0xc ;  /* 0x0000000c00167836 */ /* 0x000fe20000000000 */
[----:B------:R0:W-:Y:S01]  /*1dee0*/  @P4 STG.E.U16 desc[UR60][R10.64], R76 ;  /* 0x0000004c0a004986 */ /* 0x0001e2000c10153c */
[----:B------:R-:W-:Y:S01]  /*1def0*/  IMAD.WIDE R6, R23, 0x2, R20 ;  /* 0x0000000217067825 */ /* 0x000fe200078e0214 */
[----:B------:R-:W-:-:S02]  /*1df00*/  PRMT R74, R25, 0x7632, R74 ;  /* 0x00007632194a7816 */ /* 0x000fc4000000004a */
[----:B------:R-:W-:Y:S01]  /*1df10*/  @P1 STG.E.U16 desc[UR60][R4.64], R28 ;  /* 0x0000001c04001986 */ /* 0x000fe2000c10153c */
[C---:B------:R-:W-:Y:S01]  /*1df20*/  IMAD.WIDE R8, R75.reuse, 0x2, R72 ;  /* 0x000000024b087825 */ /* 0x040fe200078e0248 */
[----:B------:R-:W-:Y:S02]  /*1df30*/  ISETP.GE.AND P4, PT, R22, R69, PT ;  /* 0x000000451600720c */ /* 0x000fe40003f86270 */
[----:B------:R1:W-:Y:S01]  /*1df40*/  @P3 STG.E.U16 desc[UR60][R6.64], R24 ;  /* 0x0000001806003986 */ /* 0x0003e2000c10153c */
[----:B------:R-:W-:Y:S02]  /*1df50*/  VIADD R22, R0, 0xd ;  /* 0x0000000d00167836 */ /* 0x000fe40000000000 */
[----:B0-----:R-:W-:Y:S01]  /*1df60*/  IMAD.WIDE R10, R75, 0x2, R20 ;  /* 0x000000024b0a7825 */ /* 0x001fe200078e0214 */
[----:B------:R0:W-:Y:S01]  /*1df70*/  @P6 STG.E.U16 desc[UR60][R8.64], R25 ;  /* 0x0000001908006986 */ /* 0x0001e2000c10153c */
[CC--:B------:R-:W-:Y:S02]  /*1df80*/  ISETP.LT.AND P6, PT, R2.reuse, R68.reuse, !P2 ;  /* 0x000000440200720c */ /* 0x0c0fe400057c1270 */
[-C--:B------:R-:W-:Y:S01]  /*1df90*/  ISETP.LT.AND P2, PT, R3, R68.reuse, !P2 ;  /* 0x000000440300720c */ /* 0x080fe20005741270 */
[----:B------:R4:W-:Y:S01]  /*1dfa0*/  @P5 STG.E.U16 desc[UR60][R10.64], R74 ;  /* 0x0000004a0a005986 */ /* 0x0009e2000c10153c */
[----:B------:R-:W-:Y:S01]  /*1dfb0*/  IMAD.IADD R75, R75, 0x1, R71 ;  /* 0x000000014b4b7824 */ /* 0x000fe200078e0247 */
[----:B------:R-:W-:-:S02]  /*1dfc0*/  ISETP.LT.AND P5, PT, R2, R68, !P4 ;  /* 0x000000440200720c */ /* 0x000fc400067a1270 */
[-C--:B------:R-:W-:Y:S01]  /*1dfd0*/  ISETP.LT.AND P4, PT, R3, R68.reuse, !P4 ;  /* 0x000000440300720c */ /* 0x080fe20006781270 */
[----:B------:R-:W-:Y:S01]  /*1dfe0*/  IMAD.IADD R23, R75, 0x1, R71 ;  /* 0x000000014b177824 */ /* 0x000fe200078e0247 */
[-C--:B------:R-:W-:Y:S01]  /*1dff0*/  ISETP.GE.AND P1, PT, R22, R69.reuse, PT ;  /* 0x000000451600720c */ /* 0x080fe20003f26270 */
[----:B------:R-:W-:Y:S01]  /*1e000*/  VIADD R22, R0, 0xe ;  /* 0x0000000e00167836 */ /* 0x000fe20000000000 */
[----:B-1----:R-:W-:Y:S01]  /*1e010*/  PRMT R24, R29, 0x7632, R24 ;  /* 0x000076321d187816 */ /* 0x002fe20000000018 */
[C---:B------:R-:W-:Y:S01]  /*1e020*/  IMAD.WIDE R4, R75.reuse, 0x2, R72 ;  /* 0x000000024b047825 */ /* 0x040fe200078e0248 */
[----:B------:R-:W-:Y:S02]  /*1e030*/  PRMT R28, R26, 0x7632, R28 ;  /* 0x000076321a1c7816 */ /* 0x000fe4000000001c */
[----:B------:R-:W-:Y:S01]  /*1e040*/  ISETP.GE.AND P3, PT, R22, R69, PT ;  /* 0x000000451600720c */ /* 0x000fe20003f66270 */
[----:B------:R-:W-:Y:S01]  /*1e050*/  IMAD.WIDE R6, R75, 0x2, R20 ;  /* 0x000000024b067825 */ /* 0x000fe200078e0214 */
[----:B------:R1:W-:Y:S03]  /*1e060*/  @P6 STG.E.U16 desc[UR60][R4.64], R29 ;  /* 0x0000001d04006986 */ /* 0x0003e6000c10153c */
[----:B0-----:R-:W-:Y:S01]  /*1e070*/  IMAD.WIDE R8, R23, 0x2, R72 ;  /* 0x0000000217087825 */ /* 0x001fe200078e0248 */
[----:B------:R0:W-:Y:S01]  /*1e080*/  @P2 STG.E.U16 desc[UR60][R6.64], R24 ;  /* 0x0000001806002986 */ /* 0x0001e2000c10153c */
[----:B------:R-:W-:-:S02]  /*1e090*/  ISETP.LT.AND P2, PT, R2, R68, !P1 ;  /* 0x000000440200720c */ /* 0x000fc40004f41270 */
[----:B----4-:R-:W-:Y:S01]  /*1e0a0*/  IMAD.WIDE R10, R23, 0x2, R20 ;  /* 0x00000002170a7825 */ /* 0x010fe200078e0214 */
[----:B------:R-:W-:Y:S01]  /*1e0b0*/  @P5 STG.E.U16 desc[UR60][R8.64], R26 ;  /* 0x0000001a08005986 */ /* 0x000fe2000c10153c */
[-C--:B------:R-:W-:Y:S02]  /*1e0c0*/  ISETP.LT.AND P1, PT, R3, R68.reuse, !P1 ;  /* 0x000000440300720c */ /* 0x080fe40004f21270 */
[--C-:B------:R-:W-:Y:S01]  /*1e0d0*/  IMAD.IADD R23, R23, 0x1, R71.reuse ;  /* 0x0000000117177824 */ /* 0x100fe200078e0247 */
[----:B------:R4:W-:Y:S01]  /*1e0e0*/  @P4 STG.E.U16 desc[UR60][R10.64], R28 ;  /* 0x0000001c0a004986 */ /* 0x0009e2000c10153c */
[-C--:B------:R-:W-:Y:S01]  /*1e0f0*/  ISETP.LT.AND P4, PT, R2, R68.reuse, !P3 ;  /* 0x000000440200720c */ /* 0x080fe20005f81270 */
[----:B------:R-:W-:Y:S01]  /*1e100*/  VIADD R22, R0, 0xf ;  /* 0x0000000f00167836 */ /* 0x000fe20000000000 */
[----:B------:R-:W-:Y:S01]  /*1e110*/  ISETP.LT.AND P3, PT, R3, R68, !P3 ;  /* 0x000000440300720c */ /* 0x000fe20005f61270 */
[----:B------:R-:W-:Y:S01]  /*1e120*/  IMAD.IADD R25, R23, 0x1, R71 ;  /* 0x0000000117197824 */ /* 0x000fe200078e0247 */
[----:B-1----:R-:W-:Y:S01]  /*1e130*/  PRMT R29, R27, 0x7632, R29 ;  /* 0x000076321b1d7816 */ /* 0x002fe2000000001d */
[----:B------:R-:W-:Y:S01]  /*1e140*/  IMAD.WIDE R4, R23, 0x2, R72 ;  /* 0x0000000217047825 */ /* 0x000fe200078e0248 */
[----:B------:R-:W-:-:S03]  /*1e150*/  ISETP.GE.AND P6, PT, R22, R69, PT ;  /* 0x000000451600720c */ /* 0x000fc60003fc6270 */
[----:B0-----:R-:W-:Y:S01]  /*1e160*/  IMAD.WIDE R6, R23, 0x2, R20 ;  /* 0x0000000217067825 */ /* 0x001fe200078e0214 */
[----:B------:R0:W-:Y:S01]  /*1e170*/  @P2 STG.E.U16 desc[UR60][R4.64], R30 ;  /* 0x0000001e04002986 */ /* 0x0001e2000c10153c */
[----:B----4-:R-:W-:Y:S02]  /*1e180*/  PRMT R28, R30, 0x7632, R28 ;  /* 0x000076321e1c7816 */ /* 0x010fe4000000001c */
[----:B------:R-:W-:Y:S02]  /*1e190*/  VIADD R22, R0, 0x10 ;  /* 0x0000001000167836 */ /* 0x000fe40000000000 */
[C---:B------:R-:W-:Y:S01]  /*1e1a0*/  IMAD.WIDE R8, R25.reuse, 0x2, R72 ;  /* 0x0000000219087825 */ /* 0x040fe200078e0248 */
[----:B------:R-:W-:Y:S02]  /*1e1b0*/  @P1 STG.E.U16 desc[UR60][R6.64], R28 ;  /* 0x0000001c06001986 */ /* 0x000fe4000c10153c */
[-C--:B------:R-:W-:Y:S01]  /*1e1c0*/  ISETP.GE.AND P5, PT, R22, R69.reuse, PT ;  /* 0x000000451600720c */ /* 0x080fe20003fa6270 */
[----:B------:R-:W-:Y:S01]  /*1e1d0*/  IMAD.WIDE R10, R25, 0x2, R20 ;  /* 0x00000002190a7825 */ /* 0x000fe200078e0214 */
[----:B------:R-:W-:Y:S02]  /*1e1e0*/  @P4 STG.E.U16 desc[UR60][R8.64], R27 ;  /* 0x0000001b08004986 */ /* 0x000fe4000c10153c */
[-C--:B------:R-:W-:Y:S01]  /*1e1f0*/  ISETP.LT.AND P1, PT, R2, R68.reuse, !P5 ;  /* 0x000000440200720c */ /* 0x080fe20006f21270 */
[----:B------:R-:W-:Y:S01]  /*1e200*/  VIADD R22, R0, 0x11 ;  /* 0x0000001100167836 */ /* 0x000fe20000000000 */
[----:B------:R1:W-:Y:S01]  /*1e210*/  @P3 STG.E.U16 desc[UR60][R10.64], R29 ;  /* 0x0000001d0a003986 */ /* 0x0003e2000c10153c */
[-C--:B------:R-:W-:Y:S01]  /*1e220*/  ISETP.LT.AND P3, PT, R2, R68.reuse, !P6 ;  /* 0x000000440200720c */ /* 0x080fe20007761270 */
[----:B------:R-:W-:Y:S01]  /*1e230*/  VIADD R24, R0, 0x12 ;  /* 0x0000001200187836 */ /* 0x000fe20000000000 */
[-C--:B------:R-:W-:Y:S01]  /*1e240*/  ISETP.LT.AND P6, PT, R3, R68.reuse, !P6 ;  /* 0x000000440300720c */ /* 0x080fe200077c1270 */
[--C-:B------:R-:W-:Y:S01]  /*1e250*/  IMAD.IADD R25, R25, 0x1, R71.reuse ;  /* 0x0000000119197824 */ /* 0x100fe200078e0247 */
[-C--:B------:R-:W-:Y:S01]  /*1e260*/  ISETP.GE.AND P2, PT, R22, R69.reuse, PT ;  /* 0x000000451600720c */ /* 0x080fe20003f46270 */
[----:B------:R-:W-:Y:S01]  /*1e270*/  VIADD R26, R0, 0x13 ;  /* 0x00000013001a7836 */ /* 0x000fe20000000000 */
[----:B------:R-:W4:Y:S01]  /*1e280*/  LDC R22, c[0x0][0x228] ;  /* 0x00008a00ff167b82 */ /* 0x000f220000000800 */
[C---:B------:R-:W-:Y:S01]  /*1e290*/  IMAD.IADD R23, R25.reuse, 0x1, R71 ;  /* 0x0000000119177824 */ /* 0x040fe200078e0247 */
[----:B------:R-:W-:Y:S01]  /*1e2a0*/  ISETP.GE.AND P4, PT, R24, R69, PT ;  /* 0x000000451800720c */ /* 0x000fe20003f86270 */
[----:B0-----:R-:W-:Y:S01]  /*1e2b0*/  IMAD.WIDE R4, R25, 0x2, R72 ;  /* 0x0000000219047825 */ /* 0x001fe200078e0248 */
[----:B------:R-:W-:-:S02]  /*1e2c0*/  ISETP.LT.AND P5, PT, R3, R68, !P5 ;  /* 0x000000440300720c */ /* 0x000fc40006fa1270 */
[----:B-1----:R-:W-:Y:S01]  /*1e2d0*/  PRMT R10, R31, 0x7632, R10 ;  /* 0x000076321f0a7816 */ /* 0x002fe2000000000a */
[----:B------:R-:W-:Y:S01]  /*1e2e0*/  IMAD.WIDE R6, R25, 0x2, R20 ;  /* 0x0000000219067825 */ /* 0x000fe200078e0214 */
[----:B------:R-:W0:Y:S01]  /*1e2f0*/  LDC R27, c[0x0][0x228] ;  /* 0x00008a00ff1b7b82 */ /* 0x000e220000000800 */
[----:B------:R1:W-:Y:S01]  /*1e300*/  @P3 STG.E.U16 desc[UR60][R4.64], R31 ;  /* 0x0000001f04003986 */ /* 0x0003e2000c10153c */
[----:B------:R-:W-:Y:S01]  /*1e310*/  ISETP.GE.AND P3, PT, R26, R69, PT ;  /* 0x000000451a00720c */ /* 0x000fe20003f66270 */
[----:B------:R-:W-:Y:S01]  /*1e320*/  IMAD.WIDE R8, R23, 0x2, R72 ;  /* 0x0000000217087825 */ /* 0x000fe200078e0248 */
[----:B------:R-:W-:Y:S01]  /*1e330*/  PRMT R30, R33, 0x7632, R30 ;  /* 0x00007632211e7816 */ /* 0x000fe2000000001e */
[----:B------:R2:W-:Y:S01]  /*1e340*/  @P6 STG.E.U16 desc[UR60][R6.64], R10 ;  /* 0x0000000a06006986 */ /* 0x0005e2000c10153c */
[-C--:B------:R-:W-:Y:S01]  /*1e350*/  ISETP.LT.AND P6, PT, R2, R68.reuse, !P4 ;  /* 0x000000440200720c */ /* 0x080fe200067c1270 */
[----:B------:R-:W-:Y:S01]  /*1e360*/  VIADD R28, R0, 0x15 ;  /* 0x00000015001c7836 */ /* 0x000fe20000000000 */
[----:B------:R-:W5:Y:S01]  /*1e370*/  LDC R24, c[0x0][0x228] ;  /* 0x00008a00ff187b82 */ /* 0x000f620000000800 */
[----:B------:R3:W-:Y:S01]  /*1e380*/  @P1 STG.E.U16 desc[UR60][R8.64], R32 ;  /* 0x0000002008001986 */ /* 0x0007e2000c10153c */
[----:B------:R-:W-:-:S02]  /*1e390*/  ISETP.LT.AND P1, PT, R2, R68, !P2 ;  /* 0x000000440200720c */ /* 0x000fc40005721270 */
[----:B------:R-:W-:Y:S01]  /*1e3a0*/  ISETP.LT.AND P2, PT, R3, R68, !P2 ;  /* 0x000000440300720c */ /* 0x000fe20005741270 */
[----:B-1----:R-:W-:-:S03]  /*1e3b0*/  IMAD.WIDE R4, R23, 0x2, R20 ;  /* 0x0000000217047825 */ /* 0x002fc600078e0214 */
[----:B------:R-:W1:Y:S01]  /*1e3c0*/  LDC R29, c[0x0][0x228] ;  /* 0x00008a00ff1d7b82 */ /* 0x000e620000000800 */
[----:B--2---:R-:W-:Y:S01]  /*1e3d0*/  PRMT R7, R32, 0x7632, R7 ;  /* 0x0000763220077816 */ /* 0x004fe20000000007 */
[----:B------:R-:W-:Y:S01]  /*1e3e0*/  VIADD R6, R0, 0x14 ;  /* 0x0000001400067836 */ /* 0x000fe20000000000 */
[----:B----4-:R-:W-:Y:S01]  /*1e3f0*/  ISETP.LT.AND P4, PT, R3, R22, !P4 ;  /* 0x000000160300720c */ /* 0x010fe20006781270 */
[----:B------:R-:W-:Y:S02]  /*1e400*/  IMAD.IADD R23, R23, 0x1, R71 ;  /* 0x0000000117177824 */ /* 0x000fe400078e0247 */
[----:B------:R2:W-:Y:S01]  /*1e410*/  @P5 STG.E.U16 desc[UR60][R4.64], R7 ;  /* 0x0000000704005986 */ /* 0x0005e2000c10153c */
[----:B------:R-:W-:Y:S01]  /*1e420*/  ISETP.GE.AND P5, PT, R6, R69, PT ;  /* 0x000000450600720c */ /* 0x000fe20003fa6270 */
[C---:B---3--:R-:W-:Y:S01]  /*1e430*/  IMAD.WIDE R8, R23.reuse, 0x2, R20 ;  /* 0x0000000217087825 */ /* 0x048fe200078e0214 */
[----:B------:R-:W3:Y:S03]  /*1e440*/  LDC R26, c[0x0][0x228] ;  /* 0x00008a00ff1a7b82 */ /* 0x000ee60000000800 */
[----:B------:R-:W-:-:S04]  /*1e450*/  IMAD.IADD R25, R23, 0x1, R71 ;  /* 0x0000000117197824 */ /* 0x000fc800078e0247 */
[----:B------:R-:W-:Y:S01]  /*1e460*/  IMAD.WIDE R10, R25, 0x2, R72 ;  /* 0x00000002190a7825 */ /* 0x000fe200078e0248 */
[----:B------:R-:W4:Y:S01]  /*1e470*/  LDC R31, c[0x0][0x228] ;  /* 0x00008a00ff1f7b82 */ /* 0x000f220000000800 */
[----:B--2---:R-:W-:Y:S02]  /*1e480*/  PRMT R5, R36, 0x7632, R5 ;  /* 0x0000763224057816 */ /* 0x004fe40000000005 */
[----:B------:R-:W-:-:S04]  /*1e490*/  IMAD.WIDE R6, R23, 0x2, R72 ;  /* 0x0000000217067825 */ /* 0x000fc800078e0248 */
[----:B------:R-:W-:Y:S01]  /*1e4a0*/  IMAD.WIDE R22, R25, 0x2, R20 ;  /* 0x0000000219167825 */ /* 0x000fe200078e0214 */
[----:B------:R2:W-:Y:S01]  /*1e4b0*/  @P1 STG.E.U16 desc[UR60][R6.64], R36 ;  /* 0x0000002406001986 */ /* 0x0005e2000c10153c */
[----:B------:R-:W-:Y:S02]  /*1e4c0*/  ISETP.GE.AND P1, PT, R28, R69, PT ;  /* 0x000000451c00720c */ /* 0x000fe40003f26270 */
[----:B------:R-:W-:Y:S01]  /*1e4d0*/  VIADD R4, R0, 0x16 ;  /* 0x0000001600047836 */ /* 0x000fe20000000000 */
[----:B------:R2:W-:Y:S01]  /*1e4e0*/  @P2 STG.E.U16 desc[UR60][R8.64], R5 ;  /* 0x0000000508002986 */ /* 0x0005e2000c10153c */
[C---:B0-----:R-:W-:Y:S02]  /*1e4f0*/  ISETP.LT.AND P2, PT, R2.reuse, R27, !P3 ;  /* 0x0000001b0200720c */ /* 0x041fe40005f41270 */
[----:B-----5:R-:W-:Y:S01]  /*1e500*/  ISETP.LT.AND P3, PT, R3, R24, !P3 ;  /* 0x000000180300720c */ /* 0x020fe20005f61270 */
[----:B------:R-:W0:Y:S01]  /*1e510*/  LDC R27, c[0x0][0x228] ;  /* 0x00008a00ff1b7b82 */ /* 0x000e220000000800 */
[----:B------:R-:W-:Y:S01]  /*1e520*/  @P6 STG.E.U16 desc[UR60][R10.64], R33 ;  /* 0x000000210a006986 */ /* 0x000fe2000c10153c */
[----:B-1----:R-:W-:Y:S01]  /*1e530*/  ISETP.LT.AND P6, PT, R2, R29, !P5 ;  /* 0x0000001d0200720c */ /* 0x002fe20006fc1270 */
[----:B--2---:R-:W-:-:S02]  /*1e540*/  IMAD.IADD R7, R25, 0x1, R71 ;  /* 0x0000000119077824 */ /* 0x004fc400078e0247 */
[----:B------:R1:W-:Y:S01]  /*1e550*/  @P4 STG.E.U16 desc[UR60][R22.64], R30 ;  /* 0x0000001e16004986 */ /* 0x0003e2000c10153c */
[----:B------:R-:W-:Y:S02]  /*1e560*/  ISETP.GE.AND P4, PT, R4, R69, PT ;  /* 0x000000450400720c */ /* 0x000fe40003f86270 */
[----:B------:R-:W2:Y:S01]  /*1e570*/  LDC R24, c[0x0][0x228] ;  /* 0x00008a00ff187b82 */ /* 0x000ea20000000800 */
[----:B------:R-:W-:Y:S01]  /*1e580*/  IMAD.WIDE R4, R7, 0x2, R72 ;  /* 0x0000000207047825 */ /* 0x000fe200078e0248 */
[----:B------:R-:W-:Y:S02]  /*1e590*/  PRMT R28, R37, 0x7632, R28 ;  /* 0x00007632251c7816 */ /* 0x000fe4000000001c */
[----:B---3--:R-:W-:Y:S02]  /*1e5a0*/  ISETP.LT.AND P5, PT, R3, R26, !P5 ;  /* 0x0000001a0300720c */ /* 0x008fe40006fa1270 */
[----:B------:R3:W-:Y:S02]  /*1e5b0*/  @P2 STG.E.U16 desc[UR60][R4.64], R37 ;  /* 0x0000002504002986 */ /* 0x0007e4000c10153c */
[----:B------:R-:W5:Y:S01]  /*1e5c0*/  LDC R25, c[0x0][0x228] ;  /* 0x00008a00ff197b82 */ /* 0x000f620000000800 */
[----:B-1----:R-:W-:Y:S01]  /*1e5d0*/  VIADD R22, R0, 0x17 ;  /* 0x0000001700167836 */ /* 0x002fe20000000000 */
[----:B------:R-:W-:Y:S01]  /*1e5e0*/  PRMT R30, R34, 0x7632, R30 ;  /* 0x00007632221e7816 */ /* 0x000fe2000000001e */
[----:B------:R-:W-:-:S02]  /*1e5f0*/  IMAD.IADD R23, R7, 0x1, R71 ;  /* 0x0000000107177824 */ /* 0x000fc400078e0247 */
[----:B------:R-:W-:Y:S01]  /*1e600*/  IMAD.WIDE R6, R7, 0x2, R20 ;  /* 0x0000000207067825 */ /* 0x000fe200078e0214 */
[----:B------:R-:W-:Y:S02]  /*1e610*/  ISETP.GE.AND P2, PT, R22, R69, PT ;  /* 0x000000451600720c */ /* 0x000fe40003f46270 */
[----:B------:R-:W1:Y:S01]  /*1e620*/  LDC R29, c[0x0][0x228] ;  /* 0x00008a00ff1d7b82 */ /* 0x000e620000000800 */
[C---:B------:R-:W-:Y:S01]  /*1e630*/  IMAD.WIDE R8, R23.reuse, 0x2, R72 ;  /* 0x0000000217087825 */ /* 0x040fe200078e0248 */
[----:B------:R4:W-:Y:S01]  /*1e640*/  @P3 STG.E.U16 desc[UR60][R6.64], R28 ;  /* 0x0000001c06003986 */ /* 0x0009e2000c10153c */
[----:B0-----:R-:W-:Y:S02]  /*1e650*/  ISETP.LT.AND P3, PT, R2, R27, !P1 ;  /* 0x0000001b0200720c */ /* 0x001fe40004f61270 */
[C-C-:B------:R-:W-:Y:S01]  /*1e660*/  IMAD.WIDE R10, R23.reuse, 0x2, R20.reuse ;  /* 0x00000002170a7825 */ /* 0x140fe200078e0214 */
[----:B------:R-:W-:Y:S01]  /*1e670*/  IADD3 R23, R23, R71, RZ ;  /* 0x0000004717177210 */ /* 0x000fe20007ffe0ff */
[----:B------:R-:W-:Y:S01]  /*1e680*/  @P6 STG.E.U16 desc[UR60][R8.64], R34 ;  /* 0x0000002208006986 */ /* 0x000fe2000c10153c */
[----:B------:R-:W0:Y:S01]  /*1e690*/  LDC R22, c[0x0][0x228] ;  /* 0x00008a00ff167b82 */ /* 0x000e220000000800 */
[----:B--2---:R-:W-:Y:S01]  /*1e6a0*/  ISETP.LT.AND P1, PT, R3, R24, !P1 ;  /* 0x000000180300720c */ /* 0x004fe20004f21270 */
[----:B---3--:R-:W-:Y:S01]  /*1e6b0*/  VIADD R4, R0, 0x18 ;  /* 0x0000001800047836 */ /* 0x008fe20000000000 */
[----:B------:R2:W-:Y:S01]  /*1e6c0*/  @P5 STG.E.U16 desc[UR60][R10.64], R30 ;  /* 0x0000001e0a005986 */ /* 0x0005e2000c10153c */
[----:B----4-:R-:W-:-:S03]  /*1e6d0*/  IMAD.WIDE R6, R23, 0x2, R20 ;  /* 0x0000000217067825 */ /* 0x010fc600078e0214 */
[----:B------:R-:W-:Y:S01]  /*1e6e0*/  ISETP.GE.AND P5, PT, R4, R69, PT ;  /* 0x000000450400720c */ /* 0x000fe20003fa6270 */
[----:B------:R-:W3:Y:S01]  /*1e6f0*/  LDC R26, c[0x0][0x228] ;  /* 0x00008a00ff1a7b82 */ /* 0x000ee20000000800 */
[----:B-----5:R-:W-:Y:S01]  /*1e700*/  ISETP.LT.AND P6, PT, R2, R25, !P4 ;  /* 0x000000190200720c */ /* 0x020fe200067c1270 */
[----:B------:R-:W-:Y:S01]  /*1e710*/  IMAD.IADD R25, R23, 0x1, R71 ;  /* 0x0000000117197824 */ /* 0x000fe200078e0247 */
[----:B------:R-:W-:Y:S01]  /*1e720*/  PRMT R28, R35, 0x7632, R28 ;  /* 0x00007632231c7816 */ /* 0x000fe2000000001c */
[----:B------:R-:W-:Y:S01]  /*1e730*/  IMAD.WIDE R4, R23, 0x2, R72 ;  /* 0x0000000217047825 */ /* 0x000fe200078e0248 */
[----:B------:R-:W-:Y:S02]  /*1e740*/  PRMT R23, R38, 0x7632, R23 ;  /* 0x0000763226177816 */ /* 0x000fe40000000017 */
[----:B--2---:R-:W-:Y:S01]  /*1e750*/  PRMT R30, R54, 0x7632, R30 ;  /* 0x00007632361e7816 */ /* 0x004fe2000000001e */
[----:B------:R-:W2:Y:S01]  /*1e760*/  LDC R27, c[0x0][0x228] ;  /* 0x00008a00ff1b7b82 */ /* 0x000ea20000000800 */
[----:B------:R4:W-:Y:S01]  /*1e770*/  @P3 STG.E.U16 desc[UR60][R4.64], R38 ;  /* 0x0000002604003986 */ /* 0x0009e2000c10153c */
[----:B------:R-:W-:-:S03]  /*1e780*/  IMAD.WIDE R8, R25, 0x2, R72 ;  /* 0x0000000219087825 */ /* 0x000fc600078e0248 */
[----:B------:R5:W-:Y:S01]  /*1e790*/  @P1 STG.E.U16 desc[UR60][R6.64], R23 ;  /* 0x0000001706001986 */ /* 0x000be2000c10153c */
[----:B-1----:R-:W-:Y:S01]  /*1e7a0*/  ISETP.LT.AND P1, PT, R2, R29, !P2 ;  /* 0x0000001d0200720c */ /* 0x002fe20005721270 */
[----:B------:R-:W-:Y:S01]  /*1e7b0*/  IMAD.WIDE R10, R25, 0x2, R20 ;  /* 0x00000002190a7825 */ /* 0x000fe200078e0214 */
[----:B------:R-:W1:Y:S01]  /*1e7c0*/  LDC R24, c[0x0][0x228] ;  /* 0x00008a00ff187b82 */ /* 0x000e620000000800 */
[----:B0-----:R-:W-:Y:S01]  /*1e7d0*/  ISETP.LT.AND P2, PT, R3, R22, !P2 ;  /* 0x000000160300720c */ /* 0x001fe20005741270 */
[----:B------:R0:W-:Y:S01]  /*1e7e0*/  @P6 STG.E.U16 desc[UR60][R8.64], R35 ;  /* 0x0000002308006986 */ /* 0x0001e2000c10153c */
[----:B------:R-:W-:Y:S02]  /*1e7f0*/  IMAD.IADD R25, R25, 0x1, R71 ;  /* 0x0000000119197824 */ /* 0x000fe400078e0247 */
[----:B----4-:R-:W-:-:S03]  /*1e800*/  VIADD R4, R0, 0x1a ;  /* 0x0000001a00047836 */ /* 0x010fc60000000000 */
[----:B------:R-:W4:Y:S01]  /*1e810*/  LDC R29, c[0x0][0x228] ;  /* 0x00008a00ff1d7b82 */ /* 0x000f220000000800 */
[----:B---3--:R-:W-:Y:S01]  /*1e820*/  ISETP.LT.AND P4, PT, R3, R26, !P4 ;  /* 0x0000001a0300720c */ /* 0x008fe20006781270 */
[----:B------:R-:W-:Y:S02]  /*1e830*/  VIADD R26, R0, 0x19 ;  /* 0x00000019001a7836 */ /* 0x000fe40000000000 */
[C---:B-----5:R-:W-:Y:S02]  /*1e840*/  IMAD.IADD R23, R25.reuse, 0x1, R71 ;  /* 0x0000000119177824 */ /* 0x060fe400078e0247 */
[----:B------:R-:W-:Y:S01]  /*1e850*/  IMAD.WIDE R6, R25, 0x2, R20 ;  /* 0x0000000219067825 */ /* 0x000fe200078e0214 */
[----:B------:R-:W-:Y:S01]  /*1e860*/  ISETP.GE.AND P3, PT, R26, R69, PT ;  /* 0x000000451a00720c */ /* 0x000fe20003f66270 */
[----:B------:R-:W3:Y:S01]  /*1e870*/  LDC R22, c[0x0][0x228] ;  /* 0x00008a00ff167b82 */ /* 0x000ee20000000800 */
[----:B--2---:R-:W-:Y:S01]  /*1e880*/  ISETP.LT.AND P6, PT, R2, R27, !P5 ;  /* 0x0000001b0200720c */ /* 0x004fe20006fc1270 */
[----:B------:R-:W-:-:S02]  /*1e890*/  VIADD R26, R0, 0x1b ;  /* 0x0000001b001a7836 */ /* 0x000fc40000000000 */
[--C-:B0-----:R-:W-:Y:S02]  /*1e8a0*/  IMAD.WIDE R8, R23, 0x2, R72.reuse ;  /* 0x0000000217087825 */ /* 0x101fe400078e0248 */
[----:B------:R0:W-:Y:S01]  /*1e8b0*/  @P4 STG.E.U16 desc[UR60][R10.64], R28 ;  /* 0x0000001c0a004986 */ /* 0x0001e2000c10153c */
[----:B------:R-:W-:Y:S01]  /*1e8c0*/  ISETP.GE.AND P4, PT, R4, R69, PT ;  /* 0x000000450400720c */ /* 0x000fe20003f86270 */
[----:B------:R-:W2:Y:S01]  /*1e8d0*/  LDC R27, c[0x0][0x228] ;  /* 0x00008a00ff1b7b82 */ /* 0x000ea20000000800 */
[----:B-1----:R-:W-:Y:S01]  /*1e8e0*/  ISETP.LT.AND P5, PT, R3, R24, !P5 ;  /* 0x000000180300720c */ /* 0x002fe20006fa1270 */
[----:B------:R-:W-:Y:S01]  /*1e8f0*/  IMAD.WIDE R4, R25, 0x2, R72 ;  /* 0x0000000219047825 */ /* 0x000fe200078e0248 */
[----:B------:R-:W-:-:S04]  /*1e900*/  PRMT R25, R39, 0x7632, R25 ;  /* 0x0000763227197816 */ /* 0x000fc80000000019 */
[----:B------:R1:W-:Y:S01]  /*1e910*/  @P1 STG.E.U16 desc[UR60][R4.64], R39 ;  /* 0x0000002704001986 */ /* 0x0003e2000c10153c */
[----:B------:R-:W5:Y:S01]  /*1e920*/  LDC R24, c[0x0][0x228] ;  /* 0x00008a00ff187b82 */ /* 0x000f620000000800 */
[----:B------:R-:W-:Y:S01]  /*1e930*/  ISETP.GE.AND P1, PT, R26, R69, PT ;  /* 0x000000451a00720c */ /* 0x000fe20003f26270 */
[C---:B0-----:R-:W-:Y:S01]  /*1e940*/  IMAD.WIDE R10, R23.reuse, 0x2, R20 ;  /* 0x00000002170a7825 */ /* 0x041fe200078e0214 */
[----:B------:R0:W-:Y:S01]  /*1e950*/  @P2 STG.E.U16 desc[UR60][R6.64], R25 ;  /* 0x0000001906002986 */ /* 0x0001e2000c10153c */
[----:B----4-:R-:W-:Y:S02]  /*1e960*/  ISETP.LT.AND P2, PT, R2, R29, !P3 ;  /* 0x0000001d0200720c */ /* 0x010fe40005f41270 */
[----:B------:R-:W-:Y:S01]  /*1e970*/  PRMT R28, R40, 0x7632, R28 ;  /* 0x00007632281c7816 */ /* 0x000fe2000000001c */
[----:B------:R-:W-:Y:S01]  /*1e980*/  IMAD.IADD R23, R23, 0x1, R71 ;  /* 0x0000000117177824 */ /* 0x000fe200078e0247 */
[----:B------:R-:W4:Y:S01]  /*1e990*/  LDC R26, c[0x0][0x228] ;  /* 0x00008a00ff1a7b82 */ /* 0x000f220000000800 */
[----:B---3--:R-:W-:Y:S01]  /*1e9a0*/  ISETP.LT.AND P3, PT, R3, R22, !P3 ;  /* 0x000000160300720c */ /* 0x008fe20005f61270 */
[----:B------:R3:W-:Y:S01]  /*1e9b0*/  @P6 STG.E.U16 desc[UR60][R8.64], R40 ;  /* 0x0000002808006986 */ /* 0x0007e2000c10153c */
[----:B-1----:R-:W-:-:S03]  /*1e9c0*/  VIADD R4, R0, 0x1c ;  /* 0x0000001c00047836 */ /* 0x002fc60000000000 */
[----:B------:R1:W-:Y:S01]  /*1e9d0*/  @P5 STG.E.U16 desc[UR60][R10.64], R28 ;  /* 0x0000001c0a005986 */ /* 0x0003e2000c10153c */
[C---:B0-----:R-:W-:Y:S01]  /*1e9e0*/  IMAD.IADD R25, R23.reuse, 0x1, R71 ;  /* 0x0000000117197824 */ /* 0x041fe200078e0247 */
[----:B------:R-:W0:Y:S01]  /*1e9f0*/  LDC R29, c[0x0][0x228] ;  /* 0x00008a00ff1d7b82 */ /* 0x000e220000000800 */
[----:B--2---:R-:W-:Y:S01]  /*1ea00*/  ISETP.LT.AND P6, PT, R2, R27, !P4 ;  /* 0x0000001b0200720c */ /* 0x004fe200067c1270 */
[----:B------:R-:W-:Y:S01]  /*1ea10*/  IMAD.WIDE R6, R23, 0x2, R20 ;  /* 0x0000000217067825 */ /* 0x000fe200078e0214 */
[----:B------:R-:W-:-:S03]  /*1ea20*/  ISETP.GE.AND P5, PT, R4, R69, PT ;  /* 0x000000450400720c */ /* 0x000fc60003fa6270 */
[----:B------:R-:W-:Y:S01]  /*1ea30*/  IMAD.WIDE R4, R23, 0x2, R72 ;  /* 0x0000000217047825 */ /* 0x000fe200078e0248 */
[----:B------:R-:W-:Y:S01]  /*1ea40*/  PRMT R23, R48, 0x7632, R23 ;  /* 0x0000763230177816 */ /* 0x000fe20000000017 */
[----:B------:R-:W2:Y:S01]  /*1ea50*/  LDC R22, c[0x0][0x228] ;  /* 0x00008a00ff167b82 */ /* 0x000ea20000000800 */
[----:B-----5:R-:W-:Y:S01]  /*1ea60*/  ISETP.LT.AND P4, PT, R3, R24, !P4 ;  /* 0x000000180300720c */ /* 0x020fe20006781270 */
[----:B------:R-:W-:Y:S01]  /*1ea70*/  VIADD R24, R0, 0x1d ;  /* 0x0000001d00187836 */ /* 0x000fe20000000000 */
[----:B------:R5:W-:Y:S01]  /*1ea80*/  @P2 STG.E.U16 desc[UR60][R4.64], R48 ;  /* 0x0000003004002986 */ /* 0x000be2000c10153c */
[----:B---3--:R-:W-:Y:S01]  /*1ea90*/  IMAD.WIDE R8, R25, 0x2, R72 ;  /* 0x0000000219087825 */ /* 0x008fe200078e0248 */
[----:B-1----:R-:W-:Y:S02]  /*1eaa0*/  PRMT R28, R41, 0x7632, R28 ;  /* 0x00007632291c7816 */ /* 0x002fe4000000001c */
[----:B------:R-:W-:Y:S01]  /*1eab0*/  ISETP.GE.AND P2, PT, R24, R69, PT ;  /* 0x000000451800720c */ /* 0x000fe20003f46270 */
[----:B------:R-:W1:Y:S01]  /*1eac0*/  LDC R27, c[0x0][0x228] ;  /* 0x00008a00ff1b7b82 */ /* 0x000e620000000800 */
[----:B------:R3:W-:Y:S01]  /*1ead0*/  @P3 STG.E.U16 desc[UR60][R6.64], R23 ;  /* 0x0000001706003986 */ /* 0x0007e2000c10153c */
[----:B------:R-:W-:Y:S01]  /*1eae0*/  ISETP.LT.AND P3, PT, R2, R31, !P1 ;  /* 0x0000001f0200720c */ /* 0x000fe20004f61270 */
[----:B------:R-:W-:Y:S01]  /*1eaf0*/  IMAD.WIDE R10, R25, 0x2, R20 ;  /* 0x00000002190a7825 */ /* 0x000fe200078e0214 */
[----:B----4-:R-:W-:Y:S01]  /*1eb00*/  ISETP.LT.AND P1, PT, R3, R26, !P1 ;  /* 0x0000001a0300720c */ /* 0x010fe20004f21270 */
[----:B------:R4:W-:Y:S02]  /*1eb10*/  @P6 STG.E.U16 desc[UR60][R8.64], R41 ;  /* 0x0000002908006986 */ /* 0x0009e4000c10153c */
[----:B-----5:R-:W-:Y:S01]  /*1eb20*/  VIADD R4, R0, 0x1e ;  /* 0x0000001e00047836 */ /* 0x020fe20000000000 */
[----:B------:R-:W5:Y:S01]  /*1eb30*/  LDC R24, c[0x0][0x228] ;  /* 0x00008a00ff187b82 */ /* 0x000f620000000800 */
[----:B0-----:R-:W-:Y:S01]  /*1eb40*/  ISETP.LT.AND P6, PT, R2, R29, !P5 ;  /* 0x0000001d0200720c */ /* 0x001fe20006fc1270 */
[----:B------:R-:W-:Y:S01]  /*1eb50*/  IMAD.IADD R25, R25, 0x1, R71 ;  /* 0x0000000119197824 */ /* 0x000fe200078e0247 */
[----:B------:R0:W-:Y:S01]  /*1eb60*/  @P4 STG.E.U16 desc[UR60][R10.64], R28 ;  /* 0x0000001c0a004986 */ /* 0x0001e2000c10153c */
[----:B------:R-:W-:Y:S01]  /*1eb70*/  ISETP.GE.AND P4, PT, R4, R69, PT ;  /* 0x000000450400720c */ /* 0x000fe20003f86270 */
[----:B------:R-:W-:-:S02]  /*1eb80*/  VIADD R26, R0, 0x1f ;  /* 0x0000001f001a7836 */ /* 0x000fc40000000000 */
[----:B---3--:R-:W-:Y:S01]  /*1eb90*/  IMAD.IADD R23, R25, 0x1, R71 ;  /* 0x0000000119177824 */ /* 0x008fe200078e0247 */
[----:B------:R-:W3:Y:S01]  /*1eba0*/  LDC R29, c[0x0][0x228] ;  /* 0x00008a00ff1d7b82 */ /* 0x000ee20000000800 */
[----:B--2---:R-:W-:Y:S01]  /*1ebb0*/  ISETP.LT.AND P5, PT, R3, R22, !P5 ;  /* 0x000000160300720c */ /* 0x004fe20006fa1270 */
[----:B------:R-:W-:-:S04]  /*1ebc0*/  IMAD.WIDE R4, R25, 0x2, R72 ;  /* 0x0000000219047825 */ /* 0x000fc800078e0248 */
[----:B------:R-:W-:Y:S01]  /*1ebd0*/  IMAD.WIDE R6, R25, 0x2, R20 ;  /* 0x0000000219067825 */ /* 0x000fe200078e0214 */
[----:B------:R-:W-:Y:S01]  /*1ebe0*/  PRMT R25, R49, 0x7632, R25 ;  /* 0x0000763231197816 */ /* 0x000fe20000000019 */
[----:B------:R-:W2:Y:S01]  /*1ebf0*/  LDC R22, c[0x0][0x228] ;  /* 0x00008a00ff167b82 */ /* 0x000ea20000000800 */
[----:B------:R5:W-:Y:S01]  /*1ec00*/  @P3 STG.E.U16 desc[UR60][R4.64], R49 ;  /* 0x0000003104003986 */ /* 0x000be2000c10153c */
[----:B------:R-:W-:Y:S01]  /*1ec10*/  ISETP.GE.AND P3, PT, R26, R69, PT ;  /* 0x000000451a00720c */ /* 0x000fe20003f66270 */
[C---:B----4-:R-:W-:Y:S01]  /*1ec20*/  IMAD.WIDE R8, R23.reuse, 0x2, R72 ;  /* 0x0000000217087825 */ /* 0x050fe200078e0248 */
[----:B0-----:R-:W-:Y:S01]  /*1ec30*/  PRMT R28, R42, 0x7632, R28 ;  /* 0x000076322a1c7816 */ /* 0x001fe2000000001c */
[----:B------:R0:W-:Y:S01]  /*1ec40*/  @P1 STG.E.U16 desc[UR60][R6.64], R25 ;  /* 0x0000001906001986 */ /* 0x0001e2000c10153c */
[----:B-1----:R-:W-:Y:S01]  /*1ec50*/  ISETP.LT.AND P1, PT, R2, R27, !P2 ;  /* 0x0000001b0200720c */ /* 0x002fe20005721270 */
[----:B------:R-:W-:Y:S01]  /*1ec60*/  IMAD.WIDE R10, R23, 0x2, R20 ;  /* 0x00000002170a7825 */ /* 0x000fe200078e0214 */
[----:B-----5:R-:W-:Y:S01]  /*1ec70*/  ISETP.LT.AND P2, PT, R3, R24, !P2 ;  /* 0x000000180300720c */ /* 0x020fe20005741270 */
[----:B------:R-:W1:Y:S01]  /*1ec80*/  LDC R27, c[0x0][0x228] ;  /* 0x00008a00ff1b7b82 */ /* 0x000e620000000800 */
[----:B------:R4:W-:Y:S01]  /*1ec90*/  @P6 STG.E.U16 desc[UR60][R8.64], R42 ;  /* 0x0000002a08006986 */ /* 0x0009e2000c10153c */
[----:B------:R-:W-:-:S02]  /*1eca0*/  IMAD.IADD R23, R23, 0x1, R71 ;  /* 0x0000000117177824 */ /* 0x000fc400078e0247 */
[----:B------:R-:W-:Y:S01]  /*1ecb0*/  VIADD R4, R0, 0x20 ;  /* 0x0000002000047836 */ /* 0x000fe20000000000 */
[----:B------:R5:W-:Y:S01]  /*1ecc0*/  @P5 STG.E.U16 desc[UR60][R10.64], R28 ;  /* 0x0000001c0a005986 */ /* 0x000be2000c10153c */
[----:B---3--:R-:W-:Y:S02]  /*1ecd0*/  ISETP.LT.AND P6, PT, R2, R29, !P4 ;  /* 0x0000001d0200720c */ /* 0x008fe400067c1270 */
[----:B------:R-:W3:Y:S01]  /*1ece0*/  LDC R24, c[0x0][0x228] ;  /* 0x00008a00ff187b82 */ /* 0x000ee20000000800 */
[----:B------:R-:W-:Y:S01]  /*1ecf0*/  ISETP.GE.AND P5, PT, R4, R69, PT ;  /* 0x000000450400720c */ /* 0x000fe20003fa6270 */
[----:B------:R-:W-:-:S04]  /*1ed00*/  IMAD.WIDE R4, R23, 0x2, R72 ;  /* 0x0000000217047825 */ /* 0x000fc800078e0248 */
[----:B0-----:R-:W-:Y:S01]  /*1ed10*/  IMAD.IADD R25, R23, 0x1, R71 ;  /* 0x0000000117197824 */ /* 0x001fe200078e0247 */
[----:B--2---:R-:W-:Y:S01]  /*1ed20*/  ISETP.LT.AND P4, PT, R3, R22, !P4 ;  /* 0x000000160300720c */ /* 0x004fe20006781270 */
[----:B------:R-:W0:Y:S01]  /*1ed30*/  LDC R31, c[0x0][0x228] ;  /* 0x00008a00ff1f7b82 */ /* 0x000e220000000800 */
[----:B------:R-:W-:Y:S01]  /*1ed40*/  VIADD R22, R0, 0x21 ;  /* 0x0000002100167836 */ /* 0x000fe20000000000 */
[----:B------:R2:W-:Y:S01]  /*1ed50*/  @P1 STG.E.U16 desc[UR60][R4.64], R50 ;  /* 0x0000003204001986 */ /* 0x0005e2000c10153c */
[----:B------:R-:W-:Y:S01]  /*1ed60*/  IMAD.WIDE R6, R23, 0x2, R20 ;  /* 0x0000000217067825 */ /* 0x000fe200078e0214 */
[----:B------:R-:W-:Y:S02]  /*1ed70*/  PRMT R23, R50, 0x7632, R23 ;  /* 0x0000763232177816 */ /* 0x000fe40000000017 */
[----:B------:R-:W-:Y:S01]  /*1ed80*/  ISETP.GE.AND P1, PT, R22, R69, PT ;  /* 0x000000451600720c */ /* 0x000fe20003f26270 */
[----:B----4-:R-:W-:Y:S01]  /*1ed90*/  IMAD.WIDE R8, R25, 0x2, R72 ;  /* 0x0000000219087825 */ /* 0x010fe200078e0248 */
[----:B------:R-:W4:Y:S01]  /*1eda0*/  LDC R26, c[0x0][0x228] ;  /* 0x00008a00ff1a7b82 */ /* 0x000f220000000800 */
[----:B-----5:R-:W-:Y:S01]  /*1edb0*/  PRMT R28, R43, 0x7632, R28 ;  /* 0x000076322b1c7816 */ /* 0x020fe2000000001c */
[----:B------:R5:W-:Y:S01]  /*1edc0*/  @P2 STG.E.U16 desc[UR60][R6.64], R23 ;  /* 0x0000001706002986 */ /* 0x000be2000c10153c */
[----:B------:R-:W-:-:S03]  /*1edd0*/  IMAD.WIDE R10, R25, 0x2, R20 ;  /* 0x00000002190a7825 */ /* 0x000fc600078e0214 */
[----:B------:R-:W-:Y:S01]  /*1ede0*/  @P6 STG.E.U16 desc[UR60][R8.64], R43 ;  /* 0x0000002b08006986 */ /* 0x000fe2000c10153c */
[----:B-1----:R-:W-:Y:S01]  /*1edf0*/  ISETP.LT.AND P6, PT, R2, R27, !P5 ;  /* 0x0000001b0200720c */ /* 0x002fe20006fc1270 */
[----:B------:R-:W1:Y:S01]  /*1ee00*/  LDC R29, c[0x0][0x228] ;  /* 0x00008a00ff1d7b82 */ /* 0x000e620000000800 */
[----:B---3--:R-:W-:Y:S01]  /*1ee10*/  ISETP.LT.AND P5, PT, R3, R24, !P5 ;  /* 0x000000180300720c */ /* 0x008fe20006fa1270 */
[----:B------:R3:W-:Y:S01]  /*1ee20*/  @P4 STG.E.U16 desc[UR60][R10.64], R28 ;  /* 0x0000001c0a004986 */ /* 0x0007e2000c10153c */
[----:B--2---:R-:W-:Y:S02]  /*1ee30*/  VIADD R4, R0, 0x22 ;  /* 0x0000002200047836 */ /* 0x004fe40000000000 */
[----:B------:R-:W-:-:S03]  /*1ee40*/  IMAD.IADD R25, R25, 0x1, R71 ;  /* 0x0000000119197824 */ /* 0x000fc600078e0247 */
[----:B------:R-:W2:Y:S01]  /*1ee50*/  LDC R22, c[0x0][0x228] ;  /* 0x00008a00ff167b82 */ /* 0x000ea20000000800 */
[----:B0-----:R-:W-:Y:S01]  /*1ee60*/  ISETP.LT.AND P4, PT, R2, R31, !P3 ;  /* 0x0000001f0200720c */ /* 0x001fe20005f81270 */
[C---:B-----5:R-:W-:Y:S01]  /*1ee70*/  IMAD.IADD R23, R25.reuse, 0x1, R71 ;  /* 0x0000000119177824 */ /* 0x060fe200078e0247 */
[----:B------:R-:W-:Y:S01]  /*1ee80*/  ISETP.GE.AND P2, PT, R4, R69, PT ;  /* 0x000000450400720c */ /* 0x000fe20003f46270 */
[----:B------:R-:W-:Y:S01]  /*1ee90*/  IMAD.WIDE R4, R25, 0x2, R72 ;  /* 0x0000000219047825 */ /* 0x000fe200078e0248 */
[----:B---3--:R-:W-:-:S03]  /*1eea0*/  PRMT R28, R52, 0x7632, R28 ;  /* 0x00007632341c7816 */ /* 0x008fc6000000001c */
[----:B------:R-:W0:Y:S01]  /*1eeb0*/  LDC R27, c[0x0][0x228] ;  /* 0x00008a00ff1b7b82 */ /* 0x000e220000000800 */
[----:B----4-:R-:W-:Y:S01]  /*1eec0*/  ISETP.LT.AND P3, PT, R3, R26, !P3 ;  /* 0x0000001a0300720c */ /* 0x010fe20005f61270 */
[----:B------:R-:W-:Y:S01]  /*1eed0*/  IMAD.WIDE R6, R25, 0x2, R20 ;  /* 0x0000000219067825 */ /* 0x000fe200078e0214 */
[----:B------:R-:W-:-:S03]  /*1eee0*/  PRMT R25, R51, 0x7632, R25 ;  /* 0x0000763233197816 */ /* 0x000fc60000000019 */
[----:B------:R-:W-:Y:S01]  /*1eef0*/  VIADD R26, R0, 0x23 ;  /* 0x00000023001a7836 */ /* 0x000fe20000000000 */
[----:B------:R3:W-:Y:S01]  /*1ef00*/  @P4 STG.E.U16 desc[UR60][R4.64], R51 ;  /* 0x0000003304004986 */ /* 0x0007e2000c10153c */
[----:B------:R-:W4:Y:S01]  /*1ef10*/  LDC R24, c[0x0][0x228] ;  /* 0x00008a00ff187b82 */ /* 0x000f220000000800 */
[C---:B------:R-:W-:Y:S02]  /*1ef20*/  IMAD.WIDE R8, R23.reuse, 0x2, R72 ;  /* 0x0000000217087825 */ /* 0x040fe400078e0248 */
[----:B------:R-:W-:Y:S02]  /*1ef30*/  ISETP.GE.AND P4, PT, R26, R69, PT ;  /* 0x000000451a00720c */ /* 0x000fe40003f86270 */
[----:B------:R-:W-:Y:S01]  /*1ef40*/  IMAD.WIDE R10, R23, 0x2, R20 ;  /* 0x00000002170a7825 */ /* 0x000fe200078e0214 */
[----:B------:R5:W-:Y:S01]  /*1ef50*/  @P3 STG.E.U16 desc[UR60][R6.64], R25 ;  /* 0x0000001906003986 */ /* 0x000be2000c10153c */
[----:B-1----:R-:W-:Y:S01]  /*1ef60*/  ISETP.LT.AND P3, PT, R2, R29, !P1 ;  /* 0x0000001d0200720c */ /* 0x002fe20004f61270 */
[----:B------:R-:W1:Y:S01]  /*1ef70*/  LDC R31, c[0x0][0x228] ;  /* 0x00008a00ff1f7b82 */ /* 0x000e620000000800 */
[----:B--2---:R-:W-:Y:S01]  /*1ef80*/  ISETP.LT.AND P1, PT, R3, R22, !P1 ;  /* 0x000000160300720c */ /* 0x004fe20004f21270 */
[----:B------:R-:W-:Y:S01]  /*1ef90*/  IMAD.IADD R23, R23, 0x1, R71 ;  /* 0x0000000117177824 */ /* 0x000fe200078e0247 */
[----:B------:R2:W-:Y:S01]  /*1efa0*/  @P6 STG.E.U16 desc[UR60][R8.64], R52 ;  /* 0x0000003408006986 */ /* 0x0005e2000c10153c */
[----:B---3--:R-:W-:-:S03]  /*1efb0*/  VIADD R4, R0, 0x24 ;  /* 0x0000002400047836 */ /* 0x008fc60000000000 */
[----:B------:R3:W-:Y:S01]  /*1efc0*/  @P5 STG.E.U16 desc[UR60][R10.64], R28 ;  /* 0x0000001c0a005986 */ /* 0x0007e2000c10153c */
[----:B------:R-:W1:Y:S01]  /*1efd0*/  LDC R26, c[0x0][0x228] ;  /* 0x00008a00ff1a7b82 */ /* 0x000e620000000800 */
[----:B0-----:R-:W-:Y:S01]  /*1efe0*/  ISETP.LT.AND P6, PT, R2, R27, !P2 ;  /* 0x0000001b0200720c */ /* 0x001fe200057c1270 */
[C---:B-----5:R-:W-:Y:S01]  /*1eff0*/  IMAD.IADD R25, R23.reuse, 0x1, R71 ;  /* 0x0000000117197824 */ /* 0x060fe200078e0247 */
[----:B------:R-:W-:Y:S01]  /*1f000*/  ISETP.GE.AND P5, PT, R4, R69, PT ;  /* 0x000000450400720c */ /* 0x000fe20003fa6270 */
[----:B------:R-:W-:-:S04]  /*1f010*/  IMAD.WIDE R4, R23, 0x2, R72 ;  /* 0x0000000217047825 */ /* 0x000fc800078e0248 */
[----:B------:R-:W0:Y:S01]  /*1f020*/  LDC R29, c[0x0][0x228] ;  /* 0x00008a00ff1d7b82 */ /* 0x000e220000000800 */
[----:B----4-:R-:W-:Y:S01]  /*1f030*/  ISETP.LT.AND P2, PT, R3, R24, !P2 ;  /* 0x000000180300720c */ /* 0x010fe20005741270 */
[----:B------:R-:W-:Y:S01]  /*1f040*/  VIADD R24, R0, 0x25 ;  /* 0x0000002500187836 */ /* 0x000fe20000000000 */
[----:B------:R4:W-:Y:S01]  /*1f050*/  @P3 STG.E.U16 desc[UR60][R4.64], R56 ;  /* 0x0000003804003986 */ /* 0x0009e2000c10153c */
[----:B------:R-:W-:Y:S01]  /*1f060*/  IMAD.WIDE R6, R23, 0x2, R20 ;  /* 0x0000000217067825 */ /* 0x000fe200078e0214 */
[----:B------:R-:W-:Y:S02]  /*1f070*/  PRMT R23, R56, 0x7632, R23 ;  /* 0x0000763238177816 */ /* 0x000fe40000000017 */
[----:B------:R-:W-:Y:S01]  /*1f080*/  ISETP.GE.AND P3, PT, R24, R69, PT ;  /* 0x000000451800720c */ /* 0x000fe20003f66270 */
[----:B------:R-:W5:Y:S01]  /*1f090*/  LDC R22, c[0x0][0x228] ;  /* 0x00008a00ff167b82 */ /* 0x000f620000000800 */
[----:B--2---:R-:W-:Y:S01]  /*1f0a0*/  IMAD.WIDE R8, R25, 0x2, R72 ;  /* 0x0000000219087825 */ /* 0x004fe200078e0248 */
[----:B---3--:R-:W-:Y:S01]  /*1f0b0*/  PRMT R28, R53, 0x7632, R28 ;  /* 0x00007632351c7816 */ /* 0x008fe2000000001c */
[----:B------:R2:W-:Y:S02]  /*1f0c0*/  @P1 STG.E.U16 desc[UR60][R6.64], R23 ;  /* 0x0000001706001986 */ /* 0x0005e4000c10153c */
[----:B------:R-:W-:-:S02]  /*1f0d0*/  IMAD.WIDE R10, R25, 0x2, R20 ;  /* 0x00000002190a7825 */ /* 0x000fc400078e0214 */
[----:B------:R3:W-:Y:S01]  /*1f0e0*/  @P6 STG.E.U16 desc[UR60][R8.64], R53 ;  /* 0x0000003508006986 */ /* 0x0007e2000c10153c */
[----:B------:R-:W3:Y:S01]  /*1f0f0*/  LDC R27, c[0x0][0x228] ;  /* 0x00008a00ff1b7b82 */ /* 0x000ee20000000800 */
[----:B----4-:R-:W-:Y:S02]  /*1f100*/  VIADD R4, R0, 0x26 ;  /* 0x0000002600047836 */ /* 0x010fe40000000000 */
[----:B------:R4:W-:Y:S01]  /*1f110*/  @P2 STG.E.U16 desc[UR60][R10.64], R28 ;  /* 0x0000001c0a002986 */ /* 0x0009e2000c10153c */
[----:B-1----:R-:W-:Y:S01]  /*1f120*/  ISETP.LT.AND P2, PT, R2, R31, !P4 ;  /* 0x0000001f0200720c */ /* 0x002fe20006741270 */
[--C-:B------:R-:W-:Y:S01]  /*1f130*/  IMAD.IADD R25, R25, 0x1, R71.reuse ;  /* 0x0000000119197824 */ /* 0x100fe200078e0247 */
[----:B------:R-:W-:Y:S01]  /*1f140*/  ISETP.LT.AND P4, PT, R3, R26, !P4 ;  /* 0x0000001a0300720c */ /* 0x000fe20006781270 */
[----:B------:R-:W-:Y:S01]  /*1f150*/  VIADD R26, R0, 0x27 ;  /* 0x00000027001a7836 */ /* 0x000fe20000000000 */
[----:B------:R-:W1:Y:S01]  /*1f160*/  LDC R24, c[0x0][0x228] ;  /* 0x00008a00ff187b82 */ /* 0x000e620000000800 */
[----:B0-----:R-:W-:Y:S01]  /*1f170*/  ISETP.LT.AND P6, PT, R2, R29, !P5 ;  /* 0x0000001d0200720c */ /* 0x001fe20006fc1270 */
[C---:B--2---:R-:W-:Y:S01]  /*1f180*/  IMAD.IADD R23, R25.reuse, 0x1, R71 ;  /* 0x0000000119177824 */ /* 0x044fe200078e0247 */
[----:B------:R-:W-:Y:S01]  /*1f190*/  ISETP.GE.AND P1, PT, R4, R69, PT ;  /* 0x000000450400720c */ /* 0x000fe20003f26270 */
[----:B------:R-:W-:Y:S01]  /*1f1a0*/  IMAD.WIDE R4, R25, 0x2, R72 ;  /* 0x0000000219047825 */ /* 0x000fe200078e0248 */
[----:B-----5:R-:W-:-:S03]  /*1f1b0*/  ISETP.LT.AND P5, PT, R3, R22, !P5 ;  /* 0x000000160300720c */ /* 0x020fc60006fa1270 */
[----:B------:R-:W0:Y:S01]  /*1f1c0*/  LDC R29, c[0x0][0x228] ;  /* 0x00008a00ff1d7b82 */ /* 0x000e220000000800 */
[----:B------:R-:W-:Y:S01]  /*1f1d0*/  IMAD.WIDE R6, R25, 0x2, R20 ;  /* 0x0000000219067825 */ /* 0x000fe200078e0214 */
[----:B------:R-:W-:Y:S01]  /*1f1e0*/  PRMT R25, R57, 0x7632, R25 ;  /* 0x0000763239197816 */ /* 0x000fe20000000019 */
[----:B------:R2:W-:Y:S01]  /*1f1f0*/  @P2 STG.E.U16 desc[UR60][R4.64], R57 ;  /* 0x0000003904002986 */ /* 0x0005e2000c10153c */
[----:B------:R-:W-:Y:S01]  /*1f200*/  ISETP.GE.AND P2, PT, R26, R69, PT ;  /* 0x000000451a00720c */ /* 0x000fe20003f46270 */
[C---:B---3--:R-:W-:Y:S02]  /*1f210*/  IMAD.WIDE R8, R23.reuse, 0x2, R72 ;  /* 0x0000000217087825 */ /* 0x048fe400078e0248 */
[----:B------:R3:W-:Y:S01]  /*1f220*/  @P4 STG.E.U16 desc[UR60][R6.64], R25 ;  /* 0x0000001906004986 */ /* 0x0007e2000c10153c */
[----:B------:R-:W5:Y:S01]  /*1f230*/  LDC R22, c[0x0][0x228] ;  /* 0x00008a00ff167b82 */ /* 0x000f620000000800 */
[----:B------:R-:W-:Y:S01]  /*1f240*/  ISETP.LT.AND P4, PT, R2, R27, !P3 ;  /* 0x0000001b0200720c */ /* 0x000fe20005f81270 */
[C---:B----4-:R-:W-:Y:S01]  /*1f250*/  IMAD.WIDE R10, R23.reuse, 0x2, R20 ;  /* 0x00000002170a7825 */ /* 0x050fe200078e0214 */
[----:B------:R4:W-:Y:S03]  /*1f260*/  @P6 STG.E.U16 desc[UR60][R8.64], R54 ;  /* 0x0000003608006986 */ /* 0x0009e6000c10153c */
[----:B------:R-:W-:Y:S01]  /*1f270*/  IMAD.IADD R23, R23, 0x1, R71 ;  /* 0x0000000117177824 */ /* 0x000fe200078e0247 */
[----:B-1----:R-:W-:Y:S01]  /*1f280*/  ISETP.LT.AND P3, PT, R3, R24, !P3 ;  /* 0x000000180300720c */ /* 0x002fe20005f61270 */
[----:B------:R-:W1:Y:S01]  /*1f290*/  LDC R31, c[0x0][0x228] ;  /* 0x00008a00ff1f7b82 */ /* 0x000e620000000800 */
[----:B------:R-:W-:Y:S01]  /*1f2a0*/  VIADD R28, R0, 0x28 ;  /* 0x00000028001c7836 */ /* 0x000fe20000000000 */
[----:B------:R4:W-:Y:S01]  /*1f2b0*/  @P5 STG.E.U16 desc[UR60][R10.64], R30 ;  /* 0x0000001e0a005986 */ /* 0x0009e2000c10153c */
[----:B--2---:R-:W-:-:S04]  /*1f2c0*/  IMAD.WIDE R4, R23, 0x2, R72 ;  /* 0x0000000217047825 */ /* 0x004fc800078e0248 */
[C---:B---3--:R-:W-:Y:S01]  /*1f2d0*/  IMAD.IADD R25, R23.reuse, 0x1, R71 ;  /* 0x0000000117197824 */ /* 0x048fe200078e0247 */
[----:B------:R-:W2:Y:S01]  /*1f2e0*/  LDC R26, c[0x0][0x228] ;  /* 0x00008a00ff1a7b82 */ /* 0x000ea20000000800 */
[----:B0-----:R-:W-:Y:S01]  /*1f2f0*/  ISETP.LT.AND P5, PT, R2, R29, !P1 ;  /* 0x0000001d0200720c */ /* 0x001fe20004fa1270 */
[----:B------:R-:W-:Y:S01]  /*1f300*/  IMAD.WIDE R6, R23, 0x2, R20 ;  /* 0x0000000217067825 */ /* 0x000fe200078e0214 */
[----:B------:R0:W-:Y:S03]  /*1f310*/  @P4 STG.E.U16 desc[UR60][R4.64], R58 ;  /* 0x0000003a04004986 */ /* 0x0001e6000c10153c */
[----:B----4-:R-:W-:Y:S01]  /*1f320*/  IMAD.WIDE R8, R25, 0x2, R72 ;  /* 0x0000000219087825 */ /* 0x010fe200078e0248 */
[----:B------:R-:W-:Y:S01]  /*1f330*/  PRMT R30, R55, 0x7632, R30 ;  /* 0x00007632371e7816 */ /* 0x000fe2000000001e */
[----:B------:R-:W3:Y:S01]  /*1f340*/  LDC R24, c[0x0][0x228] ;  /* 0x00008a00ff187b82 */ /* 0x000ee20000000800 */
[----:B-----5:R-:W-:Y:S01]  /*1f350*/  ISETP.LT.AND P6, PT, R3, R22, !P1 ;  /* 0x000000160300720c */ /* 0x020fe20004fc1270 */
[----:B------:R-:W-:Y:S01]  /*1f360*/  VIADD R22, R0, 0x29 ;  /* 0x0000002900167836 */ /* 0x000fe20000000000 */
[----:B------:R-:W-:Y:S01]  /*1f370*/  ISETP.GE.AND P1, PT, R28, R69, PT ;  /* 0x000000451c00720c */ /* 0x000fe20003f26270 */
[----:B------:R-:W-:Y:S01]  /*1f380*/  IMAD.WIDE R10, R25, 0x2, R20 ;  /* 0x00000002190a7825 */ /* 0x000fe200078e0214 */
[----:B------:R-:W-:-:S02]  /*1f390*/  PRMT R28, R58, 0x7632, R28 ;  /* 0x000076323a1c7816 */ /* 0x000fc4000000001c */
[----:B------:R-:W-:Y:S01]  /*1f3a0*/  ISETP.GE.AND P4, PT, R22, R69, PT ;  /* 0x000000451600720c */ /* 0x000fe20003f86270 */
[----:B------:R-:W4:Y:S01]  /*1f3b0*/  LDC R27, c[0x0][0x228] ;  /* 0x00008a00ff1b7b82 */ /* 0x000f220000000800 */
[----:B------:R-:W-:Y:S01]  /*1f3c0*/  IMAD.IADD R25, R25, 0x1, R71 ;  /* 0x0000000119197824 */ /* 0x000fe200078e0247 */
[----:B------:R5:W-:Y:S01]  /*1f3d0*/  @P3 STG.E.U16 desc[UR60][R6.64], R28 ;  /* 0x0000001c06003986 */ /* 0x000be2000c10153c */
[----:B-1----:R-:W-:Y:S02]  /*1f3e0*/  ISETP.LT.AND P3, PT, R2, R31, !P2 ;  /* 0x0000001f0200720c */ /* 0x002fe40005761270 */
[----:B0-----:R-:W-:Y:S01]  /*1f3f0*/  IMAD.WIDE R4, R25, 0x2, R72 ;  /* 0x0000000219047825 */ /* 0x001fe200078e0248 */
[----:B------:R0:W-:Y:S02]  /*1f400*/  @P5 STG.E.U16 desc[UR60][R8.64], R55 ;  /* 0x0000003708005986 */ /* 0x0001e4000c10153c */
[----:B------:R-:W1:Y:S01]  /*1f410*/  LDC R23, c[0x0][0x228] ;  /* 0x00008a00ff177b82 */ /* 0x000e620000000800 */
[----:B--2---:R-:W-:Y:S01]  /*1f420*/  ISETP.LT.AND P2, PT, R3, R26, !P2 ;  /* 0x0000001a0300720c */ /* 0x004fe20005741270 */
[----:B------:R2:W-:Y:S01]  /*1f430*/  @P6 STG.E.U16 desc[UR60][R10.64], R30 ;  /* 0x0000001e0a006986 */ /* 0x0005e2000c10153c */
[----:B-----5:R-:W-:-:S05]  /*1f440*/  IMAD.WIDE R6, R25, 0x2, R20 ;  /* 0x0000000219067825 */ /* 0x020fca00078e0214 */
[----:B------:R-:W5:Y:S01]  /*1f450*/  LDC R22, c[0x0][0x228] ;  /* 0x00008a00ff167b82 */ /* 0x000f620000000800 */
[----:B---3--:R-:W-:Y:S01]  /*1f460*/  ISETP.LT.AND P6, PT, R3, R24, !P1 ;  /* 0x000000180300720c */ /* 0x008fe20004fc1270 */
[C---:B------:R-:W-:Y:S01]  /*1f470*/  VIADD R24, R0.reuse, 0x2a ;  /* 0x0000002a00187836 */ /* 0x040fe20000000000 */
[----:B0-----:R-:W-:Y:S01]  /*1f480*/  PRMT R9, R59, 0x7632, R9 ;  /* 0x000076323b097816 */ /* 0x001fe20000000009 */
[----:B------:R-:W-:Y:S01]  /*1f490*/  VIADD R8, R0, 0x2b ;  /* 0x0000002b00087836 */ /* 0x000fe20000000000 */
[----:B------:R0:W-:Y:S01]  /*1f4a0*/  @P3 STG.E.U16 desc[UR60][R4.64], R59 ;  /* 0x0000003b04003986 */ /* 0x0001e2000c10153c */
[----:B------:R-:W-:Y:S02]  /*1f4b0*/  IMAD.IADD R25, R25, 0x1, R71 ;  /* 0x0000000119197824 */ /* 0x000fe400078e0247 */
[----:B------:R-:W3:Y:S01]  /*1f4c0*/  LDC R29, c[0x0][0x228] ;  /* 0x00008a00ff1d7b82 */ /* 0x000ee20000000800 */
[----:B----4-:R-:W-:Y:S01]  /*1f4d0*/  ISETP.LT.AND P5, PT, R2, R27, !P1 ;  /* 0x0000001b0200720c */ /* 0x010fe20004fa1270 */
[----:B------:R4:W-:Y:S01]  /*1f4e0*/  @P2 STG.E.U16 desc[UR60][R6.64], R9 ;  /* 0x0000000906002986 */ /* 0x0009e2000c10153c */
[-C--:B------:R-:W-:Y:S01]  /*1f4f0*/  ISETP.GE.AND P1, PT, R24, R69.reuse, PT ;  /* 0x000000451800720c */ /* 0x080fe20003f26270 */
[----:B--2---:R-:W-:Y:S01]  /*1f500*/  IMAD.WIDE R10, R25, 0x2, R20 ;  /* 0x00000002190a7825 */ /* 0x004fe200078e0214 */
[----:B------:R-:W-:-:S03]  /*1f510*/  ISETP.GE.AND P3, PT, R8, R69, PT ;  /* 0x000000450800720c */ /* 0x000fc60003f66270 */
[----:B------:R-:W2:Y:S01]  /*1f520*/  LDC R24, c[0x0][0x228] ;  /* 0x00008a00ff187b82 */ /* 0x000ea20000000800 */
[----:B0-----:R-:W-:Y:S01]  /*1f530*/  PRMT R5, R60, 0x7632, R5 ;  /* 0x000076323c057816 */ /* 0x001fe20000000005 */
[C---:B------:R-:W-:Y:S02]  /*1f540*/  VIADD R28, R0.reuse, 0x2c ;  /* 0x0000002c001c7836 */ /* 0x040fe40000000000 */
[----:B------:R-:W-:Y:S02]  /*1f550*/  VIADD R30, R0, 0x2d ;  /* 0x0000002d001e7836 */ /* 0x000fe40000000000 */
[C---:B----4-:R-:W-:Y:S01]  /*1f560*/  IMAD.WIDE R8, R25.reuse, 0x2, R72 ;  /* 0x0000000219087825 */ /* 0x050fe200078e0248 */
[----:B------:R-:W-:Y:S01]  /*1f570*/  ISETP.GE.AND P2, PT, R28, R69, PT ;  /* 0x000000451c00720c */ /* 0x000fe20003f46270 */
[----:B------:R-:W0:Y:S02]  /*1f580*/  LDC R27, c[0x0][0x228] ;  /* 0x00008a00ff1b7b82 */ /* 0x000e240000000800 */
[--C-:B------:R-:W-:Y:S01]  /*1f590*/  IMAD.IADD R7, R25, 0x1, R71.reuse ;  /* 0x0000000119077824 */ /* 0x100fe200078e0247 */
[----:B------:R4:W-:Y:S01]  /*1f5a0*/  @P5 STG.E.U16 desc[UR60][R8.64], R60 ;  /* 0x0000003c08005986 */ /* 0x0009e2000c10153c */
[----:B-1----:R-:W-:Y:S01]  /*1f5b0*/  ISETP.LT.AND P5, PT, R2, R23, !P4 ;  /* 0x000000170200720c */ /* 0x002fe200067a1270 */
[----:B------:R-:W-:Y:S01]  /*1f5c0*/  VIADD R28, R0, 0x30 ;  /* 0x00000030001c7836 */ /* 0x000fe20000000000 */
[----:B-----5:R-:W-:Y:S01]  /*1f5d0*/  ISETP.LT.AND P4, PT, R3, R22, !P4 ;  /* 0x000000160300720c */ /* 0x020fe20006781270 */
[----:B------:R1:W-:Y:S01]  /*1f5e0*/  @P6 STG.E.U16 desc[UR60][R10.64], R5 ;  /* 0x000000050a006986 */ /* 0x0003e2000c10153c */
[----:B------:R-:W5:Y:S01]  /*1f5f0*/  LDC R26, c[0x0][0x228] ;  /* 0x00008a00ff1a7b82 */ /* 0x000f620000000800 */
[----:B---3--:R-:W-:Y:S01]  /*1f600*/  ISETP.LT.AND P6, PT, R2, R29, !P1 ;  /* 0x0000001d0200720c */ /* 0x008fe20004fc1270 */
[----:B------:R-:W-:-:S04]  /*1f610*/  IMAD.IADD R23, R7, 0x1, R71 ;  /* 0x0000000107177824 */ /* 0x000fc800078e0247 */
[C---:B------:R-:W-:Y:S02]  /*1f620*/  IMAD.IADD R25, R23.reuse, 0x1, R71 ;  /* 0x0000000117197824 */ /* 0x040fe400078e0247 */
[----:B------:R-:W3:Y:S01]  /*1f630*/  LDC R29, c[0x0][0x228] ;  /* 0x00008a00ff1d7b82 */ /* 0x000ee20000000800 */
[----:B----4-:R-:W-:Y:S01]  /*1f640*/  IMAD.WIDE R8, R23, 0x2, R72 ;  /* 0x0000000217087825 */ /* 0x010fe200078e0248 */
[----:B-1----:R-:W-:-:S03]  /*1f650*/  PRMT R11, R64, 0x7632, R11 ;  /* 0x00007632400b7816 */ /* 0x002fc6000000000b */
[----:B------:R-:W-:-:S03]  /*1f660*/  IMAD.WIDE R4, R7, 0x2, R72 ;  /* 0x0000000207047825 */ /* 0x000fc600078e0248 */
[----:B------:R-:W1:Y:S01]  /*1f670*/  LDC R22, c[0x0][0x228] ;  /* 0x00008a00ff167b82 */ /* 0x000e620000000800 */
[----:B------:R-:W-:Y:S01]  /*1f680*/  IMAD.WIDE R6, R7, 0x2, R20 ;  /* 0x0000000207067825 */ /* 0x000fe200078e0214 */
[----:B------:R4:W-:Y:S01]  /*1f690*/  @P5 STG.E.U16 desc[UR60][R4.64], R64 ;  /* 0x0000004004005986 */ /* 0x0009e2000c10153c */
[----:B------:R-:W-:Y:S02]  /*1f6a0*/  ISETP.GE.AND P5, PT, R30, R69, PT ;  /* 0x000000451e00720c */ /* 0x000fe40003fa6270 */
[----:B------:R-:W-:Y:S01]  /*1f6b0*/  PRMT R30, R62, 0x7632, R30 ;  /* 0x000076323e1e7816 */ /* 0x000fe2000000001e */
[----:B------:R4:W-:Y:S01]  /*1f6c0*/  @P4 STG.E.U16 desc[UR60][R6.64], R11 ;  /* 0x0000000b06004986 */ /* 0x0009e2000c10153c */
[----:B--2---:R-:W-:Y:S01]  /*1f6d0*/  ISETP.LT.AND P4, PT, R3, R24, !P1 ;  /* 0x000000180300720c */ /* 0x004fe20004f81270 */
[----:B------:R-:W2:Y:S02]  /*1f6e0*/  LDC R31, c[0x0][0x228] ;  /* 0x00008a00ff1f7b82 */ /* 0x000ea40000000800 */
[----:B------:R4:W-:Y:S01]  /*1f6f0*/  @P6 STG.E.U16 desc[UR60][R8.64], R61 ;  /* 0x0000003d08006986 */ /* 0x0009e2000c10153c */
[----:B0-----:R-:W-:-:S02]  /*1f700*/  ISETP.LT.AND P6, PT, R2, R27, !P3 ;  /* 0x0000001b0200720c */ /* 0x001fc40005fc1270 */
[----:B-----5:R-:W-:Y:S01]  /*1f710*/  ISETP.LT.AND P3, PT, R3, R26, !P3 ;  /* 0x0000001a0300720c */ /* 0x020fe20005f61270 */
[----:B----4-:R-:W-:Y:S02]  /*1f720*/  IMAD.WIDE R4, R23, 0x2, R20 ;  /* 0x0000000217047825 */ /* 0x010fe400078e0214 */
[----:B------:R-:W0:Y:S02]  /*1f730*/  LDC R24, c[0x0][0x228] ;  /* 0x00008a00ff187b82 */ /* 0x000e240000000800 */
[----:B------:R-:W-:Y:S01]  /*1f740*/  IMAD.WIDE R10, R25, 0x2, R72 ;  /* 0x00000002190a7825 */ /* 0x000fe200078e0248 */
[----:B------:R-:W-:-:S03]  /*1f750*/  PRMT R9, R61, 0x7632, R9 ;  /* 0x000076323d097816 */ /* 0x000fc60000000009 */
[----:B------:R-:W-:Y:S02]  /*1f760*/  IMAD.WIDE R6, R25, 0x2, R20 ;  /* 0x0000000219067825 */ /* 0x000fe400078e0214 */
[----:B------:R-:W4:Y:S01]  /*1f770*/  LDC R27, c[0x0][0x228] ;  /* 0x00008a00ff1b7b82 */ /* 0x000f220000000800 */
[----:B------:R-:W-:Y:S01]  /*1f780*/  PRMT R8, R65, 0x7632, R8 ;  /* 0x0000763241087816 */ /* 0x000fe20000000008 */
[----:B------:R5:W-:Y:S01]  /*1f790*/  @P4 STG.E.U16 desc[UR60][R4.64], R9 ;  /* 0x0000000904004986 */ /* 0x000be2000c10153c */
[C---:B---3--:R-:W-:Y:S01]  /*1f7a0*/  ISETP.LT.AND P4, PT, R2.reuse, R29, !P2 ;  /* 0x0000001d0200720c */ /* 0x048fe20005781270 */
[--C-:B------:R-:W-:Y:S02]  /*1f7b0*/  IMAD.IADD R25, R25, 0x1, R71.reuse ;  /* 0x0000000119197824 */ /* 0x100fe400078e0247 */
[----:B------:R3:W-:Y:S01]  /*1f7c0*/  @P6 STG.E.U16 desc[UR60][R10.64], R65 ;  /* 0x000000410a006986 */ /* 0x0007e2000c10153c */
[----:B--2---:R-:W-:Y:S01]  /*1f7d0*/  ISETP.LT.AND P6, PT, R2, R31, !P5 ;  /* 0x0000001f0200720c */ /* 0x004fe20006fc1270 */
[----:B------:R-:W2:Y:S01]  /*1f7e0*/  LDC R29, c[0x0][0x228] ;  /* 0x00008a00ff1d7b82 */ /* 0x000ea20000000800 */
[----:B------:R-:W-:Y:S01]  /*1f7f0*/  IMAD.IADD R23, R25, 0x1, R71 ;  /* 0x0000000119177824 */ /* 0x000fe200078e0247 */
[----:B------:R3:W-:Y:S01]  /*1f800*/  @P3 STG.E.U16 desc[UR60][R6.64], R8 ;  /* 0x0000000806003986 */ /* 0x0007e2000c10153c */
[----:B-1----:R-:W-:Y:S01]  /*1f810*/  ISETP.LT.AND P3, PT, R3, R22, !P2 ;  /* 0x000000160300720c */ /* 0x002fe20005761270 */
[----:B------:R-:W-:-:S02]  /*1f820*/  VIADD R26, R0, 0x2e ;  /* 0x0000002e001a7836 */ /* 0x000fc40000000000 */
[----:B-----5:R-:W-:Y:S01]  /*1f830*/  IMAD.WIDE R4, R25, 0x2, R72 ;  /* 0x0000000219047825 */ /* 0x020fe200078e0248 */
[----:B0-----:R-:W-:Y:S01]  /*1f840*/  ISETP.LT.AND P5, PT, R3, R24, !P5 ;  /* 0x000000180300720c */ /* 0x001fe20006fa1270 */
[----:B------:R-:W0:Y:S01]  /*1f850*/  LDC R22, c[0x0][0x228] ;  /* 0x00008a00ff167b82 */ /* 0x000e220000000800 */
[-C--:B------:R-:W-:Y:S01]  /*1f860*/  ISETP.GE.AND P1, PT, R26, R69.reuse, PT ;  /* 0x000000451a00720c */ /* 0x080fe20003f26270 */
[----:B---3--:R-:W-:Y:S01]  /*1f870*/  IMAD.IADD R11, R23, 0x1, R71 ;  /* 0x00000001170b7824 */ /* 0x008fe200078e0247 */
[----:B------:R1:W-:Y:S01]  /*1f880*/  @P4 STG.E.U16 desc[UR60][R4.64], R62 ;  /* 0x0000003e04004986 */ /* 0x0003e2000c10153c */
[----:B------:R-:W-:Y:S01]  /*1f890*/  VIADD R26, R0, 0x2f ;  /* 0x0000002f001a7836 */ /* 0x000fe20000000000 */
[-C--:B------:R-:W-:Y:S01]  /*1f8a0*/  ISETP.GE.AND P4, PT, R28, R69.reuse, PT ;  /* 0x000000451c00720c */ /* 0x080fe20003f86270 */
[----:B------:R-:W-:Y:S02]  /*1f8b0*/  IMAD.WIDE R6, R25, 0x2, R20 ;  /* 0x0000000219067825 */ /* 0x000fe400078e0214 */
[----:B------:R-:W3:Y:S01]  /*1f8c0*/  LDC R10, c[0x0][0x228] ;  /* 0x00008a00ff0a7b82 */ /* 0x000ee20000000800 */
[----:B------:R-:W-:Y:S01]  /*1f8d0*/  ISETP.GE.AND P2, PT, R26, R69, PT ;  /* 0x000000451a00720c */ /* 0x000fe20003f46270 */
[C---:B------:R-:W-:Y:S01]  /*1f8e0*/  IMAD.WIDE R8, R23.reuse, 0x2, R72 ;  /* 0x0000000217087825 */ /* 0x040fe200078e0248 */
[----:B------:R5:W-:Y:S03]  /*1f8f0*/  @P3 STG.E.U16 desc[UR60][R6.64], R30 ;  /* 0x0000001e06003986 */ /* 0x000be6000c10153c */
[----:B------:R-:W-:Y:S01]  /*1f900*/  VIADD R26, R0, 0x31 ;  /* 0x00000031001a7836 */ /* 0x000fe20000000000 */
[----:B------:R0:W-:Y:S01]  /*1f910*/  @P6 STG.E.U16 desc[UR60][R8.64], R66 ;  /* 0x0000004208006986 */ /* 0x0001e2000c10153c */
[----:B----4-:R-:W-:Y:S01]  /*1f920*/  ISETP.LT.AND P6, PT, R2, R27, !P1 ;  /* 0x0000001b0200720c */ /* 0x010fe20004fc1270 */
[----:B------:R-:W4:Y:S01]  /*1f930*/  LDC R25, c[0x0][0x228] ;  /* 0x00008a00ff197b82 */ /* 0x000f220000000800 */
[----:B-1----:R-:W-:Y:S01]  /*1f940*/  IMAD.WIDE R4, R23, 0x2, R20 ;  /* 0x0000000217047825 */ /* 0x002fe200078e0214 */
[----:B------:R-:W-:-:S03]  /*1f950*/  ISETP.GE.AND P3, PT, R26, R69, PT ;  /* 0x000000451a00720c */ /* 0x000fc60003f66270 */
[----:B------:R-:W-:Y:S01]  /*1f960*/  IMAD.IADD R23, R11, 0x1, R71 ;  /* 0x000000010b177824 */ /* 0x000fe200078e0247 */
[----:B-----5:R-:W-:Y:S01]  /*1f970*/  PRMT R30, R67, 0x7632, R30 ;  /* 0x00007632431e7816 */ /* 0x020fe2000000001e */
[----:B------:R-:W-:Y:S01]  /*1f980*/  IMAD.WIDE R6, R11, 0x2, R72 ;  /* 0x000000020b067825 */ /* 0x000fe200078e0248 */
[----:B------:R-:W1:Y:S01]  /*1f990*/  LDC R24, c[0x0][0x228] ;  /* 0x00008a00ff187b82 */ /* 0x000e620000000800 */
[C---:B0-----:R-:W-:Y:S02]  /*1f9a0*/  ISETP.LT.AND P1, PT, R3.reuse, R22, !P1 ;  /* 0x000000160300720c */ /* 0x041fe40004f21270 */
[----:B------:R-:W-:Y:S01]  /*1f9b0*/  PRMT R9, R66, 0x7632, R9 ;  /* 0x0000763242097816 */ /* 0x000fe20000000009 */
[C---:B------:R-:W-:Y:S02]  /*1f9c0*/  VIADD R26, R0.reuse, 0x33 ;  /* 0x00000033001a7836 */ /* 0x040fe40000000000 */
[----:B------:R-:W-:Y:S02]  /*1f9d0*/  VIADD R28, R0, 0x32 ;  /* 0x00000032001c7836 */ /* 0x000fe40000000000 */
[----:B------:R0:W-:Y:S01]  /*1f9e0*/  @P5 STG.E.U16 desc[UR60][R4.64], R9 ;  /* 0x0000000904005986 */ /* 0x0001e2000c10153c */
[----:B------:R-:W5:Y:S02]  /*1f9f0*/  LDC R27, c[0x0][0x228] ;  /* 0x00008a00ff1b7b82 */ /* 0x000f640000000800 */
[----:B------:R-:W-:Y:S01]  /*1fa00*/  ISETP.GE.AND P5, PT, R28, R69, PT ;  /* 0x000000451c00720c */ /* 0x000fe20003fa6270 */
[----:B------:R4:W-:Y:S01]  /*1fa10*/  @P6 STG.E.U16 desc[UR60][R6.64], R63 ;  /* 0x0000003f06006986 */ /* 0x0009e2000c10153c */
[----:B--2---:R-:W-:Y:S01]  /*1fa20*/  ISETP.LT.AND P6, PT, R2, R29, !P2 ;  /* 0x0000001d0200720c */ /* 0x004fe200057c1270 */
[----:B------:R-:W-:Y:S01]  /*1fa30*/  VIADD R28, R0, 0x34 ;  /* 0x00000034001c7836 */ /* 0x000fe20000000000 */
[----:B---3--:R-:W-:-:S02]  /*1fa40*/  ISETP.LT.AND P2, PT, R3, R10, !P2 ;  /* 0x0000000a0300720c */ /* 0x008fc40005741270 */
[----:B------:R-:W2:Y:S01]  /*1fa50*/  LDC R22, c[0x0][0x228] ;  /* 0x00008a00ff167b82 */ /* 0x000ea20000000800 */
[----:B0-----:R-:W-:Y:S01]  /*1fa60*/  IMAD.WIDE R8, R11, 0x2, R20 ;  /* 0x000000020b087825 */ /* 0x001fe200078e0214 */
[----:B----4-:R-:W-:-:S03]  /*1fa70*/  PRMT R7, R63, 0x7632, R7 ;  /* 0x000076323f077816 */ /* 0x010fc60000000007 */
[----:B------:R-:W-:-:S03]  /*1fa80*/  IMAD.WIDE R4, R23, 0x2, R72 ;  /* 0x0000000217047825 */ /* 0x000fc600078e0248 */
[----:B------:R-:W0:Y:S01]  /*1fa90*/  LDC R29, c[0x0][0x228] ;  /* 0x00008a00ff1d7b82 */ /* 0x000e220000000800 */
[----:B------:R3:W-:Y:S01]  /*1faa0*/  @P1 STG.E.U16 desc[UR60][R8.64], R7 ;  /* 0x0000000708001986 */ /* 0x0007e2000c10153c */
[----:B------:R-:W-:-:S03]  /*1fab0*/  ISETP.GE.AND P1, PT, R26, R69, PT ;  /* 0x000000451a00720c */ /* 0x000fc60003f26270 */
[----:B------:R4:W-:Y:S01]  /*1fac0*/  @P6 STG.E.U16 desc[UR60][R4.64], R67 ;  /* 0x0000004304006986 */ /* 0x0009e2000c10153c */
[----:B------:R-:W-:Y:S01]  /*1fad0*/  ISETP.LT.AND P6, PT, R2, R25, !P4 ;  /* 0x000000190200720c */ /* 0x000fe200067c1270 */
[----:B------:R-:W-:Y:S01]  /*1fae0*/  IMAD.IADD R25, R23, 0x1, R71 ;  /* 0x0000000117197824 */ /* 0x000fe200078e0247 */
[----:B-1----:R-:W-:Y:S01]  /*1faf0*/  ISETP.LT.AND P4, PT, R3, R24, !P4 ;  /* 0x000000180300720c */ /* 0x002fe20006781270 */
[----:B------:R-:W1:Y:S02]  /*1fb00*/  LDC R31, c[0x0][0x228] ;  /* 0x00008a00ff1f7b82 */ /* 0x000e640000000800 */
[----:B------:R-:W-:-:S04]  /*1fb10*/  IMAD.WIDE R10, R25, 0x2, R20 ;  /* 0x00000002190a7825 */ /* 0x000fc800078e0214 */
[----:B---3--:R-:W-:Y:S02]  /*1fb20*/  IMAD.WIDE R6, R23, 0x2, R20 ;  /* 0x0000000217067825 */ /* 0x008fe400078e0214 */
[----:B------:R-:W3:Y:S01]  /*1fb30*/  LDC R24, c[0x0][0x228] ;  /* 0x00008a00ff187b82 */ /* 0x000ee20000000800 */
[----:B----4-:R-:W-:Y:S01]  /*1fb40*/  PRMT R5, R44, 0x7632, R5 ;  /* 0x000076322c057816 */ /* 0x010fe20000000005 */
[C---:B------:R-:W-:Y:S01]  /*1fb50*/  IMAD.WIDE R8, R25.reuse, 0x2, R72 ;  /* 0x0000000219087825 */ /* 0x040fe200078e0248 */
[----:B------:R4:W-:Y:S01]  /*1fb60*/  @P2 STG.E.U16 desc[UR60][R6.64], R30 ;  /* 0x0000001e06002986 */ /* 0x0009e2000c10153c */
[----:B------:R-:W-:Y:S02]  /*1fb70*/  ISETP.GE.AND P2, PT, R28, R69, PT ;  /* 0x000000451c00720c */ /* 0x000fe40003f46270 */
[--C-:B------:R-:W-:Y:S01]  /*1fb80*/  IMAD.IADD R25, R25, 0x1, R71.reuse ;  /* 0x0000000119197824 */ /* 0x100fe200078e0247 */
[----:B------:R4:W-:Y:S01]  /*1fb90*/  @P6 STG.E.U16 desc[UR60][R8.64], R44 ;  /* 0x0000002c08006986 */ /* 0x0009e2000c10153c */
[----:B------:R-:W1:Y:S01]  /*1fba0*/  LDC R26, c[0x0][0x228] ;  /* 0x00008a00ff1a7b82 */ /* 0x000e620000000800 */
[----:B-----5:R-:W-:Y:S01]  /*1fbb0*/  ISETP.LT.AND P6, PT, R2, R27, !P3 ;  /* 0x0000001b0200720c */ /* 0x020fe20005fc1270 */
[----:B------:R-:W-:Y:S01]  /*1fbc0*/  IMAD.IADD R23, R25, 0x1, R71 ;  /* 0x0000000119177824 */ /* 0x000fe200078e0247 */
[----:B------:R5:W-:Y:S01]  /*1fbd0*/  @P4 STG.E.U16 desc[UR60][R10.64], R5 ;  /* 0x000000050a004986 */ /* 0x000be2000c10153c */
[----:B--2---:R-:W-:Y:S01]  /*1fbe0*/  ISETP.LT.AND P3, PT, R3, R22, !P3 ;  /* 0x000000160300720c */ /* 0x004fe20005f61270 */
[----:B------:R-:W-:Y:S01]  /*1fbf0*/  VIADD R28, R0, 0x35 ;  /* 0x00000035001c7836 */ /* 0x000fe20000000000 */
[----:B0-----:R-:W-:Y:S01]  /*1fc00*/  ISETP.LT.AND P4, PT, R2, R29, !P5 ;  /* 0x0000001d0200720c */ /* 0x001fe20006f81270 */
[----:B----4-:R-:W-:Y:S01]  /*1fc10*/  IMAD.WIDE R6, R25, 0x2, R20 ;  /* 0x0000000219067825 */ /* 0x010fe200078e0214 */
[----:B------:R-:W0:Y:S03]  /*1fc20*/  LDC R27, c[0x0][0x228] ;  /* 0x00008a00ff1b7b82 */ /* 0x000e260000000800 */
[----:B------:R-:W-:-:S04]  /*1fc30*/  IMAD.WIDE R8, R23, 0x2, R72 ;  /* 0x0000000217087825 */ /* 0x000fc800078e0248 */
[----:B-----5:R-:W-:Y:S01]  /*1fc40*/  IMAD.WIDE R4, R25, 0x2, R72 ;  /* 0x0000000219047825 */ /* 0x020fe200078e0248 */
[----:B------:R-:W2:Y:S01]  /*1fc50*/  LDC R22, c[0x0][0x228] ;  /* 0x00008a00ff167b82 */ /* 0x000ea20000000800 */
[----:B---3--:R-:W-:Y:S02]  /*1fc60*/  ISETP.LT.AND P5, PT, R3, R24, !P5 ;  /* 0x000000180300720c */ /* 0x008fe40006fa1270 */
[----:B------:R-:W-:Y:S01]  /*1fc70*/  PRMT R11, R16, 0x7632, R11 ;  /* 0x00007632100b7816 */ /* 0x000fe2000000000b */
[----:B------:R3:W-:Y:S01]  /*1fc80*/  @P6 STG.E.U16 desc[UR60][R4.64], R16 ;  /* 0x0000001004006986 */ /* 0x0007e2000c10153c */
[----:B------:R-:W-:Y:S01]  /*1fc90*/  VIADD R24, R0, 0x36 ;  /* 0x0000003600187836 */ /* 0x000fe20000000000 */
[----:B------:R-:W-:Y:S02]  /*1fca0*/  ISETP.GE.AND P6, PT, R28, R69, PT ;  /* 0x000000451c00720c */ /* 0x000fe40003fc6270 */
[----:B------:R-:W4:Y:S01]  /*1fcb0*/  LDC R25, c[0x0][0x228] ;  /* 0x00008a00ff197b82 */ /* 0x000f220000000800 */
[----:B------:R5:W-:Y:S01]  /*1fcc0*/  @P3 STG.E.U16 desc[UR60][R6.64], R11 ;  /* 0x0000000b06003986 */ /* 0x000be2000c10153c */
[----:B-1----:R-:W-:-:S02]  /*1fcd0*/  ISETP.LT.AND P3, PT, R2, R31, !P1 ;  /* 0x0000001f0200720c */ /* 0x002fc40004f61270 */
[----:B------:R-:W-:Y:S01]  /*1fce0*/  PRMT R28, R19, 0x7632, R28 ;  /* 0x00007632131c7816 */ /* 0x000fe2000000001c */
[----:B------:R1:W-:Y:S01]  /*1fcf0*/  @P4 STG.E.U16 desc[UR60][R8.64], R45 ;  /* 0x0000002d08004986 */ /* 0x0003e2000c10153c */
[----:B------:R-:W-:Y:S02]  /*1fd00*/  ISETP.LT.AND P4, PT, R3, R26, !P1 ;  /* 0x0000001a0300720c */ /* 0x000fe40004f81270 */
[----:B---3--:R-:W-:Y:S01]  /*1fd10*/  PRMT R5, R45, 0x7632, R5 ;  /* 0x000076322d057816 */ /* 0x008fe20000000005 */
[----:B------:R-:W3:Y:S01]  /*1fd20*/  LDC R16, c[0x0][0x228] ;  /* 0x00008a00ff107b82 */ /* 0x000ee20000000800 */
[----:B------:R-:W-:Y:S01]  /*1fd30*/  ISETP.GE.AND P1, PT, R24, R69, PT ;  /* 0x000000451800720c */ /* 0x000fe20003f26270 */
[----:B------:R-:W-:Y:S02]  /*1fd40*/  VIADD R24, R0, 0x38 ;  /* 0x0000003800187836 */ /* 0x000fe40000000000 */
[----:B-----5:R-:W-:-:S04]  /*1fd50*/  IMAD.WIDE R10, R23, 0x2, R20 ;  /* 0x00000002170a7825 */ /* 0x020fc800078e0214 */
[----:B------:R-:W-:Y:S01]  /*1fd60*/  IMAD.IADD R23, R23, 0x1, R71 ;  /* 0x0000000117177824 */ /* 0x000fe200078e0247 */
[----:B------:R-:W5:Y:S01]  /*1fd70*/  LDC R29, c[0x0][0x228] ;  /* 0x00008a00ff1d7b82 */ /* 0x000f620000000800 */
[----:B------:R2:W-:Y:S01]  /*1fd80*/  @P5 STG.E.U16 desc[UR60][R10.64], R5 ;  /* 0x000000050a005986 */ /* 0x0005e2000c10153c */
[----:B0-----:R-:W-:Y:S01]  /*1fd90*/  ISETP.LT.AND P5, PT, R2, R27, !P2 ;  /* 0x0000001b0200720c */ /* 0x001fe200057a1270 */
[----:B-1----:R-:W-:Y:S01]  /*1fda0*/  VIADD R8, R0, 0x37 ;  /* 0x0000003700087836 */ /* 0x002fe20000000000 */
[----:B------:R-:W-:Y:S01]  /*1fdb0*/  PRMT R9, R17, 0x7632, R9 ;  /* 0x0000763211097816 */ /* 0x000fe20000000009 */
[----:B------:R-:W-:Y:S01]  /*1fdc0*/  IMAD.WIDE R6, R23, 0x2, R20 ;  /* 0x0000000217067825 */ /* 0x000fe200078e0214 */
[----:B--2---:R-:W-:Y:S02]  /*1fdd0*/  ISETP.LT.AND P2, PT, R3, R22, !P2 ;  /* 0x000000160300720c */ /* 0x004fe40005741270 */
[----:B------:R-:W0:Y:S01]  /*1fde0*/  LDC R22, c[0x0][0x228] ;  /* 0x00008a00ff167b82 */ /* 0x000e220000000800 */
[----:B------:R-:W-:-:S07]  /*1fdf0*/  IMAD.WIDE R4, R23, 0x2, R72 ;  /* 0x0000000217047825 */ /* 0x000fce00078e0248 */
[----:B------:R-:W1:Y:S01]  /*1fe00*/  LDC R27, c[0x0][0x228] ;  /* 0x00008a00ff1b7b82 */ /* 0x000e620000000800 */
[----:B------:R-:W-:Y:S01]  /*1fe10*/  IMAD.IADD R23, R23, 0x1, R71 ;  /* 0x0000000117177824 */ /* 0x000fe200078e0247 */
[----:B------:R2:W-:Y:S01]  /*1fe20*/  @P3 STG.E.U16 desc[UR60][R4.64], R17 ;  /* 0x0000001104003986 */ /* 0x0005e2000c10153c */
[-C--:B------:R-:W-:Y:S02]  /*1fe30*/  ISETP.GE.AND P3, PT, R8, R69.reuse, PT ;  /* 0x000000450800720c */ /* 0x080fe40003f66270 */
[----:B------:R-:W-:Y:S01]  /*1fe40*/  IMAD.WIDE R10, R23, 0x2, R20 ;  /* 0x00000002170a7825 */ /* 0x000fe200078e0214 */
[----:B------:R4:W-:Y:S01]  /*1fe50*/  @P4 STG.E.U16 desc[UR60][R6.64], R9 ;  /* 0x0000000906004986 */ /* 0x0009e2000c10153c */
[----:B------:R-:W-:Y:S01]  /*1fe60*/  ISETP.GE.AND P4, PT, R24, R69, PT ;  /* 0x000000451800720c */ /* 0x000fe20003f86270 */
[----:B------:R-:W1:Y:S01]  /*1fe70*/  LDC R26, c[0x0][0x228] ;  /* 0x00008a00ff1a7b82 */ /* 0x000e620000000800 */
[----:B--2---:R-:W-:Y:S01]  /*1fe80*/  PRMT R5, R46, 0x7632, R5 ;  /* 0x000076322e057816 */ /* 0x004fe20000000005 */
[----:B------:R-:W-:-:S06]  /*1fe90*/  VIADD R4, R0, 0x39 ;  /* 0x0000003900047836 */ /* 0x000fcc0000000000 */
[----:B------:R-:W2:Y:S01]  /*1fea0*/  LDC R24, c[0x0][0x228] ;  /* 0x00008a00ff187b82 */ /* 0x000ea20000000800 */
[----:B----4-:R-:W-:-:S04]  /*1feb0*/  IMAD.WIDE R8, R23, 0x2, R72 ;  /* 0x0000000217087825 */ /* 0x010fc800078e0248 */
[----:B------:R-:W-:Y:S01]  /*1fec0*/  IMAD.IADD R23, R23, 0x1, R71 ;  /* 0x0000000117177824 */ /* 0x000fe200078e0247 */
[----:B------:R4:W-:Y:S01]  /*1fed0*/  @P5 STG.E.U16 desc[UR60][R8.64], R46 ;  /* 0x0000002e08005986 */ /* 0x0009e2000c10153c */
[C---:B------:R-:W-:Y:S01]  /*1fee0*/  ISETP.LT.AND P5, PT, R2.reuse, R25, !P6 ;  /* 0x000000190200720c */ /* 0x040fe200077a1270 */
[----:B------:R-:W2:Y:S01]  /*1fef0*/  LDC R31, c[0x0][0x228] ;  /* 0x00008a00ff1f7b82 */ /* 0x000ea20000000800 */
[----:B---3--:R-:W-:Y:S01]  /*1ff00*/  ISETP.LT.AND P6, PT, R3, R16, !P6 ;  /* 0x000000100300720c */ /* 0x008fe200077c1270 */
[----:B------:R3:W-:Y:S01]  /*1ff10*/  @P2 STG.E.U16 desc[UR60][R10.64], R5 ;  /* 0x000000050a002986 */ /* 0x0007e2000c10153c */
[----:B-----5:R-:W-:Y:S01]  /*1ff20*/  ISETP.LT.AND P2, PT, R2, R29, !P1 ;  /* 0x0000001d0200720c */ /* 0x020fe20004f41270 */
[----:B------:R-:W-:Y:S01]  /*1ff30*/  IMAD.WIDE R16, R23, 0x2, R72 ;  /* 0x0000000217107825 */ /* 0x000fe200078e0248 */
[----:B0-----:R-:W-:-:S03]  /*1ff40*/  ISETP.LT.AND P1, PT, R3, R22, !P1 ;  /* 0x000000160300720c */ /* 0x001fc60004f21270 */
[----:B------:R-:W0:Y:S01]  /*1ff50*/  LDC R29, c[0x0][0x228] ;  /* 0x00008a00ff1d7b82 */ /* 0x000e220000000800 */
[C---:B------:R-:W-:Y:S02]  /*1ff60*/  IMAD.IADD R25, R23.reuse, 0x1, R71 ;  /* 0x0000000117197824 */ /* 0x040fe400078e0247 */
[----:B----4-:R-:W-:Y:S01]  /*1ff70*/  IMAD.WIDE R8, R23, 0x2, R20 ;  /* 0x0000000217087825 */ /* 0x010fe200078e0214 */
[----:B------:R4:W-:Y:S01]  /*1ff80*/  @P5 STG.E.U16 desc[UR60][R16.64], R18 ;  /* 0x0000001210005986 */ /* 0x0009e2000c10153c */
[----:B------:R-:W-:Y:S02]  /*1ff90*/  ISETP.GE.AND P5, PT, R4, R69, PT ;  /* 0x000000450400720c */ /* 0x000fe40003fa6270 */
[----:B------:R-:W-:Y:S01]  /*1ffa0*/  PRMT R23, R18, 0x7632, R23 ;  /* 0x0000763212177816 */ /* 0x000fe20000000017 */
[----:B------:R-:W5:Y:S01]  /*1ffb0*/  LDS.128 R4, [R70] ;  /* 0x0000000046047984 */ /* 0x000f620000000c00 */
[----:B------:R-:W5:Y:S01]  /*1ffc0*/  LDC R33, c[0x0][0x228] ;  /* 0x00008a00ff217b82 */ /* 0x000f620000000800 */
[----:B---3--:R-:W-:-:S02]  /*1ffd0*/  IMAD.WIDE R10, R25, 0x2, R72 ;  /* 0x00000002190a7825 */ /* 0x008fc400078e0248 */
[----:B------:R3:W-:Y:S01]  /*1ffe0*/  @P6 STG.E.U16 desc[UR60][R8.64], R23 ;  /* 0x0000001708006986 */ /* 0x0007e2000c10153c */
[----:B-1----:R-:W-:Y:S01]  /*1fff0*/  ISETP.LT.AND P6, PT, R2, R27, !P3 ;  /* 0x0000001b0200720c */ /* 0x002fe20005fc1270 */
[----:B------:R-:W-:Y:S01]  /*20000*/  VIADD R22, R0, 0x3a ;  /* 0x0000003a00167836 */ /* 0x000fe20000000000 */
[----:B--2---:R-:W-:Y:S01]  /*20010*/  ISETP.LT.AND P3, PT, R3, R24, !P3 ;  /* 0x000000180300720c */ /* 0x004fe20005f61270 */
[C---:B----4-:R-:W-:Y:S01]  /*20020*/  IMAD.WIDE R16, R25.reuse, 0x2, R20 ;  /* 0x0000000219107825 */ /* 0x050fe200078e0214 */
[----:B------:R-:W1:Y:S01]  /*20030*/  LDC R18, c[0x0][0x228] ;  /* 0x00008a00ff127b82 */ /* 0x000e620000000800 */
[----:B------:R2:W-:Y:S01]  /*20040*/  @P2 STG.E.U16 desc[UR60][R10.64], R47 ;  /* 0x0000002f0a002986 */ /* 0x0005e2000c10153c */
[----:B------:R-:W-:Y:S01]  /*20050*/  ISETP.GE.AND P2, PT, R22, R69, PT ;  /* 0x000000451600720c */ /* 0x000fe20003f46270 */
[----:B------:R-:W-:Y:S02]  /*20060*/  IMAD.IADD R25, R25, 0x1, R71 ;  /* 0x0000000119197824 */ /* 0x000fe400078e0247 */
[----:B------:R-:W-:Y:S01]  /*20070*/  VIADD R22, R0, 0x3b ;  /* 0x0000003b00167836 */ /* 0x000fe20000000000 */
[----:B---3--:R-:W-:Y:S01]  /*20080*/  PRMT R9, R47, 0x7632, R9 ;  /* 0x000076322f097816 */ /* 0x008fe20000000009 */
[C---:B------:R-:W-:Y:S01]  /*20090*/  IMAD.IADD R27, R25.reuse, 0x1, R71 ;  /* 0x00000001191b7824 */ /* 0x040fe200078e0247 */
[----:B------:R-:W3:Y:S03]  /*200a0*/  LDC R24, c[0x0][0x228] ;  /* 0x00008a00ff187b82 */ /* 0x000ee60000000800 */
[----:B------:R4:W-:Y:S01]  /*200b0*/  @P1 STG.E.U16 desc[UR60][R16.64], R9 ;  /* 0x0000000910001986 */ /* 0x0009e2000c10153c */
[----:B0-----:R-:W-:Y:S01]  /*200c0*/  ISETP.LT.AND P1, PT, R2, R29, !P4 ;  /* 0x0000001d0200720c */ /* 0x001fe20006721270 */
[----:B--2---:R-:W-:Y:S01]  /*200d0*/  IMAD.WIDE R10, R25, 0x2, R20 ;  /* 0x00000002190a7825 */ /* 0x004fe200078e0214 */
[----:B------:R-:W-:-:S02]  /*200e0*/  ISETP.LT.AND P4, PT, R3, R26, !P4 ;  /* 0x0000001a0300720c */ /* 0x000fc40006781270 */
[----:B------:R-:W0:Y:S01]  /*200f0*/  LDC R29, c[0x0][0x228] ;  /* 0x00008a00ff1d7b82 */ /* 0x000e220000000800 */
[----:B------:R-:W-:Y:S02]  /*20100*/  VIADD R26, R0, 0x3c ;  /* 0x0000003c001a7836 */ /* 0x000fe40000000000 */
[----:B----4-:R-:W-:-:S05]  /*20110*/  IMAD.WIDE R8, R25, 0x2, R72 ;  /* 0x0000000219087825 */ /* 0x010fca00078e0248 */
[----:B------:R-:W2:Y:S01]  /*20120*/  LDC R25, c[0x0][0x228] ;  /* 0x00008a00ff197b82 */ /* 0x000ea20000000800 */
[C---:B------:R-:W-:Y:S01]  /*20130*/  IMAD.WIDE R16, R27.reuse, 0x2, R72 ;  /* 0x000000021b107825 */ /* 0x040fe200078e0248 */
[----:B------:R4:W-:Y:S01]  /*20140*/  @P6 STG.E.U16 desc[UR60][R8.64], R19 ;  /* 0x0000001308006986 */ /* 0x0009e2000c10153c */
[----:B------:R-:W-:Y:S02]  /*20150*/  ISETP.GE.AND P6, PT, R22, R69, PT ;  /* 0x000000451600720c */ /* 0x000fe40003fc6270 */
[----:B------:R-:W-:Y:S01]  /*20160*/  IMAD.WIDE R22, R27, 0x2, R20 ;  /* 0x000000021b167825 */ /* 0x000fe200078e0214 */
[----:B------:R5:W-:Y:S01]  /*20170*/  @P3 STG.E.U16 desc[UR60][R10.64], R28 ;  /* 0x0000001c0a003986 */ /* 0x000be2000c10153c */
[----:B------:R-:W-:Y:S02]  /*20180*/  ISETP.LT.AND P3, PT, R2, R31, !P5 ;  /* 0x0000001f0200720c */ /* 0x000fe40006f61270 */
[----:B-1----:R-:W-:Y:S01]  /*20190*/  ISETP.LT.AND P5, PT, R3, R18, !P5 ;  /* 0x000000120300720c */ /* 0x002fe20006fa1270 */
[----:B------:R1:W-:Y:S01]  /*201a0*/  @P1 STG.E.U16 desc[UR60][R16.64], R12 ;  /* 0x0000000c10001986 */ /* 0x0003e2000c10153c */
[----:B------:R-:W2:Y:S01]  /*201b0*/  LDC R18, c[0x0][0x228] ;  /* 0x00008a00ff127b82 */ /* 0x000ea20000000800 */
[----:B------:R-:W-:Y:S01]  /*201c0*/  IMAD.IADD R27, R27, 0x1, R71 ;  /* 0x000000011b1b7824 */ /* 0x000fe200078e0247 */
[----:B------:R-:W-:-:S02]  /*201d0*/  ISETP.GE.AND P1, PT, R26, R69, PT ;  /* 0x000000451a00720c */ /* 0x000fc40003f26270 */
[----:B----4-:R-:W-:Y:S01]  /*201e0*/  PRMT R9, R12, 0x7632, R9 ;  /* 0x000076320c097816 */ /* 0x010fe20000000009 */
[C---:B------:R-:W-:Y:S02]  /*201f0*/  IMAD.IADD R19, R27.reuse, 0x1, R71 ;  /* 0x000000011b137824 */ /* 0x040fe400078e0247 */
[----:B-----5:R-:W-:Y:S01]  /*20200*/  IMAD.WIDE R10, R27, 0x2, R20 ;  /* 0x000000021b0a7825 */ /* 0x020fe200078e0214 */
[----:B------:R-:W4:Y:S01]  /*20210*/  LDC R26, c[0x0][0x228] ;  /* 0x00008a00ff1a7b82 */ /* 0x000f220000000800 */
[----:B------:R5:W-:Y:S01]  /*20220*/  @P4 STG.E.U16 desc[UR60][R22.64], R9 ;  /* 0x0000000916004986 */ /* 0x000be2000c10153c */
[----:B------:R-:W-:Y:S01]  /*20230*/  ISETP.LT.AND P4, PT, R2, R33, !P2 ;  /* 0x000000210200720c */ /* 0x000fe20005781270 */
[----:B-1----:R-:W-:Y:S01]  /*20240*/  IMAD.WIDE R16, R19, 0x2, R72 ;  /* 0x0000000213107825 */ /* 0x002fe200078e0248 */
[----:B------:R-:W-:Y:S02]  /*20250*/  PRMT R12, R4, 0x7632, R12 ;  /* 0x00007632040c7816 */ /* 0x000fe4000000000c */
[----:B---3--:R-:W-:Y:S01]  /*20260*/  ISETP.LT.AND P2, PT, R3, R24, !P2 ;  /* 0x000000180300720c */ /* 0x008fe20005741270 */
[C---:B------:R-:W-:Y:S01]  /*20270*/  VIADD R28, R0.reuse, 0x3d ;  /* 0x0000003d001c7836 */ /* 0x040fe20000000000 */
[----:B------:R-:W1:Y:S01]  /*20280*/  LDC R24, c[0x0][0x228] ;  /* 0x00008a00ff187b82 */ /* 0x000e620000000800 */
[----:B------:R-:W-:-:S02]  /*20290*/  VIADD R0, R0, 0x3e ;  /* 0x0000003e00007836 */ /* 0x000fc40000000000 */
[----:B-----5:R-:W-:-:S05]  /*202a0*/  IMAD.WIDE R8, R27, 0x2, R72 ;  /* 0x000000021b087825 */ /* 0x020fca00078e0248 */
[----:B------:R-:W3:Y:S01]  /*202b0*/  LDC R22, c[0x0][0x228] ;  /* 0x00008a00ff167b82 */ /* 0x000ee20000000800 */
[----:B------:R5:W-:Y:S01]  /*202c0*/  @P3 STG.E.U16 desc[UR60][R8.64], R4 ;  /* 0x0000000408003986 */ /* 0x000be2000c10153c */
[----:B------:R-:W-:-:S03]  /*202d0*/  ISETP.GE.AND P3, PT, R28, R69, PT ;  /* 0x000000451c00720c */ /* 0x000fc60003f66270 */
[----:B------:R5:W-:Y:S01]  /*202e0*/  @P5 STG.E.U16 desc[UR60][R10.64], R12 ;  /* 0x0000000c0a005986 */ /* 0x000be2000c10153c */
[C---:B0-----:R-:W-:Y:S02]  /*202f0*/  ISETP.LT.AND P5, PT, R2.reuse, R29, !P1 ;  /* 0x0000001d0200720c */ /* 0x041fe40004fa1270 */
[----:B------:R-:W0:Y:S01]  /*20300*/  LDC R23, c[0x0][0x228] ;  /* 0x00008a00ff177b82 */ /* 0x000e220000000800 */
[----:B------:R5:W-:Y:S01]  /*20310*/  @P4 STG.E.U16 desc[UR60][R16.64], R13 ;  /* 0x0000000d10004986 */ /* 0x000be2000c10153c */
[----:B--2---:R-:W-:Y:S02]  /*20320*/  ISETP.LT.AND P4, PT, R2, R25, !P6 ;  /* 0x000000190200720c */ /* 0x004fe40007781270 */
[----:B------:R-:W-:Y:S01]  /*20330*/  ISETP.LT.AND P6, PT, R3, R18, !P6 ;  /* 0x000000120300720c */ /* 0x000fe200077c1270 */
[----:B-----5:R-:W-:-:S03]  /*20340*/  IMAD.WIDE R8, R19, 0x2, R20 ;  /* 0x0000000213087825 */ /* 0x020fc600078e0214 */
[----:B------:R-:W2:Y:S01]  /*20350*/  LDC R4, c[0x0][0x228] ;  /* 0x00008a00ff047b82 */ /* 0x000ea20000000800 */
[----:B------:R-:W-:Y:S01]  /*20360*/  PRMT R11, R13, 0x7632, R11 ;  /* 0x000076320d0b7816 */ /* 0x000fe2000000000b */
[----:B------:R-:W-:-:S04]  /*20370*/  IMAD.IADD R13, R19, 0x1, R71 ;  /* 0x00000001130d7824 */ /* 0x000fc800078e0247 */
[----:B------:R5:W-:Y:S02]  /*20380*/  @P2 STG.E.U16 desc[UR60][R8.64], R11 ;  /* 0x0000000b08002986 */ /* 0x000be4000c10153c */
[----:B------:R-:W4:Y:S01]  /*20390*/  LDC R25, c[0x0][0x228] ;  /* 0x00008a00ff197b82 */ /* 0x000f220000000800 */
[----:B------:R-:W-:Y:S01]  /*203a0*/  ISETP.GE.AND P2, PT, R0, R69, PT ;  /* 0x000000450000720c */ /* 0x000fe20003f46270 */
[----:B------:R-:W-:Y:S01]  /*203b0*/  IMAD.IADD R19, R13, 0x1, R71 ;  /* 0x000000010d137824 */ /* 0x000fe200078e0247 */
[----:B------:R-:W-:Y:S02]  /*203c0*/  PRMT R0, R5, 0x7632, R0 ;  /* 0x0000763205007816 */ /* 0x000fe40000000000 */
[----:B---3--:R-:W-:Y:S01]  /*203d0*/  ISETP.LT.AND P1, PT, R3, R22, !P1 ;  /* 0x000000160300720c */ /* 0x008fe20004f21270 */
[--C-:B------:R-:W-:Y:S02]  /*203e0*/  IMAD.WIDE R16, R19, 0x2, R72.reuse ;  /* 0x0000000213107825 */ /* 0x100fe400078e0248 */
[----:B------:R-:W3:Y:S02]  /*203f0*/  LDC R27, c[0x0][0x228] ;  /* 0x00008a00ff1b7b82 */ /* 0x000ee40000000800 */
[----:B-----5:R-:W-:-:S04]  /*20400*/  IMAD.WIDE R10, R13, 0x2, R72 ;  /* 0x000000020d0a7825 */ /* 0x020fc800078e0248 */
[----:B------:R-:W-:Y:S01]  /*20410*/  IMAD.WIDE R12, R13, 0x2, R20 ;  /* 0x000000020d0c7825 */ /* 0x000fe200078e0214 */
[----:B------:R5:W-:Y:S03]  /*20420*/  @P4 STG.E.U16 desc[UR60][R10.64], R5 ;  /* 0x000000050a004986 */ /* 0x000be6000c10153c */
[--C-:B------:R-:W-:Y:S01]  /*20430*/  IMAD.IADD R9, R19, 0x1, R71.reuse ;  /* 0x0000000113097824 */ /* 0x100fe200078e0247 */
[----:B------:R-:W-:Y:S04]  /*20440*/  @P6 STG.E.U16 desc[UR60][R12.64], R0 ;  /* 0x000000000c006986 */ /* 0x000fe8000c10153c */
[----:B------:R3:W-:Y:S01]  /*20450*/  @P5 STG.E.U16 desc[UR60][R16.64], R14 ;  /* 0x0000000e10005986 */ /* 0x0007e2000c10153c */
[C---:B0-----:R-:W-:Y:S01]  /*20460*/  ISETP.LT.AND P5, PT, R2.reuse, R23, !P3 ;  /* 0x000000170200720c */ /* 0x041fe20005fa1270 */
[----:B------:R-:W-:Y:S01]  /*20470*/  IMAD.IADD R23, R9, 0x1, R71 ;  /* 0x0000000109177824 */ /* 0x000fe200078e0247 */
[----:B--2---:R-:W-:Y:S01]  /*20480*/  ISETP.LT.AND P3, PT, R3, R4, !P3 ;  /* 0x000000040300720c */ /* 0x004fe20005f61270 */
[----:B-----5:R-:W-:Y:S01]  /*20490*/  IMAD.WIDE R4, R9, 0x2, R72 ;  /* 0x0000000209047825 */ /* 0x020fe200078e0248 */
[----:B----4-:R-:W-:-:S02]  /*204a0*/  ISETP.LT.AND P6, PT, R2, R25, !P2 ;  /* 0x000000190200720c */ /* 0x010fc400057c1270 */
[----:B-1----:R-:W-:Y:S01]  /*204b0*/  ISETP.LT.AND P2, PT, R3, R24, !P2 ;  /* 0x000000180300720c */ /* 0x002fe20005741270 */
[----:B------:R-:W-:Y:S01]  /*204c0*/  IMAD.IADD R71, R23, 0x1, R71 ;  /* 0x0000000117477824 */ /* 0x000fe200078e0247 */
[----:B---3--:R-:W-:Y:S01]  /*204d0*/  ISETP.LT.AND P4, PT, R2, R27, !P0 ;  /* 0x0000001b0200720c */ /* 0x008fe20004781270 */
[----:B------:R-:W-:Y:S01]  /*204e0*/  IMAD.WIDE R8, R9, 0x2, R20 ;  /* 0x0000000209087825 */ /* 0x000fe200078e0214 */
[----:B------:R-:W-:Y:S02]  /*204f0*/  ISETP.LT.AND P0, PT, R3, R26, !P0 ;  /* 0x0000001a0300720c */ /* 0x000fe40004701270 */
[----:B------:R-:W-:Y:S01]  /*20500*/  PRMT R17, R14, 0x7632, R17 ;  /* 0x000076320e117816 */ /* 0x000fe20000000011 */
[----:B------:R-:W-:Y:S01]  /*20510*/  IMAD.WIDE R2, R19, 0x2, R20 ;  /* 0x0000000213027825 */ /* 0x000fe200078e0214 */
[----:B------:R-:W-:Y:S02]  /*20520*/  PRMT R0, R6, 0x7632, R0 ;  /* 0x0000763206007816 */ /* 0x000fe40000000000 */
[----:B------:R-:W-:Y:S01]  /*20530*/  PRMT R14, R15, 0x7632, R14 ;  /* 0x000076320f0e7816 */ /* 0x000fe2000000000e */
[C---:B------:R-:W-:Y:S01]  /*20540*/  IMAD.WIDE R10, R23.reuse, 0x2, R72 ;  /* 0x00000002170a7825 */ /* 0x040fe200078e0248 */
[----:B------:R0:W-:Y:S03]  /*20550*/  @P1 STG.E.U16 desc[UR60][R2.64], R17 ;  /* 0x0000001102001986 */ /* 0x0001e6000c10153c */
[----:B------:R-:W-:Y:S01]  /*20560*/  IMAD.WIDE R12, R23, 0x2, R20 ;  /* 0x00000002170c7825 */ /* 0x000fe200078e0214 */
[----:B------:R0:W-:Y:S03]  /*20570*/  @P5 STG.E.U16 desc[UR60][R4.64], R6 ;  /* 0x0000000604005986 */ /* 0x0001e6000c10153c */
[C---:B------:R-:W-:Y:S01]  /*20580*/  IMAD.WIDE R72, R71.reuse, 0x2, R72 ;  /* 0x0000000247487825 */ /* 0x040fe200078e0248 */
[----:B------:R0:W-:Y:S03]  /*20590*/  @P3 STG.E.U16 desc[UR60][R8.64], R0 ;  /* 0x0000000008003986 */ /* 0x0001e6000c10153c */
[----:B------:R-:W-:Y:S01]  /*205a0*/  IMAD.WIDE R20, R71, 0x2, R20 ;  /* 0x0000000247147825 */ /* 0x000fe200078e0214 */
[----:B------:R0:W-:Y:S04]  /*205b0*/  @P6 STG.E.U16 desc[UR60][R10.64], R15 ;  /* 0x0000000f0a006986 */ /* 0x0001e8000c10153c */
[----:B------:R0:W-:Y:S04]  /*205c0*/  @P2 STG.E.U16 desc[UR60][R12.64], R14 ;  /* 0x0000000e0c002986 */ /* 0x0001e8000c10153c */
[----:B------:R0:W-:Y:S01]  /*205d0*/  @P4 STG.E.U16 desc[UR60][R72.64], R7 ;  /* 0x0000000748004986 */ /* 0x0001e2000c10153c */
[----:B------:R-:W-:Y:S05]  /*205e0*/  @!P0 EXIT ;  /* 0x000000000000894d */ /* 0x000fea0003800000 */
[----:B0-----:R-:W-:-:S05]  /*205f0*/  PRMT R10, R7, 0x7632, R10 ;  /* 0x00007632070a7816 */ /* 0x001fca000000000a */
[----:B------:R-:W-:Y:S01]  /*20600*/  STG.E.U16 desc[UR60][R20.64], R10 ;  /* 0x0000000a14007986 */ /* 0x000fe2000c10153c */
[----:B------:R-:W-:Y:S05]  /*20610*/  EXIT ;  /* 0x000000000000794d */ /* 0x000fea0003800000 */
.L_x_2:
[----:B------:R-:W-:-:S00]  /*20620*/  BRA `(.L_x_2) ;  /* 0xfffffffc00fc7947 */ /* 0x000fc0000383ffff */
[----:B------:R-:W-:-:S00]  /*20630*/  NOP ;  /* 0x0000000000007918 */ /* 0x000fc00000000000 */
        /* <DEDUP_REMOVED lines=12> */
.L_x_3:


//--------------------- .nv.shared.matmul_kernel  --------------------------
	.section	.nv.shared.matmul_kernel,"aw",@nobits
	.sectionflags	@""
	.align	16
	.zero		1024


//--------------------- .nv.shared.reserved.0     --------------------------
	.section	.nv.shared.reserved.0,"aw",@nobits
	.weak		__nv_reservedSMEM_offset_0_alias
	.size		__nv_reservedSMEM_offset_0_alias, 0, 0
	.other		__nv_reservedSMEM_offset_0_alias,@"STO_CUDA_RESERVED_SHARED STV_DEFAULT"
__nv_reservedSMEM_offset_0_alias:
	.zero		0


//--------------------- .nv.constant0.matmul_kernel --------------------------
	.section	.nv.constant0.matmul_kernel,"a",@progbits
	.sectionflags	@""
	.align	4
.nv.constant0.matmul_kernel:
	.zero		608


//--------------------- SYMBOLS --------------------------

	.type		.nv.reservedSmem.offset0,@object
	.size		.nv.reservedSmem.offset0,0x4
